//
// Generated by NVIDIA NVVM Compiler
//
// Compiler Build ID: CL-36424714
// Cuda compilation tools, release 13.0, V13.0.88
// Based on NVVM 20.0.0
//

.version 9.0
.target sm_100
.address_size 64

	// .globl	_Z12renderKernelPhif4vec2S0_
.global .align 4 .b8 __cudart_i2opi_f[24] = {65, 144, 67, 60, 153, 149, 98, 219, 192, 221, 52, 245, 209, 87, 39, 252, 41, 21, 68, 78, 110, 131, 249, 162};

.visible .entry _Z12renderKernelPhif4vec2S0_(
	.param .u64 .ptr .align 1 _Z12renderKernelPhif4vec2S0__param_0,
	.param .u32 _Z12renderKernelPhif4vec2S0__param_1,
	.param .f32 _Z12renderKernelPhif4vec2S0__param_2,
	.param .align 4 .b8 _Z12renderKernelPhif4vec2S0__param_3[8],
	.param .align 4 .b8 _Z12renderKernelPhif4vec2S0__param_4[8]
)
{
	.local .align 4 .b8 	__local_depot0[28];
	.reg .b64 	%SP;
	.reg .b64 	%SPL;
	.reg .pred 	%p<304>;
	.reg .b16 	%rs<2>;
	.reg .b32 	%r<975>;
	.reg .b32 	%f<1692>;
	.reg .b64 	%rd<384>;
	.reg .b64 	%fd<41>;

	mov.u64 	%SPL, __local_depot0;
	ld.param.f32 	%f330, [_Z12renderKernelPhif4vec2S0__param_4+4];
	ld.param.f32 	%f329, [_Z12renderKernelPhif4vec2S0__param_4];
	ld.param.f32 	%f328, [_Z12renderKernelPhif4vec2S0__param_3+4];
	ld.param.f32 	%f327, [_Z12renderKernelPhif4vec2S0__param_3];
	ld.param.u32 	%r242, [_Z12renderKernelPhif4vec2S0__param_1];
	ld.param.f32 	%f326, [_Z12renderKernelPhif4vec2S0__param_2];
	add.u64 	%rd1, %SPL, 0;
	mov.u32 	%r243, %ctaid.x;
	mov.u32 	%r244, %ntid.x;
	mov.u32 	%r245, %tid.x;
	mad.lo.s32 	%r1, %r243, %r244, %r245;
	mov.u32 	%r246, %ctaid.y;
	mov.u32 	%r247, %ntid.y;
	mov.u32 	%r248, %tid.y;
	mad.lo.s32 	%r249, %r246, %r247, %r248;
	setp.gt.s32 	%p1, %r1, 799;
	setp.gt.u32 	%p2, %r249, 599;
	or.pred  	%p3, %p1, %p2;
	@%p3 bra 	$L__BB0_248;
	cvt.rn.f32.s32 	%f332, %r1;
	sub.s32 	%r250, 599, %r249;
	cvt.rn.f32.u32 	%f333, %r250;
	mul.hi.s32 	%r251, %r242, -1851608123;
	add.s32 	%r252, %r251, %r242;
	shr.u32 	%r253, %r252, 31;
	shr.s32 	%r254, %r252, 11;
	add.s32 	%r255, %r254, %r253;
	mul.lo.s32 	%r256, %r255, 3600;
	sub.s32 	%r257, %r242, %r256;
	cvt.rzi.u32.f32 	%r258, %f332;
	cvt.rzi.u32.f32 	%r259, %f333;
	mul.lo.s32 	%r260, %r257, 1597334677;
	mul.lo.s32 	%r261, %r258, -482951495;
	xor.b32  	%r262, %r260, %r261;
	mul.lo.s32 	%r263, %r259, -995474003;
	xor.b32  	%r264, %r262, %r263;
	mul.lo.s32 	%r265, %r264, 1597334677;
	shr.u32 	%r266, %r265, 15;
	xor.b32  	%r267, %r266, %r265;
	mul.lo.s32 	%r268, %r267, %r265;
	cvt.rn.f32.u32 	%f334, %r268;
	mul.f32 	%f335, %f334, 0f2F800000;
	fma.rn.f32 	%f1, %f335, 0f3C83126F, %f326;
	div.rn.f32 	%f336, %f332, 0f44480000;
	div.rn.f32 	%f337, %f333, 0f44160000;
	fma.rn.f32 	%f338, %f336, 0f40000000, 0fBF800000;
	fma.rn.f32 	%f339, %f337, 0f40000000, 0fBF800000;
	mul.f32 	%f340, %f338, 0f3FAAAAAB;
	fma.rn.f32 	%f2, %f327, %f340, %f329;
	fma.rn.f32 	%f3, %f328, %f339, %f330;
	mov.f32 	%f341, 0f44480000;
	div.rn.f32 	%f342, %f341, %f327;
	mov.f32 	%f343, 0f44160000;
	div.rn.f32 	%f344, %f343, %f328;
	div.rn.f32 	%f4, %f342, 0f3FAAAAAB;
	fma.rn.f32 	%f345, %f4, %f2, 0f3F8147AE;
	cvt.rpi.f32.f32 	%f346, %f345;
	div.rn.f32 	%f347, %f346, %f4;
	sub.f32 	%f5, %f347, %f2;
	div.rn.f32 	%f348, %f2, 0f41200000;
	div.rn.f32 	%f349, %f3, 0f41200000;
	mov.f32 	%f350, 0f3F000000;
	copysign.f32 	%f351, %f348, %f350;
	add.rz.f32 	%f352, %f348, %f351;
	cvt.rzi.f32.f32 	%f353, %f352;
	sub.f32 	%f354, %f348, %f353;
	abs.f32 	%f355, %f354;
	mul.f32 	%f356, %f4, %f355;
	mul.f32 	%f357, %f356, 0f41200000;
	mov.f32 	%f358, 0f3FC00000;
	sub.f32 	%f359, %f358, %f357;
	max.f32 	%f360, %f359, 0f00000000;
	min.f32 	%f361, %f360, 0f3F800000;
	copysign.f32 	%f362, %f349, %f350;
	add.rz.f32 	%f363, %f349, %f362;
	cvt.rzi.f32.f32 	%f364, %f363;
	sub.f32 	%f365, %f349, %f364;
	abs.f32 	%f366, %f365;
	mul.f32 	%f367, %f344, %f366;
	mul.f32 	%f368, %f367, 0f41200000;
	sub.f32 	%f369, %f358, %f368;
	max.f32 	%f370, %f369, 0f00000000;
	min.f32 	%f371, %f370, 0f3F800000;
	add.f32 	%f372, %f361, %f371;
	fma.rn.f32 	%f373, %f372, 0f3D800000, 0f00000000;
	copysign.f32 	%f374, %f2, %f350;
	add.rz.f32 	%f375, %f2, %f374;
	cvt.rzi.f32.f32 	%f376, %f375;
	sub.f32 	%f377, %f2, %f376;
	abs.f32 	%f378, %f377;
	mul.f32 	%f379, %f4, %f378;
	sub.f32 	%f380, %f358, %f379;
	max.f32 	%f381, %f380, 0f00000000;
	min.f32 	%f382, %f381, 0f3F800000;
	copysign.f32 	%f383, %f3, %f350;
	add.rz.f32 	%f384, %f3, %f383;
	cvt.rzi.f32.f32 	%f385, %f384;
	sub.f32 	%f386, %f3, %f385;
	abs.f32 	%f387, %f386;
	mul.f32 	%f388, %f344, %f387;
	sub.f32 	%f389, %f358, %f388;
	max.f32 	%f390, %f389, 0f00000000;
	min.f32 	%f391, %f390, 0f3F800000;
	add.f32 	%f392, %f382, %f391;
	fma.rn.f32 	%f393, %f392, 0f3C800000, %f373;
	div.rn.f32 	%f394, %f2, 0f3DCCCCCD;
	div.rn.f32 	%f395, %f3, 0f3DCCCCCD;
	copysign.f32 	%f396, %f394, %f350;
	add.rz.f32 	%f397, %f394, %f396;
	cvt.rzi.f32.f32 	%f398, %f397;
	sub.f32 	%f399, %f394, %f398;
	abs.f32 	%f400, %f399;
	mul.f32 	%f401, %f4, %f400;
	mul.f32 	%f402, %f401, 0f3DCCCCCD;
	sub.f32 	%f403, %f358, %f402;
	max.f32 	%f404, %f403, 0f00000000;
	min.f32 	%f405, %f404, 0f3F800000;
	copysign.f32 	%f406, %f395, %f350;
	add.rz.f32 	%f407, %f395, %f406;
	cvt.rzi.f32.f32 	%f408, %f407;
	sub.f32 	%f409, %f395, %f408;
	abs.f32 	%f410, %f409;
	mul.f32 	%f411, %f344, %f410;
	mul.f32 	%f412, %f411, 0f3DCCCCCD;
	sub.f32 	%f413, %f358, %f412;
	max.f32 	%f414, %f413, 0f00000000;
	min.f32 	%f415, %f414, 0f3F800000;
	add.f32 	%f416, %f405, %f415;
	fma.rn.f32 	%f6, %f416, 0f3B800000, %f393;
	sub.f32 	%f7, %f2, %f2;
	add.f32 	%f8, %f7, 0f3A83126F;
	mul.f32 	%f417, %f5, %f5;
	fma.rn.f32 	%f418, %f8, %f8, %f417;
	sqrt.rn.f32 	%f9, %f418;
	setp.leu.f32 	%p4, %f9, 0f38D1B717;
	mov.f32 	%f1631, 0f00000000;
	mov.f32 	%f1632, %f1631;
	@%p4 bra 	$L__BB0_3;
	rcp.rn.f32 	%f419, %f9;
	mul.f32 	%f1632, %f5, %f419;
	mul.f32 	%f1631, %f8, %f419;
$L__BB0_3:
	setp.leu.f32 	%p5, %f9, 0f38D1B717;
	sub.f32 	%f421, %f3, %f2;
	mul.f32 	%f422, %f7, %f1632;
	fma.rn.f32 	%f423, %f421, %f1631, %f422;
	mul.f32 	%f424, %f1632, %f423;
	mul.f32 	%f425, %f1631, %f423;
	sub.f32 	%f426, %f7, %f424;
	sub.f32 	%f427, %f421, %f425;
	mul.f32 	%f428, %f427, %f427;
	fma.rn.f32 	%f429, %f426, %f426, %f428;
	sqrt.rn.f32 	%f430, %f429;
	mul.f32 	%f431, %f4, %f430;
	mov.f32 	%f432, 0f3FC00000;
	sub.f32 	%f433, %f432, %f431;
	max.f32 	%f434, %f433, 0f00000000;
	min.f32 	%f435, %f434, 0f3F800000;
	fma.rn.f32 	%f14, %f435, 0f3C800000, %f6;
	mov.f32 	%f1633, 0f00000000;
	mov.f32 	%f1634, %f1633;
	@%p5 bra 	$L__BB0_5;
	rcp.rn.f32 	%f436, %f9;
	mul.f32 	%f1634, %f5, %f436;
	mul.f32 	%f1633, %f8, %f436;
$L__BB0_5:
	add.f32 	%f437, %f3, %f2;
	mul.f32 	%f438, %f7, %f1634;
	fma.rn.f32 	%f439, %f437, %f1633, %f438;
	mul.f32 	%f440, %f1634, %f439;
	mul.f32 	%f441, %f1633, %f439;
	sub.f32 	%f442, %f7, %f440;
	sub.f32 	%f443, %f437, %f441;
	mul.f32 	%f444, %f443, %f443;
	fma.rn.f32 	%f445, %f442, %f442, %f444;
	sqrt.rn.f32 	%f446, %f445;
	mul.f32 	%f447, %f4, %f446;
	mov.f32 	%f448, 0f3FC00000;
	sub.f32 	%f449, %f448, %f447;
	max.f32 	%f450, %f449, 0f00000000;
	min.f32 	%f451, %f450, 0f3F800000;
	fma.rn.f32 	%f19, %f451, 0f3C800000, %f14;
	mul.f32 	%f20, %f2, 0fC1800000;
	mul.f32 	%f21, %f1, 0f40C90FDB;
	mul.f32 	%f22, %f21, 0f3E800000;
	mul.f32 	%f452, %f22, 0f3F22F983;
	cvt.rni.s32.f32 	%r934, %f452;
	cvt.rn.f32.s32 	%f453, %r934;
	fma.rn.f32 	%f454, %f453, 0fBFC90FDA, %f22;
	fma.rn.f32 	%f455, %f453, 0fB3A22168, %f454;
	fma.rn.f32 	%f1652, %f453, 0fA7C234C5, %f455;
	abs.f32 	%f24, %f22;
	setp.ltu.f32 	%p6, %f24, 0f47CE4780;
	mov.u32 	%r898, %r934;
	mov.f32 	%f1635, %f1652;
	@%p6 bra 	$L__BB0_13;
	setp.neu.f32 	%p7, %f24, 0f7F800000;
	@%p7 bra 	$L__BB0_8;
	mov.f32 	%f458, 0f00000000;
	mul.rn.f32 	%f1635, %f22, %f458;
	mov.b32 	%r898, 0;
	bra.uni 	$L__BB0_13;
$L__BB0_8:
	mov.b32 	%r4, %f22;
	shl.b32 	%r270, %r4, 8;
	or.b32  	%r5, %r270, -2147483648;
	mov.b64 	%rd326, 0;
	mov.b32 	%r895, 0;
	mov.u64 	%rd324, __cudart_i2opi_f;
	mov.u64 	%rd325, %rd1;
$L__BB0_9:
	.pragma "nounroll";
	ld.global.nc.u32 	%r271, [%rd324];
	mad.wide.u32 	%rd138, %r271, %r5, %rd326;
	shr.u64 	%rd326, %rd138, 32;
	st.local.u32 	[%rd325], %rd138;
	add.s32 	%r895, %r895, 1;
	add.s64 	%rd325, %rd325, 4;
	add.s64 	%rd324, %rd324, 4;
	setp.ne.s32 	%p8, %r895, 6;
	@%p8 bra 	$L__BB0_9;
	shr.u32 	%r272, %r4, 23;
	st.local.u32 	[%rd1+24], %rd326;
	and.b32  	%r8, %r272, 31;
	and.b32  	%r273, %r272, 224;
	add.s32 	%r274, %r273, -128;
	shr.u32 	%r275, %r274, 5;
	mul.wide.u32 	%rd139, %r275, 4;
	sub.s64 	%rd8, %rd1, %rd139;
	ld.local.u32 	%r896, [%rd8+24];
	ld.local.u32 	%r897, [%rd8+20];
	setp.eq.s32 	%p9, %r8, 0;
	@%p9 bra 	$L__BB0_12;
	shf.l.wrap.b32 	%r896, %r897, %r896, %r8;
	ld.local.u32 	%r276, [%rd8+16];
	shf.l.wrap.b32 	%r897, %r276, %r897, %r8;
$L__BB0_12:
	shr.u32 	%r277, %r896, 30;
	shf.l.wrap.b32 	%r278, %r897, %r896, 2;
	shl.b32 	%r279, %r897, 2;
	shr.u32 	%r280, %r278, 31;
	add.s32 	%r281, %r280, %r277;
	neg.s32 	%r282, %r281;
	setp.lt.s32 	%p10, %r4, 0;
	selp.b32 	%r898, %r282, %r281, %p10;
	xor.b32  	%r283, %r278, %r4;
	shr.s32 	%r284, %r278, 31;
	xor.b32  	%r285, %r284, %r278;
	xor.b32  	%r286, %r284, %r279;
	cvt.u64.u32 	%rd140, %r285;
	shl.b64 	%rd141, %rd140, 32;
	cvt.u64.u32 	%rd142, %r286;
	or.b64  	%rd143, %rd141, %rd142;
	cvt.rn.f64.s64 	%fd1, %rd143;
	mul.f64 	%fd2, %fd1, 0d3BF921FB54442D19;
	cvt.rn.f32.f64 	%f456, %fd2;
	neg.f32 	%f457, %f456;
	setp.lt.s32 	%p11, %r283, 0;
	selp.f32 	%f1635, %f457, %f456, %p11;
$L__BB0_13:
	setp.ltu.f32 	%p12, %f24, 0f47CE4780;
	mul.rn.f32 	%f459, %f1635, %f1635;
	and.b32  	%r288, %r898, 1;
	setp.eq.b32 	%p13, %r288, 1;
	selp.f32 	%f460, 0f3F800000, %f1635, %p13;
	fma.rn.f32 	%f461, %f459, %f460, 0f00000000;
	fma.rn.f32 	%f462, %f459, 0f37CBAC00, 0fBAB607ED;
	selp.f32 	%f463, %f462, 0fB94D4153, %p13;
	selp.f32 	%f464, 0f3D2AAABB, 0f3C0885E4, %p13;
	fma.rn.f32 	%f465, %f463, %f459, %f464;
	selp.f32 	%f466, 0fBEFFFFFF, 0fBE2AAAA8, %p13;
	fma.rn.f32 	%f467, %f465, %f459, %f466;
	fma.rn.f32 	%f468, %f467, %f461, %f460;
	and.b32  	%r289, %r898, 2;
	setp.eq.s32 	%p14, %r289, 0;
	mov.f32 	%f469, 0f00000000;
	sub.f32 	%f470, %f469, %f468;
	selp.f32 	%f471, %f468, %f470, %p14;
	mul.f32 	%f472, %f20, %f471;
	ex2.approx.f32 	%f473, %f472;
	add.f32 	%f474, %f473, 0f3F800000;
	rcp.rn.f32 	%f29, %f474;
	mov.u32 	%r902, %r934;
	mov.f32 	%f1636, %f1652;
	@%p12 bra 	$L__BB0_21;
	setp.neu.f32 	%p15, %f24, 0f7F800000;
	@%p15 bra 	$L__BB0_16;
	mov.f32 	%f477, 0f00000000;
	mul.rn.f32 	%f1636, %f22, %f477;
	mov.b32 	%r902, 0;
	bra.uni 	$L__BB0_21;
$L__BB0_16:
	mov.b32 	%r17, %f22;
	shl.b32 	%r291, %r17, 8;
	or.b32  	%r18, %r291, -2147483648;
	mov.b64 	%rd329, 0;
	mov.b32 	%r899, 0;
	mov.u64 	%rd327, __cudart_i2opi_f;
	mov.u64 	%rd328, %rd1;
$L__BB0_17:
	.pragma "nounroll";
	ld.global.nc.u32 	%r292, [%rd327];
	mad.wide.u32 	%rd146, %r292, %r18, %rd329;
	shr.u64 	%rd329, %rd146, 32;
	st.local.u32 	[%rd328], %rd146;
	add.s32 	%r899, %r899, 1;
	add.s64 	%rd328, %rd328, 4;
	add.s64 	%rd327, %rd327, 4;
	setp.ne.s32 	%p16, %r899, 6;
	@%p16 bra 	$L__BB0_17;
	shr.u32 	%r293, %r17, 23;
	st.local.u32 	[%rd1+24], %rd329;
	and.b32  	%r21, %r293, 31;
	and.b32  	%r294, %r293, 224;
	add.s32 	%r295, %r294, -128;
	shr.u32 	%r296, %r295, 5;
	mul.wide.u32 	%rd147, %r296, 4;
	sub.s64 	%rd15, %rd1, %rd147;
	ld.local.u32 	%r900, [%rd15+24];
	ld.local.u32 	%r901, [%rd15+20];
	setp.eq.s32 	%p17, %r21, 0;
	@%p17 bra 	$L__BB0_20;
	shf.l.wrap.b32 	%r900, %r901, %r900, %r21;
	ld.local.u32 	%r297, [%rd15+16];
	shf.l.wrap.b32 	%r901, %r297, %r901, %r21;
$L__BB0_20:
	shr.u32 	%r298, %r900, 30;
	shf.l.wrap.b32 	%r299, %r901, %r900, 2;
	shl.b32 	%r300, %r901, 2;
	shr.u32 	%r301, %r299, 31;
	add.s32 	%r302, %r301, %r298;
	neg.s32 	%r303, %r302;
	setp.lt.s32 	%p18, %r17, 0;
	selp.b32 	%r902, %r303, %r302, %p18;
	xor.b32  	%r304, %r299, %r17;
	shr.s32 	%r305, %r299, 31;
	xor.b32  	%r306, %r305, %r299;
	xor.b32  	%r307, %r305, %r300;
	cvt.u64.u32 	%rd148, %r306;
	shl.b64 	%rd149, %rd148, 32;
	cvt.u64.u32 	%rd150, %r307;
	or.b64  	%rd151, %rd149, %rd150;
	cvt.rn.f64.s64 	%fd3, %rd151;
	mul.f64 	%fd4, %fd3, 0d3BF921FB54442D19;
	cvt.rn.f32.f64 	%f475, %fd4;
	neg.f32 	%f476, %f475;
	setp.lt.s32 	%p19, %r304, 0;
	selp.f32 	%f1636, %f476, %f475, %p19;
$L__BB0_21:
	mul.rn.f32 	%f479, %f1636, %f1636;
	and.b32  	%r309, %r902, 1;
	setp.eq.b32 	%p20, %r309, 1;
	selp.f32 	%f480, 0f3F800000, %f1636, %p20;
	fma.rn.f32 	%f481, %f479, %f480, 0f00000000;
	fma.rn.f32 	%f482, %f479, 0f37CBAC00, 0fBAB607ED;
	selp.f32 	%f483, %f482, 0fB94D4153, %p20;
	selp.f32 	%f484, 0f3D2AAABB, 0f3C0885E4, %p20;
	fma.rn.f32 	%f485, %f483, %f479, %f484;
	selp.f32 	%f486, 0fBEFFFFFF, 0fBE2AAAA8, %p20;
	fma.rn.f32 	%f487, %f485, %f479, %f486;
	fma.rn.f32 	%f488, %f487, %f481, %f480;
	and.b32  	%r310, %r902, 2;
	setp.eq.s32 	%p21, %r310, 0;
	mov.f32 	%f1637, 0f00000000;
	sub.f32 	%f489, %f1637, %f488;
	selp.f32 	%f490, %f488, %f489, %p21;
	mul.f32 	%f491, %f20, %f490;
	ex2.approx.f32 	%f492, %f491;
	add.f32 	%f493, %f492, 0f3F800000;
	rcp.rn.f32 	%f494, %f493;
	sub.f32 	%f495, %f494, %f29;
	add.f32 	%f33, %f495, 0f3A83126F;
	fma.rn.f32 	%f496, %f33, %f33, %f417;
	sqrt.rn.f32 	%f35, %f496;
	setp.leu.f32 	%p22, %f35, 0f38D1B717;
	mov.f32 	%f1638, %f1637;
	@%p22 bra 	$L__BB0_23;
	rcp.rn.f32 	%f497, %f35;
	mul.f32 	%f1638, %f5, %f497;
	mul.f32 	%f1637, %f497, %f33;
$L__BB0_23:
	sub.f32 	%f499, %f3, %f29;
	mul.f32 	%f500, %f7, %f1638;
	fma.rn.f32 	%f501, %f499, %f1637, %f500;
	mul.f32 	%f502, %f1638, %f501;
	mul.f32 	%f503, %f1637, %f501;
	sub.f32 	%f504, %f7, %f502;
	sub.f32 	%f505, %f499, %f503;
	mul.f32 	%f506, %f505, %f505;
	fma.rn.f32 	%f507, %f504, %f504, %f506;
	sqrt.rn.f32 	%f508, %f507;
	mul.f32 	%f509, %f4, %f508;
	mov.f32 	%f510, 0f3FC00000;
	sub.f32 	%f511, %f510, %f509;
	max.f32 	%f512, %f511, 0f00000000;
	min.f32 	%f513, %f512, 0f3F800000;
	add.f32 	%f40, %f19, %f513;
	fma.rn.f32 	%f41, %f513, 0f00000000, %f19;
	div.rn.f32 	%f514, %f2, 0fBD4CCCCD;
	ex2.approx.f32 	%f515, %f514;
	ex2.approx.f32 	%f42, %f2;
	add.f32 	%f516, %f515, %f42;
	rcp.rn.f32 	%f43, %f516;
	sub.f32 	%f517, %f43, %f43;
	add.f32 	%f44, %f517, 0f3A83126F;
	fma.rn.f32 	%f518, %f44, %f44, %f417;
	sqrt.rn.f32 	%f45, %f518;
	setp.leu.f32 	%p23, %f45, 0f38D1B717;
	mov.f32 	%f1639, 0f00000000;
	mov.f32 	%f1640, %f1639;
	@%p23 bra 	$L__BB0_25;
	rcp.rn.f32 	%f519, %f45;
	mul.f32 	%f1640, %f5, %f519;
	mul.f32 	%f1639, %f519, %f44;
$L__BB0_25:
	sub.f32 	%f521, %f3, %f43;
	mul.f32 	%f522, %f7, %f1640;
	fma.rn.f32 	%f523, %f521, %f1639, %f522;
	mul.f32 	%f524, %f1640, %f523;
	mul.f32 	%f525, %f1639, %f523;
	sub.f32 	%f526, %f7, %f524;
	sub.f32 	%f527, %f521, %f525;
	mul.f32 	%f528, %f527, %f527;
	fma.rn.f32 	%f529, %f526, %f526, %f528;
	sqrt.rn.f32 	%f530, %f529;
	mul.f32 	%f531, %f4, %f530;
	mov.f32 	%f532, 0f3FC00000;
	sub.f32 	%f533, %f532, %f531;
	max.f32 	%f534, %f533, 0f00000000;
	min.f32 	%f535, %f534, 0f3F800000;
	fma.rn.f32 	%f50, %f535, 0f00000000, %f40;
	add.f32 	%f51, %f41, %f535;
	fma.rn.f32 	%f52, %f535, 0f00000000, %f41;
	mul.f32 	%f536, %f2, 0fC0C00000;
	ex2.approx.f32 	%f537, %f536;
	add.f32 	%f538, %f537, 0f3F800000;
	rcp.rn.f32 	%f53, %f538;
	sub.f32 	%f539, %f53, %f53;
	add.f32 	%f54, %f539, 0f3A83126F;
	fma.rn.f32 	%f540, %f54, %f54, %f417;
	sqrt.rn.f32 	%f55, %f540;
	setp.leu.f32 	%p24, %f55, 0f38D1B717;
	mov.f32 	%f1641, 0f00000000;
	mov.f32 	%f1642, %f1641;
	@%p24 bra 	$L__BB0_27;
	rcp.rn.f32 	%f541, %f55;
	mul.f32 	%f1642, %f5, %f541;
	mul.f32 	%f1641, %f541, %f54;
$L__BB0_27:
	sub.f32 	%f542, %f3, %f53;
	mul.f32 	%f543, %f7, %f1642;
	fma.rn.f32 	%f544, %f542, %f1641, %f543;
	mul.f32 	%f545, %f1642, %f544;
	mul.f32 	%f546, %f1641, %f544;
	sub.f32 	%f547, %f7, %f545;
	sub.f32 	%f548, %f542, %f546;
	mul.f32 	%f549, %f548, %f548;
	fma.rn.f32 	%f550, %f547, %f547, %f549;
	sqrt.rn.f32 	%f551, %f550;
	mul.f32 	%f552, %f4, %f551;
	mov.f32 	%f553, 0f3FC00000;
	sub.f32 	%f554, %f553, %f552;
	max.f32 	%f555, %f554, 0f00000000;
	min.f32 	%f556, %f555, 0f3F800000;
	add.f32 	%f60, %f50, %f556;
	fma.rn.f32 	%f61, %f556, 0f3E800000, %f51;
	fma.rn.f32 	%f62, %f556, 0f00000000, %f52;
	neg.f32 	%f63, %f2;
	div.rn.f32 	%f64, %f21, 0f40400000;
	mul.f32 	%f557, %f64, 0f3F22F983;
	cvt.rni.s32.f32 	%r930, %f557;
	cvt.rn.f32.s32 	%f558, %r930;
	fma.rn.f32 	%f559, %f558, 0fBFC90FDA, %f64;
	fma.rn.f32 	%f560, %f558, 0fB3A22168, %f559;
	fma.rn.f32 	%f1651, %f558, 0fA7C234C5, %f560;
	abs.f32 	%f66, %f64;
	setp.ltu.f32 	%p25, %f66, 0f47CE4780;
	mov.u32 	%r906, %r930;
	mov.f32 	%f1643, %f1651;
	@%p25 bra 	$L__BB0_35;
	setp.neu.f32 	%p26, %f66, 0f7F800000;
	@%p26 bra 	$L__BB0_30;
	mov.f32 	%f563, 0f00000000;
	mul.rn.f32 	%f1643, %f64, %f563;
	mov.b32 	%r906, 0;
	bra.uni 	$L__BB0_35;
$L__BB0_30:
	mov.b64 	%rd332, 0;
	mov.b32 	%r903, 0;
	mov.u64 	%rd330, __cudart_i2opi_f;
	mov.b32 	%r313, %f64;
	shl.b32 	%r314, %r313, 8;
	or.b32  	%r315, %r314, -2147483648;
	mov.u64 	%rd331, %rd1;
$L__BB0_31:
	.pragma "nounroll";
	ld.global.nc.u32 	%r312, [%rd330];
	mad.wide.u32 	%rd154, %r312, %r315, %rd332;
	shr.u64 	%rd332, %rd154, 32;
	st.local.u32 	[%rd331], %rd154;
	add.s32 	%r903, %r903, 1;
	add.s64 	%rd331, %rd331, 4;
	add.s64 	%rd330, %rd330, 4;
	setp.ne.s32 	%p27, %r903, 6;
	@%p27 bra 	$L__BB0_31;
	shr.u32 	%r317, %r313, 23;
	st.local.u32 	[%rd1+24], %rd332;
	and.b32  	%r318, %r317, 31;
	and.b32  	%r319, %r317, 224;
	add.s32 	%r320, %r319, -128;
	shr.u32 	%r321, %r320, 5;
	mul.wide.u32 	%rd155, %r321, 4;
	sub.s64 	%rd156, %rd1, %rd155;
	ld.local.u32 	%r904, [%rd156+24];
	ld.local.u32 	%r905, [%rd156+20];
	setp.eq.s32 	%p28, %r318, 0;
	@%p28 bra 	$L__BB0_34;
	shf.l.wrap.b32 	%r904, %r905, %r904, %r318;
	mul.wide.u32 	%rd157, %r321, 4;
	sub.s64 	%rd158, %rd1, %rd157;
	ld.local.u32 	%r328, [%rd158+16];
	shf.l.wrap.b32 	%r905, %r328, %r905, %r318;
$L__BB0_34:
	shr.u32 	%r329, %r904, 30;
	shf.l.wrap.b32 	%r330, %r905, %r904, 2;
	shl.b32 	%r331, %r905, 2;
	shr.u32 	%r332, %r330, 31;
	add.s32 	%r333, %r332, %r329;
	neg.s32 	%r334, %r333;
	setp.lt.s32 	%p29, %r313, 0;
	selp.b32 	%r906, %r334, %r333, %p29;
	xor.b32  	%r336, %r330, %r313;
	shr.s32 	%r337, %r330, 31;
	xor.b32  	%r338, %r337, %r330;
	xor.b32  	%r339, %r337, %r331;
	cvt.u64.u32 	%rd159, %r338;
	shl.b64 	%rd160, %rd159, 32;
	cvt.u64.u32 	%rd161, %r339;
	or.b64  	%rd162, %rd160, %rd161;
	cvt.rn.f64.s64 	%fd5, %rd162;
	mul.f64 	%fd6, %fd5, 0d3BF921FB54442D19;
	cvt.rn.f32.f64 	%f561, %fd6;
	neg.f32 	%f562, %f561;
	setp.lt.s32 	%p30, %r336, 0;
	selp.f32 	%f1643, %f562, %f561, %p30;
$L__BB0_35:
	mul.f32 	%f70, %f21, 0f3E800000;
	abs.f32 	%f71, %f70;
	setp.ltu.f32 	%p31, %f71, 0f47CE4780;
	mul.rn.f32 	%f564, %f1643, %f1643;
	and.b32  	%r341, %r906, 1;
	setp.eq.b32 	%p32, %r341, 1;
	selp.f32 	%f565, 0f3F800000, %f1643, %p32;
	fma.rn.f32 	%f566, %f564, %f565, 0f00000000;
	fma.rn.f32 	%f567, %f564, 0f37CBAC00, 0fBAB607ED;
	selp.f32 	%f568, %f567, 0fB94D4153, %p32;
	selp.f32 	%f569, 0f3D2AAABB, 0f3C0885E4, %p32;
	fma.rn.f32 	%f570, %f568, %f564, %f569;
	selp.f32 	%f571, 0fBEFFFFFF, 0fBE2AAAA8, %p32;
	fma.rn.f32 	%f572, %f570, %f564, %f571;
	fma.rn.f32 	%f573, %f572, %f566, %f565;
	and.b32  	%r342, %r906, 2;
	setp.eq.s32 	%p33, %r342, 0;
	mov.f32 	%f574, 0f00000000;
	sub.f32 	%f575, %f574, %f573;
	selp.f32 	%f576, %f573, %f575, %p33;
	mul.f32 	%f577, %f576, 0f40C00000;
	ex2.approx.f32 	%f578, %f577;
	mul.f32 	%f72, %f578, %f63;
	mov.u32 	%r910, %r934;
	mov.f32 	%f1644, %f1652;
	@%p31 bra 	$L__BB0_43;
	setp.neu.f32 	%p34, %f71, 0f7F800000;
	@%p34 bra 	$L__BB0_38;
	mov.f32 	%f583, 0f00000000;
	mul.rn.f32 	%f1644, %f70, %f583;
	mov.b32 	%r910, 0;
	bra.uni 	$L__BB0_43;
$L__BB0_38:
	mov.b64 	%rd335, 0;
	mov.b32 	%r907, 0;
	mov.u64 	%rd333, __cudart_i2opi_f;
	mov.b32 	%r345, %f70;
	shl.b32 	%r346, %r345, 8;
	or.b32  	%r347, %r346, -2147483648;
	mov.u64 	%rd334, %rd1;
$L__BB0_39:
	.pragma "nounroll";
	ld.global.nc.u32 	%r344, [%rd333];
	mad.wide.u32 	%rd165, %r344, %r347, %rd335;
	shr.u64 	%rd335, %rd165, 32;
	st.local.u32 	[%rd334], %rd165;
	add.s32 	%r907, %r907, 1;
	add.s64 	%rd334, %rd334, 4;
	add.s64 	%rd333, %rd333, 4;
	setp.ne.s32 	%p35, %r907, 6;
	@%p35 bra 	$L__BB0_39;
	mul.f32 	%f74, %f21, 0f3E800000;
	mov.b32 	%r348, %f74;
	shr.u32 	%r349, %r348, 23;
	st.local.u32 	[%rd1+24], %rd335;
	and.b32  	%r350, %r349, 31;
	and.b32  	%r351, %r349, 224;
	add.s32 	%r352, %r351, -128;
	shr.u32 	%r353, %r352, 5;
	mul.wide.u32 	%rd166, %r353, 4;
	sub.s64 	%rd167, %rd1, %rd166;
	ld.local.u32 	%r908, [%rd167+24];
	ld.local.u32 	%r909, [%rd167+20];
	setp.eq.s32 	%p36, %r350, 0;
	@%p36 bra 	$L__BB0_42;
	shf.l.wrap.b32 	%r908, %r909, %r908, %r350;
	ld.local.u32 	%r360, [%rd167+16];
	shf.l.wrap.b32 	%r909, %r360, %r909, %r350;
$L__BB0_42:
	shr.u32 	%r361, %r908, 30;
	shf.l.wrap.b32 	%r362, %r909, %r908, 2;
	shl.b32 	%r363, %r909, 2;
	shr.u32 	%r364, %r362, 31;
	add.s32 	%r365, %r364, %r361;
	neg.s32 	%r366, %r365;
	setp.lt.s32 	%p37, %r348, 0;
	selp.b32 	%r910, %r366, %r365, %p37;
	xor.b32  	%r368, %r362, %r348;
	shr.s32 	%r369, %r362, 31;
	xor.b32  	%r370, %r369, %r362;
	xor.b32  	%r371, %r369, %r363;
	cvt.u64.u32 	%rd170, %r370;
	shl.b64 	%rd171, %rd170, 32;
	cvt.u64.u32 	%rd172, %r371;
	or.b64  	%rd173, %rd171, %rd172;
	cvt.rn.f64.s64 	%fd7, %rd173;
	mul.f64 	%fd8, %fd7, 0d3BF921FB54442D19;
	cvt.rn.f32.f64 	%f581, %fd8;
	neg.f32 	%f582, %f581;
	setp.lt.s32 	%p38, %r368, 0;
	selp.f32 	%f1644, %f582, %f581, %p38;
$L__BB0_43:
	abs.f32 	%f77, %f64;
	setp.ltu.f32 	%p39, %f77, 0f47CE4780;
	mul.rn.f32 	%f584, %f1644, %f1644;
	and.b32  	%r373, %r910, 1;
	setp.eq.b32 	%p40, %r373, 1;
	selp.f32 	%f585, 0f3F800000, %f1644, %p40;
	fma.rn.f32 	%f586, %f584, %f585, 0f00000000;
	fma.rn.f32 	%f587, %f584, 0f37CBAC00, 0fBAB607ED;
	selp.f32 	%f588, %f587, 0fB94D4153, %p40;
	selp.f32 	%f589, 0f3D2AAABB, 0f3C0885E4, %p40;
	fma.rn.f32 	%f590, %f588, %f584, %f589;
	selp.f32 	%f591, 0fBEFFFFFF, 0fBE2AAAA8, %p40;
	fma.rn.f32 	%f592, %f590, %f584, %f591;
	fma.rn.f32 	%f593, %f592, %f586, %f585;
	and.b32  	%r374, %r910, 2;
	setp.eq.s32 	%p41, %r374, 0;
	mov.f32 	%f594, 0f00000000;
	sub.f32 	%f595, %f594, %f593;
	selp.f32 	%f596, %f593, %f595, %p41;
	mul.f32 	%f597, %f596, 0f40C00000;
	ex2.approx.f32 	%f598, %f597;
	mul.f32 	%f599, %f2, %f598;
	ex2.approx.f32 	%f600, %f599;
	ex2.approx.f32 	%f601, %f72;
	add.f32 	%f602, %f601, %f600;
	rcp.rn.f32 	%f78, %f602;
	mov.u32 	%r914, %r930;
	mov.f32 	%f1645, %f1651;
	@%p39 bra 	$L__BB0_51;
	setp.neu.f32 	%p42, %f77, 0f7F800000;
	@%p42 bra 	$L__BB0_46;
	mov.f32 	%f605, 0f00000000;
	mul.rn.f32 	%f1645, %f64, %f605;
	mov.b32 	%r914, 0;
	bra.uni 	$L__BB0_51;
$L__BB0_46:
	mov.b64 	%rd338, 0;
	mov.b32 	%r911, 0;
	mov.u64 	%rd336, __cudart_i2opi_f;
	mov.b32 	%r377, %f64;
	shl.b32 	%r378, %r377, 8;
	or.b32  	%r379, %r378, -2147483648;
	mov.u64 	%rd337, %rd1;
$L__BB0_47:
	.pragma "nounroll";
	ld.global.nc.u32 	%r376, [%rd336];
	mad.wide.u32 	%rd176, %r376, %r379, %rd338;
	shr.u64 	%rd338, %rd176, 32;
	st.local.u32 	[%rd337], %rd176;
	add.s32 	%r911, %r911, 1;
	add.s64 	%rd337, %rd337, 4;
	add.s64 	%rd336, %rd336, 4;
	setp.ne.s32 	%p43, %r911, 6;
	@%p43 bra 	$L__BB0_47;
	mov.b32 	%r380, %f64;
	shr.u32 	%r381, %r380, 23;
	st.local.u32 	[%rd1+24], %rd338;
	and.b32  	%r382, %r381, 31;
	and.b32  	%r383, %r381, 224;
	add.s32 	%r384, %r383, -128;
	shr.u32 	%r385, %r384, 5;
	mul.wide.u32 	%rd177, %r385, 4;
	sub.s64 	%rd178, %rd1, %rd177;
	ld.local.u32 	%r912, [%rd178+24];
	ld.local.u32 	%r913, [%rd178+20];
	setp.eq.s32 	%p44, %r382, 0;
	@%p44 bra 	$L__BB0_50;
	shf.l.wrap.b32 	%r912, %r913, %r912, %r382;
	mul.wide.u32 	%rd179, %r385, 4;
	sub.s64 	%rd180, %rd1, %rd179;
	ld.local.u32 	%r392, [%rd180+16];
	shf.l.wrap.b32 	%r913, %r392, %r913, %r382;
$L__BB0_50:
	shr.u32 	%r393, %r912, 30;
	shf.l.wrap.b32 	%r394, %r913, %r912, 2;
	shl.b32 	%r395, %r913, 2;
	shr.u32 	%r396, %r394, 31;
	add.s32 	%r397, %r396, %r393;
	neg.s32 	%r398, %r397;
	setp.lt.s32 	%p45, %r380, 0;
	selp.b32 	%r914, %r398, %r397, %p45;
	xor.b32  	%r400, %r394, %r380;
	shr.s32 	%r401, %r394, 31;
	xor.b32  	%r402, %r401, %r394;
	xor.b32  	%r403, %r401, %r395;
	cvt.u64.u32 	%rd181, %r402;
	shl.b64 	%rd182, %rd181, 32;
	cvt.u64.u32 	%rd183, %r403;
	or.b64  	%rd184, %rd182, %rd183;
	cvt.rn.f64.s64 	%fd9, %rd184;
	mul.f64 	%fd10, %fd9, 0d3BF921FB54442D19;
	cvt.rn.f32.f64 	%f603, %fd10;
	neg.f32 	%f604, %f603;
	setp.lt.s32 	%p46, %r400, 0;
	selp.f32 	%f1645, %f604, %f603, %p46;
$L__BB0_51:
	mul.f32 	%f82, %f21, 0f3E800000;
	abs.f32 	%f83, %f82;
	setp.ltu.f32 	%p47, %f83, 0f47CE4780;
	mul.rn.f32 	%f606, %f1645, %f1645;
	and.b32  	%r405, %r914, 1;
	setp.eq.b32 	%p48, %r405, 1;
	selp.f32 	%f607, 0f3F800000, %f1645, %p48;
	fma.rn.f32 	%f608, %f606, %f607, 0f00000000;
	fma.rn.f32 	%f609, %f606, 0f37CBAC00, 0fBAB607ED;
	selp.f32 	%f610, %f609, 0fB94D4153, %p48;
	selp.f32 	%f611, 0f3D2AAABB, 0f3C0885E4, %p48;
	fma.rn.f32 	%f612, %f610, %f606, %f611;
	selp.f32 	%f613, 0fBEFFFFFF, 0fBE2AAAA8, %p48;
	fma.rn.f32 	%f614, %f612, %f606, %f613;
	fma.rn.f32 	%f615, %f614, %f608, %f607;
	and.b32  	%r406, %r914, 2;
	setp.eq.s32 	%p49, %r406, 0;
	mov.f32 	%f616, 0f00000000;
	sub.f32 	%f617, %f616, %f615;
	selp.f32 	%f618, %f615, %f617, %p49;
	mul.f32 	%f619, %f618, 0f40C00000;
	ex2.approx.f32 	%f620, %f619;
	mul.f32 	%f84, %f620, %f63;
	mov.u32 	%r918, %r934;
	mov.f32 	%f1646, %f1652;
	@%p47 bra 	$L__BB0_59;
	setp.neu.f32 	%p50, %f83, 0f7F800000;
	@%p50 bra 	$L__BB0_54;
	mov.f32 	%f625, 0f00000000;
	mul.rn.f32 	%f1646, %f82, %f625;
	mov.b32 	%r918, 0;
	bra.uni 	$L__BB0_59;
$L__BB0_54:
	mov.b64 	%rd341, 0;
	mov.b32 	%r915, 0;
	mov.u64 	%rd339, __cudart_i2opi_f;
	mov.b32 	%r409, %f82;
	shl.b32 	%r410, %r409, 8;
	or.b32  	%r411, %r410, -2147483648;
	mov.u64 	%rd340, %rd1;
$L__BB0_55:
	.pragma "nounroll";
	ld.global.nc.u32 	%r408, [%rd339];
	mad.wide.u32 	%rd187, %r408, %r411, %rd341;
	shr.u64 	%rd341, %rd187, 32;
	st.local.u32 	[%rd340], %rd187;
	add.s32 	%r915, %r915, 1;
	add.s64 	%rd340, %rd340, 4;
	add.s64 	%rd339, %rd339, 4;
	setp.ne.s32 	%p51, %r915, 6;
	@%p51 bra 	$L__BB0_55;
	mul.f32 	%f86, %f21, 0f3E800000;
	mov.b32 	%r412, %f86;
	shr.u32 	%r413, %r412, 23;
	st.local.u32 	[%rd1+24], %rd341;
	and.b32  	%r414, %r413, 31;
	and.b32  	%r415, %r413, 224;
	add.s32 	%r416, %r415, -128;
	shr.u32 	%r417, %r416, 5;
	mul.wide.u32 	%rd188, %r417, 4;
	sub.s64 	%rd189, %rd1, %rd188;
	ld.local.u32 	%r916, [%rd189+24];
	ld.local.u32 	%r917, [%rd189+20];
	setp.eq.s32 	%p52, %r414, 0;
	@%p52 bra 	$L__BB0_58;
	shf.l.wrap.b32 	%r916, %r917, %r916, %r414;
	mul.wide.u32 	%rd190, %r417, 4;
	sub.s64 	%rd191, %rd1, %rd190;
	ld.local.u32 	%r424, [%rd191+16];
	shf.l.wrap.b32 	%r917, %r424, %r917, %r414;
$L__BB0_58:
	shr.u32 	%r425, %r916, 30;
	shf.l.wrap.b32 	%r426, %r917, %r916, 2;
	shl.b32 	%r427, %r917, 2;
	shr.u32 	%r428, %r426, 31;
	add.s32 	%r429, %r428, %r425;
	neg.s32 	%r430, %r429;
	setp.lt.s32 	%p53, %r412, 0;
	selp.b32 	%r918, %r430, %r429, %p53;
	xor.b32  	%r432, %r426, %r412;
	shr.s32 	%r433, %r426, 31;
	xor.b32  	%r434, %r433, %r426;
	xor.b32  	%r435, %r433, %r427;
	cvt.u64.u32 	%rd192, %r434;
	shl.b64 	%rd193, %rd192, 32;
	cvt.u64.u32 	%rd194, %r435;
	or.b64  	%rd195, %rd193, %rd194;
	cvt.rn.f64.s64 	%fd11, %rd195;
	mul.f64 	%fd12, %fd11, 0d3BF921FB54442D19;
	cvt.rn.f32.f64 	%f623, %fd12;
	neg.f32 	%f624, %f623;
	setp.lt.s32 	%p54, %r432, 0;
	selp.f32 	%f1646, %f624, %f623, %p54;
$L__BB0_59:
	mul.rn.f32 	%f627, %f1646, %f1646;
	and.b32  	%r437, %r918, 1;
	setp.eq.b32 	%p55, %r437, 1;
	selp.f32 	%f628, 0f3F800000, %f1646, %p55;
	fma.rn.f32 	%f629, %f627, %f628, 0f00000000;
	fma.rn.f32 	%f630, %f627, 0f37CBAC00, 0fBAB607ED;
	selp.f32 	%f631, %f630, 0fB94D4153, %p55;
	selp.f32 	%f632, 0f3D2AAABB, 0f3C0885E4, %p55;
	fma.rn.f32 	%f633, %f631, %f627, %f632;
	selp.f32 	%f634, 0fBEFFFFFF, 0fBE2AAAA8, %p55;
	fma.rn.f32 	%f635, %f633, %f627, %f634;
	fma.rn.f32 	%f636, %f635, %f629, %f628;
	and.b32  	%r438, %r918, 2;
	setp.eq.s32 	%p56, %r438, 0;
	mov.f32 	%f1647, 0f00000000;
	sub.f32 	%f637, %f1647, %f636;
	selp.f32 	%f638, %f636, %f637, %p56;
	mul.f32 	%f639, %f638, 0f40C00000;
	ex2.approx.f32 	%f640, %f639;
	mul.f32 	%f641, %f2, %f640;
	ex2.approx.f32 	%f642, %f641;
	ex2.approx.f32 	%f643, %f84;
	add.f32 	%f644, %f643, %f642;
	rcp.rn.f32 	%f645, %f644;
	sub.f32 	%f646, %f645, %f78;
	add.f32 	%f89, %f646, 0f3A83126F;
	mul.f32 	%f647, %f89, %f89;
	fma.rn.f32 	%f648, %f5, %f5, %f647;
	sqrt.rn.f32 	%f90, %f648;
	setp.leu.f32 	%p57, %f90, 0f38D1B717;
	mov.f32 	%f1648, %f1647;
	@%p57 bra 	$L__BB0_61;
	rcp.rn.f32 	%f649, %f90;
	mul.f32 	%f1648, %f5, %f649;
	mul.f32 	%f1647, %f649, %f89;
$L__BB0_61:
	abs.f32 	%f95, %f64;
	setp.ltu.f32 	%p58, %f95, 0f47CE4780;
	sub.f32 	%f650, %f3, %f78;
	mul.f32 	%f651, %f7, %f1648;
	fma.rn.f32 	%f652, %f650, %f1647, %f651;
	mul.f32 	%f653, %f1648, %f652;
	mul.f32 	%f654, %f1647, %f652;
	sub.f32 	%f655, %f7, %f653;
	sub.f32 	%f656, %f650, %f654;
	mul.f32 	%f657, %f656, %f656;
	fma.rn.f32 	%f658, %f655, %f655, %f657;
	sqrt.rn.f32 	%f659, %f658;
	mul.f32 	%f660, %f4, %f659;
	mov.f32 	%f661, 0f3FC00000;
	sub.f32 	%f662, %f661, %f660;
	max.f32 	%f663, %f662, 0f00000000;
	min.f32 	%f664, %f663, 0f3F800000;
	add.f32 	%f96, %f60, %f664;
	fma.rn.f32 	%f97, %f664, 0f00000000, %f61;
	fma.rn.f32 	%f98, %f664, 0f00000000, %f62;
	mov.u32 	%r922, %r930;
	mov.f32 	%f1649, %f1651;
	@%p58 bra 	$L__BB0_69;
	setp.neu.f32 	%p59, %f95, 0f7F800000;
	@%p59 bra 	$L__BB0_64;
	mov.f32 	%f667, 0f00000000;
	mul.rn.f32 	%f1649, %f64, %f667;
	mov.b32 	%r922, 0;
	bra.uni 	$L__BB0_69;
$L__BB0_64:
	mov.b64 	%rd344, 0;
	mov.b32 	%r919, 0;
	mov.u64 	%rd342, __cudart_i2opi_f;
	mov.b32 	%r441, %f64;
	shl.b32 	%r442, %r441, 8;
	or.b32  	%r443, %r442, -2147483648;
	mov.u64 	%rd343, %rd1;
$L__BB0_65:
	.pragma "nounroll";
	ld.global.nc.u32 	%r440, [%rd342];
	mad.wide.u32 	%rd198, %r440, %r443, %rd344;
	shr.u64 	%rd344, %rd198, 32;
	st.local.u32 	[%rd343], %rd198;
	add.s32 	%r919, %r919, 1;
	add.s64 	%rd343, %rd343, 4;
	add.s64 	%rd342, %rd342, 4;
	setp.ne.s32 	%p60, %r919, 6;
	@%p60 bra 	$L__BB0_65;
	shr.u32 	%r445, %r441, 23;
	st.local.u32 	[%rd1+24], %rd344;
	and.b32  	%r446, %r445, 31;
	and.b32  	%r447, %r445, 224;
	add.s32 	%r448, %r447, -128;
	shr.u32 	%r449, %r448, 5;
	mul.wide.u32 	%rd199, %r449, 4;
	sub.s64 	%rd200, %rd1, %rd199;
	ld.local.u32 	%r920, [%rd200+24];
	ld.local.u32 	%r921, [%rd200+20];
	setp.eq.s32 	%p61, %r446, 0;
	@%p61 bra 	$L__BB0_68;
	shf.l.wrap.b32 	%r920, %r921, %r920, %r446;
	mul.wide.u32 	%rd201, %r449, 4;
	sub.s64 	%rd202, %rd1, %rd201;
	ld.local.u32 	%r456, [%rd202+16];
	shf.l.wrap.b32 	%r921, %r456, %r921, %r446;
$L__BB0_68:
	shr.u32 	%r457, %r920, 30;
	shf.l.wrap.b32 	%r458, %r921, %r920, 2;
	shl.b32 	%r459, %r921, 2;
	shr.u32 	%r460, %r458, 31;
	add.s32 	%r461, %r460, %r457;
	neg.s32 	%r462, %r461;
	setp.lt.s32 	%p62, %r441, 0;
	selp.b32 	%r922, %r462, %r461, %p62;
	xor.b32  	%r464, %r458, %r441;
	shr.s32 	%r465, %r458, 31;
	xor.b32  	%r466, %r465, %r458;
	xor.b32  	%r467, %r465, %r459;
	cvt.u64.u32 	%rd203, %r466;
	shl.b64 	%rd204, %rd203, 32;
	cvt.u64.u32 	%rd205, %r467;
	or.b64  	%rd206, %rd204, %rd205;
	cvt.rn.f64.s64 	%fd13, %rd206;
	mul.f64 	%fd14, %fd13, 0d3BF921FB54442D19;
	cvt.rn.f32.f64 	%f665, %fd14;
	neg.f32 	%f666, %f665;
	setp.lt.s32 	%p63, %r464, 0;
	selp.f32 	%f1649, %f666, %f665, %p63;
$L__BB0_69:
	mul.f32 	%f102, %f21, 0f3E800000;
	abs.f32 	%f103, %f102;
	setp.ltu.f32 	%p64, %f103, 0f47CE4780;
	mul.rn.f32 	%f668, %f1649, %f1649;
	and.b32  	%r469, %r922, 1;
	setp.eq.b32 	%p65, %r469, 1;
	selp.f32 	%f669, 0f3F800000, %f1649, %p65;
	fma.rn.f32 	%f670, %f668, %f669, 0f00000000;
	fma.rn.f32 	%f671, %f668, 0f37CBAC00, 0fBAB607ED;
	selp.f32 	%f672, %f671, 0fB94D4153, %p65;
	selp.f32 	%f673, 0f3D2AAABB, 0f3C0885E4, %p65;
	fma.rn.f32 	%f674, %f672, %f668, %f673;
	selp.f32 	%f675, 0fBEFFFFFF, 0fBE2AAAA8, %p65;
	fma.rn.f32 	%f676, %f674, %f668, %f675;
	fma.rn.f32 	%f677, %f676, %f670, %f669;
	and.b32  	%r470, %r922, 2;
	setp.eq.s32 	%p66, %r470, 0;
	mov.f32 	%f678, 0f00000000;
	sub.f32 	%f679, %f678, %f677;
	selp.f32 	%f680, %f677, %f679, %p66;
	mul.f32 	%f681, %f680, 0f40C00000;
	ex2.approx.f32 	%f682, %f681;
	mul.f32 	%f104, %f682, %f63;
	mov.u32 	%r926, %r934;
	mov.f32 	%f1650, %f1652;
	@%p64 bra 	$L__BB0_77;
	setp.neu.f32 	%p67, %f103, 0f7F800000;
	@%p67 bra 	$L__BB0_72;
	mov.f32 	%f687, 0f00000000;
	mul.rn.f32 	%f1650, %f102, %f687;
	mov.b32 	%r926, 0;
	bra.uni 	$L__BB0_77;
$L__BB0_72:
	mov.b64 	%rd347, 0;
	mov.b32 	%r923, 0;
	mov.u64 	%rd345, __cudart_i2opi_f;
	mov.b32 	%r473, %f102;
	shl.b32 	%r474, %r473, 8;
	or.b32  	%r475, %r474, -2147483648;
	mov.u64 	%rd346, %rd1;
$L__BB0_73:
	.pragma "nounroll";
	ld.global.nc.u32 	%r472, [%rd345];
	mad.wide.u32 	%rd209, %r472, %r475, %rd347;
	shr.u64 	%rd347, %rd209, 32;
	st.local.u32 	[%rd346], %rd209;
	add.s32 	%r923, %r923, 1;
	add.s64 	%rd346, %rd346, 4;
	add.s64 	%rd345, %rd345, 4;
	setp.ne.s32 	%p68, %r923, 6;
	@%p68 bra 	$L__BB0_73;
	mul.f32 	%f106, %f21, 0f3E800000;
	mov.b32 	%r476, %f106;
	shr.u32 	%r477, %r476, 23;
	st.local.u32 	[%rd1+24], %rd347;
	and.b32  	%r478, %r477, 31;
	and.b32  	%r479, %r477, 224;
	add.s32 	%r480, %r479, -128;
	shr.u32 	%r481, %r480, 5;
	mul.wide.u32 	%rd210, %r481, 4;
	sub.s64 	%rd211, %rd1, %rd210;
	ld.local.u32 	%r924, [%rd211+24];
	ld.local.u32 	%r925, [%rd211+20];
	setp.eq.s32 	%p69, %r478, 0;
	@%p69 bra 	$L__BB0_76;
	shf.l.wrap.b32 	%r924, %r925, %r924, %r478;
	ld.local.u32 	%r488, [%rd211+16];
	shf.l.wrap.b32 	%r925, %r488, %r925, %r478;
$L__BB0_76:
	shr.u32 	%r489, %r924, 30;
	shf.l.wrap.b32 	%r490, %r925, %r924, 2;
	shl.b32 	%r491, %r925, 2;
	shr.u32 	%r492, %r490, 31;
	add.s32 	%r493, %r492, %r489;
	neg.s32 	%r494, %r493;
	setp.lt.s32 	%p70, %r476, 0;
	selp.b32 	%r926, %r494, %r493, %p70;
	xor.b32  	%r496, %r490, %r476;
	shr.s32 	%r497, %r490, 31;
	xor.b32  	%r498, %r497, %r490;
	xor.b32  	%r499, %r497, %r491;
	cvt.u64.u32 	%rd214, %r498;
	shl.b64 	%rd215, %rd214, 32;
	cvt.u64.u32 	%rd216, %r499;
	or.b64  	%rd217, %rd215, %rd216;
	cvt.rn.f64.s64 	%fd15, %rd217;
	mul.f64 	%fd16, %fd15, 0d3BF921FB54442D19;
	cvt.rn.f32.f64 	%f685, %fd16;
	neg.f32 	%f686, %f685;
	setp.lt.s32 	%p71, %r496, 0;
	selp.f32 	%f1650, %f686, %f685, %p71;
$L__BB0_77:
	abs.f32 	%f109, %f64;
	setp.ltu.f32 	%p72, %f109, 0f47CE4780;
	mul.rn.f32 	%f688, %f1650, %f1650;
	and.b32  	%r501, %r926, 1;
	setp.eq.b32 	%p73, %r501, 1;
	selp.f32 	%f689, 0f3F800000, %f1650, %p73;
	fma.rn.f32 	%f690, %f688, %f689, 0f00000000;
	fma.rn.f32 	%f691, %f688, 0f37CBAC00, 0fBAB607ED;
	selp.f32 	%f692, %f691, 0fB94D4153, %p73;
	selp.f32 	%f693, 0f3D2AAABB, 0f3C0885E4, %p73;
	fma.rn.f32 	%f694, %f692, %f688, %f693;
	selp.f32 	%f695, 0fBEFFFFFF, 0fBE2AAAA8, %p73;
	fma.rn.f32 	%f696, %f694, %f688, %f695;
	fma.rn.f32 	%f697, %f696, %f690, %f689;
	and.b32  	%r502, %r926, 2;
	setp.eq.s32 	%p74, %r502, 0;
	mov.f32 	%f698, 0f00000000;
	sub.f32 	%f699, %f698, %f697;
	selp.f32 	%f700, %f697, %f699, %p74;
	mul.f32 	%f701, %f700, 0f40C00000;
	ex2.approx.f32 	%f702, %f701;
	mul.f32 	%f703, %f2, %f702;
	ex2.approx.f32 	%f704, %f703;
	ex2.approx.f32 	%f705, %f104;
	add.f32 	%f706, %f705, %f704;
	rcp.rn.f32 	%f707, %f706;
	max.f32 	%f708, %f707, 0f2EDBE6FF;
	mov.b32 	%r503, %f708;
	add.s32 	%r504, %r503, -1060439283;
	and.b32  	%r505, %r504, -8388608;
	sub.s32 	%r506, %r503, %r505;
	mov.b32 	%f709, %r506;
	cvt.rn.f32.s32 	%f710, %r505;
	fma.rn.f32 	%f711, %f710, 0f34000000, 0f00000000;
	add.f32 	%f712, %f709, 0fBF800000;
	fma.rn.f32 	%f713, %f712, 0f3DC6B27F, 0fBE2C7F30;
	fma.rn.f32 	%f714, %f713, %f712, 0f3E2FCF2A;
	fma.rn.f32 	%f715, %f714, %f712, 0fBE374E43;
	fma.rn.f32 	%f716, %f715, %f712, 0f3E520BF4;
	fma.rn.f32 	%f717, %f716, %f712, 0fBE763C8B;
	fma.rn.f32 	%f718, %f717, %f712, 0f3E93BF99;
	fma.rn.f32 	%f719, %f718, %f712, 0fBEB8AA49;
	fma.rn.f32 	%f720, %f719, %f712, 0f3EF6384A;
	fma.rn.f32 	%f721, %f720, %f712, 0fBF38AA3B;
	mul.f32 	%f722, %f712, %f721;
	mul.f32 	%f723, %f712, %f722;
	fma.rn.f32 	%f724, %f712, 0f3FB8AA3B, %f723;
	add.f32 	%f725, %f711, %f724;
	setp.gt.u32 	%p75, %r503, 2139095039;
	fma.rn.f32 	%f726, %f708, 0f7F800000, 0f7F800000;
	selp.f32 	%f110, %f726, %f725, %p75;
	@%p72 bra 	$L__BB0_85;
	setp.neu.f32 	%p76, %f109, 0f7F800000;
	@%p76 bra 	$L__BB0_80;
	mov.f32 	%f729, 0f00000000;
	mul.rn.f32 	%f1651, %f64, %f729;
	mov.b32 	%r930, 0;
	bra.uni 	$L__BB0_85;
$L__BB0_80:
	mov.b32 	%r91, %f64;
	mov.b64 	%rd350, 0;
	mov.b32 	%r927, 0;
	mov.u64 	%rd348, __cudart_i2opi_f;
	shl.b32 	%r509, %r91, 8;
	or.b32  	%r510, %r509, -2147483648;
	mov.u64 	%rd349, %rd1;
$L__BB0_81:
	.pragma "nounroll";
	ld.global.nc.u32 	%r508, [%rd348];
	mad.wide.u32 	%rd220, %r508, %r510, %rd350;
	shr.u64 	%rd350, %rd220, 32;
	st.local.u32 	[%rd349], %rd220;
	add.s32 	%r927, %r927, 1;
	add.s64 	%rd349, %rd349, 4;
	add.s64 	%rd348, %rd348, 4;
	setp.ne.s32 	%p77, %r927, 6;
	@%p77 bra 	$L__BB0_81;
	shr.u32 	%r511, %r91, 23;
	st.local.u32 	[%rd1+24], %rd350;
	and.b32  	%r94, %r511, 31;
	and.b32  	%r512, %r511, 224;
	add.s32 	%r513, %r512, -128;
	shr.u32 	%r514, %r513, 5;
	mul.wide.u32 	%rd221, %r514, 4;
	sub.s64 	%rd58, %rd1, %rd221;
	ld.local.u32 	%r928, [%rd58+24];
	ld.local.u32 	%r929, [%rd58+20];
	setp.eq.s32 	%p78, %r94, 0;
	@%p78 bra 	$L__BB0_84;
	shf.l.wrap.b32 	%r928, %r929, %r928, %r94;
	ld.local.u32 	%r515, [%rd58+16];
	shf.l.wrap.b32 	%r929, %r515, %r929, %r94;
$L__BB0_84:
	shr.u32 	%r516, %r928, 30;
	shf.l.wrap.b32 	%r517, %r929, %r928, 2;
	shl.b32 	%r518, %r929, 2;
	shr.u32 	%r519, %r517, 31;
	add.s32 	%r520, %r519, %r516;
	neg.s32 	%r521, %r520;
	setp.lt.s32 	%p79, %r91, 0;
	selp.b32 	%r930, %r521, %r520, %p79;
	xor.b32  	%r522, %r517, %r91;
	shr.s32 	%r523, %r517, 31;
	xor.b32  	%r524, %r523, %r517;
	xor.b32  	%r525, %r523, %r518;
	cvt.u64.u32 	%rd222, %r524;
	shl.b64 	%rd223, %rd222, 32;
	cvt.u64.u32 	%rd224, %r525;
	or.b64  	%rd225, %rd223, %rd224;
	cvt.rn.f64.s64 	%fd17, %rd225;
	mul.f64 	%fd18, %fd17, 0d3BF921FB54442D19;
	cvt.rn.f32.f64 	%f727, %fd18;
	neg.f32 	%f728, %f727;
	setp.lt.s32 	%p80, %r522, 0;
	selp.f32 	%f1651, %f728, %f727, %p80;
$L__BB0_85:
	mul.f32 	%f114, %f21, 0f3E800000;
	abs.f32 	%f115, %f114;
	setp.ltu.f32 	%p81, %f115, 0f47CE4780;
	mul.rn.f32 	%f730, %f1651, %f1651;
	and.b32  	%r527, %r930, 1;
	setp.eq.b32 	%p82, %r527, 1;
	selp.f32 	%f731, 0f3F800000, %f1651, %p82;
	fma.rn.f32 	%f732, %f730, %f731, 0f00000000;
	fma.rn.f32 	%f733, %f730, 0f37CBAC00, 0fBAB607ED;
	selp.f32 	%f734, %f733, 0fB94D4153, %p82;
	selp.f32 	%f735, 0f3D2AAABB, 0f3C0885E4, %p82;
	fma.rn.f32 	%f736, %f734, %f730, %f735;
	selp.f32 	%f737, 0fBEFFFFFF, 0fBE2AAAA8, %p82;
	fma.rn.f32 	%f738, %f736, %f730, %f737;
	fma.rn.f32 	%f739, %f738, %f732, %f731;
	and.b32  	%r528, %r930, 2;
	setp.eq.s32 	%p83, %r528, 0;
	mov.f32 	%f740, 0f00000000;
	sub.f32 	%f741, %f740, %f739;
	selp.f32 	%f742, %f739, %f741, %p83;
	mul.f32 	%f743, %f742, 0f40C00000;
	ex2.approx.f32 	%f744, %f743;
	mul.f32 	%f116, %f744, %f63;
	@%p81 bra 	$L__BB0_93;
	setp.neu.f32 	%p84, %f115, 0f7F800000;
	@%p84 bra 	$L__BB0_88;
	mov.f32 	%f747, 0f00000000;
	mul.rn.f32 	%f1652, %f114, %f747;
	mov.b32 	%r934, 0;
	bra.uni 	$L__BB0_93;
$L__BB0_88:
	mov.b32 	%r103, %f114;
	shl.b32 	%r530, %r103, 8;
	or.b32  	%r104, %r530, -2147483648;
	mov.b64 	%rd353, 0;
	mov.b32 	%r931, 0;
	mov.u64 	%rd351, __cudart_i2opi_f;
	mov.u64 	%rd352, %rd1;
$L__BB0_89:
	.pragma "nounroll";
	ld.global.nc.u32 	%r531, [%rd351];
	mad.wide.u32 	%rd228, %r531, %r104, %rd353;
	shr.u64 	%rd353, %rd228, 32;
	st.local.u32 	[%rd352], %rd228;
	add.s32 	%r931, %r931, 1;
	add.s64 	%rd352, %rd352, 4;
	add.s64 	%rd351, %rd351, 4;
	setp.ne.s32 	%p85, %r931, 6;
	@%p85 bra 	$L__BB0_89;
	shr.u32 	%r532, %r103, 23;
	st.local.u32 	[%rd1+24], %rd353;
	and.b32  	%r107, %r532, 31;
	and.b32  	%r533, %r532, 224;
	add.s32 	%r534, %r533, -128;
	shr.u32 	%r535, %r534, 5;
	mul.wide.u32 	%rd229, %r535, 4;
	sub.s64 	%rd65, %rd1, %rd229;
	ld.local.u32 	%r932, [%rd65+24];
	ld.local.u32 	%r933, [%rd65+20];
	setp.eq.s32 	%p86, %r107, 0;
	@%p86 bra 	$L__BB0_92;
	shf.l.wrap.b32 	%r932, %r933, %r932, %r107;
	ld.local.u32 	%r536, [%rd65+16];
	shf.l.wrap.b32 	%r933, %r536, %r933, %r107;
$L__BB0_92:
	shr.u32 	%r537, %r932, 30;
	shf.l.wrap.b32 	%r538, %r933, %r932, 2;
	shl.b32 	%r539, %r933, 2;
	shr.u32 	%r540, %r538, 31;
	add.s32 	%r541, %r540, %r537;
	neg.s32 	%r542, %r541;
	setp.lt.s32 	%p87, %r103, 0;
	selp.b32 	%r934, %r542, %r541, %p87;
	xor.b32  	%r543, %r538, %r103;
	shr.s32 	%r544, %r538, 31;
	xor.b32  	%r545, %r544, %r538;
	xor.b32  	%r546, %r544, %r539;
	cvt.u64.u32 	%rd230, %r545;
	shl.b64 	%rd231, %rd230, 32;
	cvt.u64.u32 	%rd232, %r546;
	or.b64  	%rd233, %rd231, %rd232;
	cvt.rn.f64.s64 	%fd19, %rd233;
	mul.f64 	%fd20, %fd19, 0d3BF921FB54442D19;
	cvt.rn.f32.f64 	%f745, %fd20;
	neg.f32 	%f746, %f745;
	setp.lt.s32 	%p88, %r543, 0;
	selp.f32 	%f1652, %f746, %f745, %p88;
$L__BB0_93:
	mul.rn.f32 	%f749, %f1652, %f1652;
	and.b32  	%r548, %r934, 1;
	setp.eq.b32 	%p89, %r548, 1;
	selp.f32 	%f750, 0f3F800000, %f1652, %p89;
	fma.rn.f32 	%f751, %f749, %f750, 0f00000000;
	fma.rn.f32 	%f752, %f749, 0f37CBAC00, 0fBAB607ED;
	selp.f32 	%f753, %f752, 0fB94D4153, %p89;
	selp.f32 	%f754, 0f3D2AAABB, 0f3C0885E4, %p89;
	fma.rn.f32 	%f755, %f753, %f749, %f754;
	selp.f32 	%f756, 0fBEFFFFFF, 0fBE2AAAA8, %p89;
	fma.rn.f32 	%f757, %f755, %f749, %f756;
	fma.rn.f32 	%f758, %f757, %f751, %f750;
	and.b32  	%r549, %r934, 2;
	setp.eq.s32 	%p90, %r549, 0;
	mov.f32 	%f1653, 0f00000000;
	sub.f32 	%f759, %f1653, %f758;
	selp.f32 	%f760, %f758, %f759, %p90;
	mul.f32 	%f761, %f760, 0f40C00000;
	ex2.approx.f32 	%f762, %f761;
	mul.f32 	%f763, %f2, %f762;
	ex2.approx.f32 	%f764, %f763;
	ex2.approx.f32 	%f765, %f116;
	add.f32 	%f766, %f765, %f764;
	rcp.rn.f32 	%f767, %f766;
	max.f32 	%f768, %f767, 0f2EDBE6FF;
	mov.b32 	%r550, %f768;
	add.s32 	%r551, %r550, -1060439283;
	and.b32  	%r552, %r551, -8388608;
	sub.s32 	%r553, %r550, %r552;
	mov.b32 	%f769, %r553;
	cvt.rn.f32.s32 	%f770, %r552;
	fma.rn.f32 	%f771, %f770, 0f34000000, 0f00000000;
	add.f32 	%f772, %f769, 0fBF800000;
	fma.rn.f32 	%f773, %f772, 0f3DC6B27F, 0fBE2C7F30;
	fma.rn.f32 	%f774, %f773, %f772, 0f3E2FCF2A;
	fma.rn.f32 	%f775, %f774, %f772, 0fBE374E43;
	fma.rn.f32 	%f776, %f775, %f772, 0f3E520BF4;
	fma.rn.f32 	%f777, %f776, %f772, 0fBE763C8B;
	fma.rn.f32 	%f778, %f777, %f772, 0f3E93BF99;
	fma.rn.f32 	%f779, %f778, %f772, 0fBEB8AA49;
	fma.rn.f32 	%f780, %f779, %f772, 0f3EF6384A;
	fma.rn.f32 	%f781, %f780, %f772, 0fBF38AA3B;
	mul.f32 	%f782, %f772, %f781;
	mul.f32 	%f783, %f772, %f782;
	fma.rn.f32 	%f784, %f772, 0f3FB8AA3B, %f783;
	add.f32 	%f785, %f771, %f784;
	setp.gt.u32 	%p91, %r550, 2139095039;
	fma.rn.f32 	%f786, %f768, 0f7F800000, 0f7F800000;
	selp.f32 	%f787, %f786, %f785, %p91;
	sub.f32 	%f788, %f787, %f110;
	add.f32 	%f120, %f788, 0f3A83126F;
	mul.f32 	%f121, %f5, %f5;
	fma.rn.f32 	%f789, %f120, %f120, %f121;
	sqrt.rn.f32 	%f122, %f789;
	setp.leu.f32 	%p92, %f122, 0f38D1B717;
	mov.f32 	%f1654, %f1653;
	@%p92 bra 	$L__BB0_95;
	rcp.rn.f32 	%f790, %f122;
	mul.f32 	%f1654, %f5, %f790;
	mul.f32 	%f1653, %f790, %f120;
$L__BB0_95:
	sub.f32 	%f792, %f3, %f110;
	mul.f32 	%f793, %f7, %f1654;
	fma.rn.f32 	%f794, %f792, %f1653, %f793;
	mul.f32 	%f795, %f1654, %f794;
	mul.f32 	%f796, %f1653, %f794;
	sub.f32 	%f797, %f7, %f795;
	sub.f32 	%f798, %f792, %f796;
	mul.f32 	%f799, %f798, %f798;
	fma.rn.f32 	%f800, %f797, %f797, %f799;
	sqrt.rn.f32 	%f801, %f800;
	mul.f32 	%f802, %f4, %f801;
	mov.f32 	%f803, 0f3FC00000;
	sub.f32 	%f804, %f803, %f802;
	max.f32 	%f805, %f804, 0f00000000;
	min.f32 	%f806, %f805, 0f3F800000;
	fma.rn.f32 	%f127, %f806, 0f3E800000, %f96;
	fma.rn.f32 	%f128, %f806, 0f00000000, %f97;
	fma.rn.f32 	%f129, %f806, 0f00000000, %f98;
	abs.f32 	%f807, %f2;
	setp.gt.f32 	%p93, %f807, 0f3C23D70A;
	mov.f32 	%f808, 0fBF800000;
	div.rn.f32 	%f809, %f808, %f2;
	selp.f32 	%f130, %f809, 0f00000000, %p93;
	sub.f32 	%f810, %f130, %f130;
	add.f32 	%f131, %f810, 0f3A83126F;
	fma.rn.f32 	%f811, %f131, %f131, %f121;
	sqrt.rn.f32 	%f132, %f811;
	setp.leu.f32 	%p94, %f132, 0f38D1B717;
	mov.f32 	%f1655, 0f00000000;
	mov.f32 	%f1656, %f1655;
	@%p94 bra 	$L__BB0_97;
	rcp.rn.f32 	%f812, %f132;
	mul.f32 	%f1656, %f5, %f812;
	mul.f32 	%f1655, %f131, %f812;
$L__BB0_97:
	sub.f32 	%f814, %f3, %f130;
	mul.f32 	%f815, %f7, %f1656;
	fma.rn.f32 	%f816, %f814, %f1655, %f815;
	mul.f32 	%f817, %f1656, %f816;
	mul.f32 	%f818, %f1655, %f816;
	sub.f32 	%f819, %f7, %f817;
	sub.f32 	%f820, %f814, %f818;
	mul.f32 	%f821, %f820, %f820;
	fma.rn.f32 	%f822, %f819, %f819, %f821;
	sqrt.rn.f32 	%f823, %f822;
	mul.f32 	%f824, %f4, %f823;
	mov.f32 	%f825, 0f3FC00000;
	sub.f32 	%f826, %f825, %f824;
	max.f32 	%f827, %f826, 0f00000000;
	min.f32 	%f828, %f827, 0f3F800000;
	fma.rn.f32 	%f137, %f828, 0f3E800000, %f127;
	fma.rn.f32 	%f138, %f828, 0f3E800000, %f128;
	fma.rn.f32 	%f139, %f828, 0f3E800000, %f129;
	sub.f32 	%f829, %f42, %f42;
	add.f32 	%f140, %f829, 0f3A83126F;
	fma.rn.f32 	%f830, %f140, %f140, %f121;
	sqrt.rn.f32 	%f141, %f830;
	setp.leu.f32 	%p95, %f141, 0f38D1B717;
	mov.f32 	%f1657, 0f00000000;
	mov.f32 	%f1658, %f1657;
	@%p95 bra 	$L__BB0_99;
	rcp.rn.f32 	%f831, %f141;
	mul.f32 	%f1658, %f5, %f831;
	mul.f32 	%f1657, %f140, %f831;
$L__BB0_99:
	sub.f32 	%f833, %f3, %f42;
	mul.f32 	%f834, %f7, %f1658;
	fma.rn.f32 	%f835, %f833, %f1657, %f834;
	mul.f32 	%f836, %f1658, %f835;
	mul.f32 	%f837, %f1657, %f835;
	sub.f32 	%f838, %f7, %f836;
	sub.f32 	%f839, %f833, %f837;
	mul.f32 	%f840, %f839, %f839;
	fma.rn.f32 	%f841, %f838, %f838, %f840;
	sqrt.rn.f32 	%f842, %f841;
	mul.f32 	%f843, %f4, %f842;
	mov.f32 	%f844, 0f3FC00000;
	sub.f32 	%f845, %f844, %f843;
	max.f32 	%f846, %f845, 0f00000000;
	min.f32 	%f847, %f846, 0f3F800000;
	fma.rn.f32 	%f146, %f847, 0f00000000, %f137;
	fma.rn.f32 	%f147, %f847, 0f3F000000, %f138;
	add.f32 	%f148, %f139, %f847;
	setp.leu.f32 	%p96, %f2, 0f3A83126F;
	mov.f32 	%f1659, 0fC1200000;
	@%p96 bra 	$L__BB0_101;
	mov.b32 	%r554, %f2;
	add.s32 	%r555, %r554, -1060439283;
	and.b32  	%r556, %r555, -8388608;
	sub.s32 	%r557, %r554, %r556;
	mov.b32 	%f848, %r557;
	cvt.rn.f32.s32 	%f849, %r556;
	fma.rn.f32 	%f850, %f849, 0f34000000, 0f00000000;
	add.f32 	%f851, %f848, 0fBF800000;
	fma.rn.f32 	%f852, %f851, 0f3DC6B27F, 0fBE2C7F30;
	fma.rn.f32 	%f853, %f852, %f851, 0f3E2FCF2A;
	fma.rn.f32 	%f854, %f853, %f851, 0fBE374E43;
	fma.rn.f32 	%f855, %f854, %f851, 0f3E520BF4;
	fma.rn.f32 	%f856, %f855, %f851, 0fBE763C8B;
	fma.rn.f32 	%f857, %f856, %f851, 0f3E93BF99;
	fma.rn.f32 	%f858, %f857, %f851, 0fBEB8AA49;
	fma.rn.f32 	%f859, %f858, %f851, 0f3EF6384A;
	fma.rn.f32 	%f860, %f859, %f851, 0fBF38AA3B;
	mul.f32 	%f861, %f851, %f860;
	mul.f32 	%f862, %f851, %f861;
	fma.rn.f32 	%f863, %f851, 0f3FB8AA3B, %f862;
	add.f32 	%f864, %f850, %f863;
	setp.gt.u32 	%p97, %r554, 2139095039;
	fma.rn.f32 	%f865, %f2, 0f7F800000, 0f7F800000;
	selp.f32 	%f1659, %f865, %f864, %p97;
$L__BB0_101:
	sub.f32 	%f867, %f1659, %f1659;
	add.f32 	%f151, %f867, 0f3A83126F;
	fma.rn.f32 	%f868, %f151, %f151, %f121;
	sqrt.rn.f32 	%f152, %f868;
	setp.leu.f32 	%p98, %f152, 0f38D1B717;
	mov.f32 	%f1660, 0f00000000;
	mov.f32 	%f1661, %f1660;
	@%p98 bra 	$L__BB0_103;
	rcp.rn.f32 	%f869, %f152;
	mul.f32 	%f1661, %f5, %f869;
	mul.f32 	%f1660, %f151, %f869;
$L__BB0_103:
	sub.f32 	%f870, %f3, %f1659;
	mul.f32 	%f871, %f7, %f1661;
	fma.rn.f32 	%f872, %f870, %f1660, %f871;
	mul.f32 	%f873, %f1661, %f872;
	mul.f32 	%f874, %f1660, %f872;
	sub.f32 	%f875, %f7, %f873;
	sub.f32 	%f876, %f870, %f874;
	mul.f32 	%f877, %f876, %f876;
	fma.rn.f32 	%f878, %f875, %f875, %f877;
	sqrt.rn.f32 	%f879, %f878;
	mul.f32 	%f880, %f4, %f879;
	mov.f32 	%f881, 0f3FC00000;
	sub.f32 	%f882, %f881, %f880;
	max.f32 	%f883, %f882, 0f00000000;
	min.f32 	%f884, %f883, 0f3F800000;
	fma.rn.f32 	%f157, %f884, 0f00000000, %f146;
	fma.rn.f32 	%f158, %f884, 0f3E800000, %f147;
	fma.rn.f32 	%f159, %f884, 0f3F000000, %f148;
	div.rn.f32 	%f160, %f21, 0f40A00000;
	mul.f32 	%f885, %f160, 0f3F22F983;
	cvt.rni.s32.f32 	%r950, %f885;
	cvt.rn.f32.s32 	%f886, %r950;
	fma.rn.f32 	%f887, %f886, 0fBFC90FDA, %f160;
	fma.rn.f32 	%f888, %f886, 0fB3A22168, %f887;
	fma.rn.f32 	%f1670, %f886, 0fA7C234C5, %f888;
	abs.f32 	%f162, %f160;
	setp.ltu.f32 	%p99, %f162, 0f47CE4780;
	mov.u32 	%r938, %r950;
	mov.f32 	%f1662, %f1670;
	@%p99 bra 	$L__BB0_111;
	setp.neu.f32 	%p100, %f162, 0f7F800000;
	@%p100 bra 	$L__BB0_106;
	mov.f32 	%f891, 0f00000000;
	mul.rn.f32 	%f1662, %f160, %f891;
	mov.b32 	%r938, 0;
	bra.uni 	$L__BB0_111;
$L__BB0_106:
	mov.b64 	%rd356, 0;
	mov.b32 	%r935, 0;
	mov.u64 	%rd354, __cudart_i2opi_f;
	mov.b32 	%r118, %f160;
	shl.b32 	%r560, %r118, 8;
	or.b32  	%r561, %r560, -2147483648;
	mov.u64 	%rd355, %rd1;
$L__BB0_107:
	.pragma "nounroll";
	ld.global.nc.u32 	%r559, [%rd354];
	mad.wide.u32 	%rd236, %r559, %r561, %rd356;
	shr.u64 	%rd356, %rd236, 32;
	st.local.u32 	[%rd355], %rd236;
	add.s32 	%r935, %r935, 1;
	add.s64 	%rd355, %rd355, 4;
	add.s64 	%rd354, %rd354, 4;
	setp.ne.s32 	%p101, %r935, 6;
	@%p101 bra 	$L__BB0_107;
	shr.u32 	%r562, %r118, 23;
	st.local.u32 	[%rd1+24], %rd356;
	and.b32  	%r120, %r562, 31;
	and.b32  	%r563, %r562, 224;
	add.s32 	%r564, %r563, -128;
	shr.u32 	%r565, %r564, 5;
	mul.wide.u32 	%rd237, %r565, 4;
	sub.s64 	%rd72, %rd1, %rd237;
	ld.local.u32 	%r936, [%rd72+24];
	ld.local.u32 	%r937, [%rd72+20];
	setp.eq.s32 	%p102, %r120, 0;
	@%p102 bra 	$L__BB0_110;
	shf.l.wrap.b32 	%r936, %r937, %r936, %r120;
	ld.local.u32 	%r566, [%rd72+16];
	shf.l.wrap.b32 	%r937, %r566, %r937, %r120;
$L__BB0_110:
	shr.u32 	%r567, %r936, 30;
	shf.l.wrap.b32 	%r568, %r937, %r936, 2;
	shl.b32 	%r569, %r937, 2;
	shr.u32 	%r570, %r568, 31;
	add.s32 	%r571, %r570, %r567;
	neg.s32 	%r572, %r571;
	setp.lt.s32 	%p103, %r118, 0;
	selp.b32 	%r938, %r572, %r571, %p103;
	xor.b32  	%r573, %r568, %r118;
	shr.s32 	%r574, %r568, 31;
	xor.b32  	%r575, %r574, %r568;
	xor.b32  	%r576, %r574, %r569;
	cvt.u64.u32 	%rd238, %r575;
	shl.b64 	%rd239, %rd238, 32;
	cvt.u64.u32 	%rd240, %r576;
	or.b64  	%rd241, %rd239, %rd240;
	cvt.rn.f64.s64 	%fd21, %rd241;
	mul.f64 	%fd22, %fd21, 0d3BF921FB54442D19;
	cvt.rn.f32.f64 	%f889, %fd22;
	neg.f32 	%f890, %f889;
	setp.lt.s32 	%p104, %r573, 0;
	selp.f32 	%f1662, %f890, %f889, %p104;
$L__BB0_111:
	mul.rn.f32 	%f893, %f1662, %f1662;
	and.b32  	%r578, %r938, 1;
	setp.eq.b32 	%p105, %r578, 1;
	selp.f32 	%f894, 0f3F800000, %f1662, %p105;
	fma.rn.f32 	%f895, %f893, %f894, 0f00000000;
	fma.rn.f32 	%f896, %f893, 0f37CBAC00, 0fBAB607ED;
	selp.f32 	%f897, %f896, 0fB94D4153, %p105;
	selp.f32 	%f898, 0f3D2AAABB, 0f3C0885E4, %p105;
	fma.rn.f32 	%f899, %f897, %f893, %f898;
	selp.f32 	%f900, 0fBEFFFFFF, 0fBE2AAAA8, %p105;
	fma.rn.f32 	%f901, %f899, %f893, %f900;
	fma.rn.f32 	%f902, %f901, %f895, %f894;
	and.b32  	%r579, %r938, 2;
	setp.eq.s32 	%p106, %r579, 0;
	mov.f32 	%f903, 0f00000000;
	sub.f32 	%f904, %f903, %f902;
	selp.f32 	%f905, %f902, %f904, %p106;
	mul.f32 	%f906, %f905, 0f40800000;
	ex2.approx.f32 	%f907, %f906;
	mul.f32 	%f908, %f907, 0f3F000000;
	cvt.rzi.f32.f32 	%f909, %f908;
	add.f32 	%f910, %f909, %f909;
	sub.f32 	%f911, %f907, %f910;
	abs.f32 	%f167, %f911;
	add.f32 	%f168, %f807, 0f3A83126F;
	abs.f32 	%f169, %f168;
	setp.lt.f32 	%p107, %f169, 0f00800000;
	mul.f32 	%f913, %f169, 0f4B800000;
	selp.f32 	%f914, %f913, %f169, %p107;
	selp.f32 	%f915, 0fC1C00000, 0f00000000, %p107;
	mov.b32 	%r580, %f914;
	add.s32 	%r581, %r580, -1060439283;
	and.b32  	%r582, %r581, -8388608;
	sub.s32 	%r583, %r580, %r582;
	mov.b32 	%f916, %r583;
	cvt.rn.f32.s32 	%f917, %r582;
	fma.rn.f32 	%f918, %f917, 0f34000000, %f915;
	add.f32 	%f919, %f916, 0fBF800000;
	add.f32 	%f920, %f916, 0f3F800000;
	rcp.approx.ftz.f32 	%f921, %f920;
	add.f32 	%f922, %f919, %f919;
	mul.f32 	%f923, %f922, %f921;
	mul.f32 	%f924, %f923, %f923;
	sub.f32 	%f925, %f919, %f923;
	add.f32 	%f926, %f925, %f925;
	neg.f32 	%f927, %f923;
	fma.rn.f32 	%f928, %f927, %f919, %f926;
	mul.rn.f32 	%f929, %f921, %f928;
	fma.rn.f32 	%f930, %f924, 0f3A2C32E4, 0f3B52E7DB;
	fma.rn.f32 	%f931, %f930, %f924, 0f3C93BB73;
	fma.rn.f32 	%f932, %f931, %f924, 0f3DF6384F;
	mul.rn.f32 	%f933, %f932, %f924;
	fma.rn.f32 	%f934, %f923, 0f3FB8AA3B, %f918;
	sub.f32 	%f935, %f918, %f934;
	fma.rn.f32 	%f936, %f923, 0f3FB8AA3B, %f935;
	fma.rn.f32 	%f937, %f929, 0f3FB8AA3B, %f936;
	fma.rn.f32 	%f938, %f923, 0f32A55E34, %f937;
	mul.f32 	%f939, %f933, 0f40400000;
	fma.rn.f32 	%f940, %f939, %f929, %f938;
	fma.rn.f32 	%f941, %f933, %f923, %f940;
	add.rn.f32 	%f170, %f934, %f941;
	neg.f32 	%f942, %f934;
	add.rn.f32 	%f943, %f170, %f942;
	neg.f32 	%f944, %f943;
	add.rn.f32 	%f171, %f941, %f944;
	mul.rn.f32 	%f945, %f170, %f907;
	neg.f32 	%f946, %f945;
	fma.rn.f32 	%f947, %f170, %f907, %f946;
	fma.rn.f32 	%f948, %f171, %f907, %f947;
	cvt.rni.f32.f32 	%f949, %f945;
	sub.f32 	%f950, %f945, %f949;
	add.f32 	%f951, %f950, %f948;
	fma.rn.f32 	%f952, %f951, 0f391FCB8E, 0f3AAF85ED;
	fma.rn.f32 	%f953, %f952, %f951, 0f3C1D9856;
	fma.rn.f32 	%f954, %f953, %f951, 0f3D6357BB;
	fma.rn.f32 	%f955, %f954, %f951, 0f3E75FDEC;
	fma.rn.f32 	%f956, %f955, %f951, 0f3F317218;
	fma.rn.f32 	%f957, %f956, %f951, 0f3F800000;
	cvt.rzi.s32.f32 	%r584, %f949;
	setp.gt.f32 	%p108, %f949, 0f00000000;
	selp.b32 	%r585, 0, -2097152000, %p108;
	add.s32 	%r586, %r585, 2130706432;
	mov.b32 	%f958, %r586;
	mul.f32 	%f959, %f957, %f958;
	shl.b32 	%r587, %r584, 23;
	sub.s32 	%r588, %r587, %r585;
	mov.b32 	%f960, %r588;
	mul.f32 	%f961, %f959, %f960;
	abs.f32 	%f962, %f945;
	setp.gt.f32 	%p109, %f962, 0f43180000;
	setp.lt.f32 	%p110, %f945, 0f00000000;
	selp.f32 	%f963, 0f00000000, 0f7F800000, %p110;
	selp.f32 	%f172, %f963, %f961, %p109;
	setp.eq.f32 	%p111, %f168, 0f3F800000;
	setp.eq.f32 	%p112, %f907, 0f00000000;
	or.pred  	%p113, %p111, %p112;
	mov.f32 	%f1663, 0f3F800000;
	@%p113 bra 	$L__BB0_119;
	setp.num.f32 	%p114, %f169, %f169;
	abs.f32 	%f964, %f907;
	setp.num.f32 	%p115, %f964, %f964;
	and.pred  	%p116, %p114, %p115;
	@%p116 bra 	$L__BB0_114;
	add.rn.f32 	%f1663, %f168, %f907;
	bra.uni 	$L__BB0_119;
$L__BB0_114:
	setp.neu.f32 	%p117, %f168, 0f00000000;
	setp.neu.f32 	%p118, %f169, 0f7F800000;
	and.pred  	%p119, %p117, %p118;
	@%p119 bra 	$L__BB0_116;
	setp.neu.f32 	%p126, %f167, 0f3F800000;
	add.f32 	%f969, %f168, %f168;
	mov.b32 	%r589, %f969;
	setp.lt.f32 	%p127, %f907, 0f00000000;
	xor.b32  	%r590, %r589, 2139095040;
	selp.b32 	%r591, %r590, %r589, %p127;
	and.b32  	%r592, %r591, 2147483647;
	selp.b32 	%r593, %r592, %r591, %p126;
	mov.b32 	%f1663, %r593;
	bra.uni 	$L__BB0_119;
$L__BB0_116:
	setp.eq.f32 	%p120, %f168, 0fBF800000;
	setp.eq.f32 	%p121, %f964, 0f7F800000;
	and.pred  	%p122, %p120, %p121;
	@%p122 bra 	$L__BB0_119;
	setp.geu.f32 	%p123, %f168, 0f00000000;
	mov.f32 	%f1663, %f172;
	@%p123 bra 	$L__BB0_119;
	setp.neu.f32 	%p124, %f167, 0f3F800000;
	neg.f32 	%f966, %f172;
	selp.f32 	%f967, %f172, %f966, %p124;
	cvt.rmi.f32.f32 	%f968, %f907;
	setp.neu.f32 	%p125, %f907, %f968;
	selp.f32 	%f1663, 0f7FFFFFFF, %f967, %p125;
$L__BB0_119:
	setp.ltu.f32 	%p128, %f162, 0f47CE4780;
	mov.u32 	%r942, %r950;
	mov.f32 	%f1664, %f1670;
	@%p128 bra 	$L__BB0_127;
	setp.neu.f32 	%p129, %f162, 0f7F800000;
	@%p129 bra 	$L__BB0_122;
	mov.f32 	%f972, 0f00000000;
	mul.rn.f32 	%f1664, %f160, %f972;
	mov.b32 	%r942, 0;
	bra.uni 	$L__BB0_127;
$L__BB0_122:
	mov.b64 	%rd359, 0;
	mov.b32 	%r939, 0;
	mov.u64 	%rd357, __cudart_i2opi_f;
	mov.b32 	%r596, %f160;
	shl.b32 	%r597, %r596, 8;
	or.b32  	%r598, %r597, -2147483648;
	mov.u64 	%rd358, %rd1;
$L__BB0_123:
	.pragma "nounroll";
	ld.global.nc.u32 	%r595, [%rd357];
	mad.wide.u32 	%rd244, %r595, %r598, %rd359;
	shr.u64 	%rd359, %rd244, 32;
	st.local.u32 	[%rd358], %rd244;
	add.s32 	%r939, %r939, 1;
	add.s64 	%rd358, %rd358, 4;
	add.s64 	%rd357, %rd357, 4;
	setp.ne.s32 	%p130, %r939, 6;
	@%p130 bra 	$L__BB0_123;
	mov.b32 	%r599, %f160;
	shr.u32 	%r600, %r599, 23;
	st.local.u32 	[%rd1+24], %rd359;
	and.b32  	%r601, %r600, 31;
	and.b32  	%r602, %r600, 224;
	add.s32 	%r603, %r602, -128;
	shr.u32 	%r604, %r603, 5;
	mul.wide.u32 	%rd245, %r604, 4;
	sub.s64 	%rd246, %rd1, %rd245;
	ld.local.u32 	%r940, [%rd246+24];
	ld.local.u32 	%r941, [%rd246+20];
	setp.eq.s32 	%p131, %r601, 0;
	@%p131 bra 	$L__BB0_126;
	shf.l.wrap.b32 	%r940, %r941, %r940, %r601;
	mul.wide.u32 	%rd247, %r604, 4;
	sub.s64 	%rd248, %rd1, %rd247;
	ld.local.u32 	%r611, [%rd248+16];
	shf.l.wrap.b32 	%r941, %r611, %r941, %r601;
$L__BB0_126:
	shr.u32 	%r612, %r940, 30;
	shf.l.wrap.b32 	%r613, %r941, %r940, 2;
	shl.b32 	%r614, %r941, 2;
	shr.u32 	%r615, %r613, 31;
	add.s32 	%r616, %r615, %r612;
	neg.s32 	%r617, %r616;
	setp.lt.s32 	%p132, %r599, 0;
	selp.b32 	%r942, %r617, %r616, %p132;
	xor.b32  	%r619, %r613, %r599;
	shr.s32 	%r620, %r613, 31;
	xor.b32  	%r621, %r620, %r613;
	xor.b32  	%r622, %r620, %r614;
	cvt.u64.u32 	%rd249, %r621;
	shl.b64 	%rd250, %rd249, 32;
	cvt.u64.u32 	%rd251, %r622;
	or.b64  	%rd252, %rd250, %rd251;
	cvt.rn.f64.s64 	%fd23, %rd252;
	mul.f64 	%fd24, %fd23, 0d3BF921FB54442D19;
	cvt.rn.f32.f64 	%f970, %fd24;
	neg.f32 	%f971, %f970;
	setp.lt.s32 	%p133, %r619, 0;
	selp.f32 	%f1664, %f971, %f970, %p133;
$L__BB0_127:
	abs.f32 	%f974, %f2;
	add.f32 	%f181, %f974, 0f3A83126F;
	setp.eq.f32 	%p134, %f181, 0f3F800000;
	mul.rn.f32 	%f975, %f1664, %f1664;
	and.b32  	%r624, %r942, 1;
	setp.eq.b32 	%p135, %r624, 1;
	selp.f32 	%f976, 0f3F800000, %f1664, %p135;
	fma.rn.f32 	%f977, %f975, %f976, 0f00000000;
	fma.rn.f32 	%f978, %f975, 0f37CBAC00, 0fBAB607ED;
	selp.f32 	%f979, %f978, 0fB94D4153, %p135;
	selp.f32 	%f980, 0f3D2AAABB, 0f3C0885E4, %p135;
	fma.rn.f32 	%f981, %f979, %f975, %f980;
	selp.f32 	%f982, 0fBEFFFFFF, 0fBE2AAAA8, %p135;
	fma.rn.f32 	%f983, %f981, %f975, %f982;
	fma.rn.f32 	%f984, %f983, %f977, %f976;
	and.b32  	%r625, %r942, 2;
	setp.eq.s32 	%p136, %r625, 0;
	mov.f32 	%f985, 0f00000000;
	sub.f32 	%f986, %f985, %f984;
	selp.f32 	%f987, %f984, %f986, %p136;
	mul.f32 	%f988, %f987, 0f40800000;
	ex2.approx.f32 	%f989, %f988;
	mul.f32 	%f990, %f989, 0f3F000000;
	cvt.rzi.f32.f32 	%f991, %f990;
	add.f32 	%f992, %f991, %f991;
	sub.f32 	%f993, %f989, %f992;
	abs.f32 	%f183, %f993;
	mul.rn.f32 	%f994, %f170, %f989;
	neg.f32 	%f995, %f994;
	fma.rn.f32 	%f996, %f170, %f989, %f995;
	fma.rn.f32 	%f997, %f171, %f989, %f996;
	cvt.rni.f32.f32 	%f998, %f994;
	sub.f32 	%f999, %f994, %f998;
	add.f32 	%f1000, %f999, %f997;
	fma.rn.f32 	%f1001, %f1000, 0f391FCB8E, 0f3AAF85ED;
	fma.rn.f32 	%f1002, %f1001, %f1000, 0f3C1D9856;
	fma.rn.f32 	%f1003, %f1002, %f1000, 0f3D6357BB;
	fma.rn.f32 	%f1004, %f1003, %f1000, 0f3E75FDEC;
	fma.rn.f32 	%f1005, %f1004, %f1000, 0f3F317218;
	fma.rn.f32 	%f1006, %f1005, %f1000, 0f3F800000;
	cvt.rzi.s32.f32 	%r626, %f998;
	setp.gt.f32 	%p137, %f998, 0f00000000;
	selp.b32 	%r627, 0, -2097152000, %p137;
	add.s32 	%r628, %r627, 2130706432;
	mov.b32 	%f1007, %r628;
	mul.f32 	%f1008, %f1006, %f1007;
	shl.b32 	%r629, %r626, 23;
	sub.s32 	%r630, %r629, %r627;
	mov.b32 	%f1009, %r630;
	mul.f32 	%f1010, %f1008, %f1009;
	abs.f32 	%f1011, %f994;
	setp.gt.f32 	%p138, %f1011, 0f43180000;
	setp.lt.f32 	%p139, %f994, 0f00000000;
	selp.f32 	%f1012, 0f00000000, 0f7F800000, %p139;
	selp.f32 	%f184, %f1012, %f1010, %p138;
	setp.eq.f32 	%p140, %f989, 0f00000000;
	or.pred  	%p141, %p134, %p140;
	mov.f32 	%f1665, 0f3F800000;
	@%p141 bra 	$L__BB0_135;
	setp.num.f32 	%p142, %f169, %f169;
	abs.f32 	%f1013, %f989;
	setp.num.f32 	%p143, %f1013, %f1013;
	and.pred  	%p144, %p142, %p143;
	@%p144 bra 	$L__BB0_130;
	add.rn.f32 	%f1665, %f181, %f989;
	bra.uni 	$L__BB0_135;
$L__BB0_130:
	setp.neu.f32 	%p145, %f181, 0f00000000;
	setp.neu.f32 	%p146, %f169, 0f7F800000;
	and.pred  	%p147, %p145, %p146;
	@%p147 bra 	$L__BB0_132;
	setp.neu.f32 	%p154, %f183, 0f3F800000;
	add.f32 	%f1018, %f181, %f181;
	mov.b32 	%r631, %f1018;
	setp.lt.f32 	%p155, %f989, 0f00000000;
	xor.b32  	%r632, %r631, 2139095040;
	selp.b32 	%r633, %r632, %r631, %p155;
	and.b32  	%r634, %r633, 2147483647;
	selp.b32 	%r635, %r634, %r633, %p154;
	mov.b32 	%f1665, %r635;
	bra.uni 	$L__BB0_135;
$L__BB0_132:
	setp.eq.f32 	%p148, %f181, 0fBF800000;
	setp.eq.f32 	%p149, %f1013, 0f7F800000;
	and.pred  	%p150, %p148, %p149;
	@%p150 bra 	$L__BB0_135;
	setp.geu.f32 	%p151, %f181, 0f00000000;
	mov.f32 	%f1665, %f184;
	@%p151 bra 	$L__BB0_135;
	setp.neu.f32 	%p152, %f183, 0f3F800000;
	neg.f32 	%f1015, %f184;
	selp.f32 	%f1016, %f184, %f1015, %p152;
	cvt.rmi.f32.f32 	%f1017, %f989;
	setp.neu.f32 	%p153, %f989, %f1017;
	selp.f32 	%f1665, 0f7FFFFFFF, %f1016, %p153;
$L__BB0_135:
	sub.f32 	%f1020, %f1665, %f1663;
	add.f32 	%f190, %f1020, 0f3A83126F;
	mul.f32 	%f1021, %f190, %f190;
	fma.rn.f32 	%f1022, %f5, %f5, %f1021;
	sqrt.rn.f32 	%f191, %f1022;
	setp.leu.f32 	%p156, %f191, 0f38D1B717;
	mov.f32 	%f1666, 0f00000000;
	mov.f32 	%f1667, %f1666;
	@%p156 bra 	$L__BB0_137;
	rcp.rn.f32 	%f1023, %f191;
	mul.f32 	%f1667, %f5, %f1023;
	mul.f32 	%f1666, %f190, %f1023;
$L__BB0_137:
	setp.ltu.f32 	%p157, %f162, 0f47CE4780;
	sub.f32 	%f1024, %f3, %f1663;
	mul.f32 	%f1025, %f7, %f1667;
	fma.rn.f32 	%f1026, %f1024, %f1666, %f1025;
	mul.f32 	%f1027, %f1667, %f1026;
	mul.f32 	%f1028, %f1666, %f1026;
	sub.f32 	%f1029, %f7, %f1027;
	sub.f32 	%f1030, %f1024, %f1028;
	mul.f32 	%f1031, %f1030, %f1030;
	fma.rn.f32 	%f1032, %f1029, %f1029, %f1031;
	sqrt.rn.f32 	%f1033, %f1032;
	mul.f32 	%f1034, %f4, %f1033;
	mov.f32 	%f1035, 0f3FC00000;
	sub.f32 	%f1036, %f1035, %f1034;
	max.f32 	%f1037, %f1036, 0f00000000;
	min.f32 	%f1038, %f1037, 0f3F800000;
	add.f32 	%f196, %f157, %f1038;
	add.f32 	%f197, %f158, %f1038;
	fma.rn.f32 	%f198, %f1038, 0f00000000, %f159;
	mov.u32 	%r946, %r950;
	mov.f32 	%f1668, %f1670;
	@%p157 bra 	$L__BB0_145;
	setp.neu.f32 	%p158, %f162, 0f7F800000;
	@%p158 bra 	$L__BB0_140;
	mov.f32 	%f1041, 0f00000000;
	mul.rn.f32 	%f1668, %f160, %f1041;
	mov.b32 	%r946, 0;
	bra.uni 	$L__BB0_145;
$L__BB0_140:
	mov.b64 	%rd362, 0;
	mov.b32 	%r943, 0;
	mov.u64 	%rd360, __cudart_i2opi_f;
	mov.b32 	%r638, %f160;
	shl.b32 	%r639, %r638, 8;
	or.b32  	%r640, %r639, -2147483648;
	mov.u64 	%rd361, %rd1;
$L__BB0_141:
	.pragma "nounroll";
	ld.global.nc.u32 	%r637, [%rd360];
	mad.wide.u32 	%rd255, %r637, %r640, %rd362;
	shr.u64 	%rd362, %rd255, 32;
	st.local.u32 	[%rd361], %rd255;
	add.s32 	%r943, %r943, 1;
	add.s64 	%rd361, %rd361, 4;
	add.s64 	%rd360, %rd360, 4;
	setp.ne.s32 	%p159, %r943, 6;
	@%p159 bra 	$L__BB0_141;
	shr.u32 	%r642, %r638, 23;
	st.local.u32 	[%rd1+24], %rd362;
	and.b32  	%r643, %r642, 31;
	and.b32  	%r644, %r642, 224;
	add.s32 	%r645, %r644, -128;
	shr.u32 	%r646, %r645, 5;
	mul.wide.u32 	%rd256, %r646, 4;
	sub.s64 	%rd257, %rd1, %rd256;
	ld.local.u32 	%r944, [%rd257+24];
	ld.local.u32 	%r945, [%rd257+20];
	setp.eq.s32 	%p160, %r643, 0;
	@%p160 bra 	$L__BB0_144;
	shf.l.wrap.b32 	%r944, %r945, %r944, %r643;
	mul.wide.u32 	%rd258, %r646, 4;
	sub.s64 	%rd259, %rd1, %rd258;
	ld.local.u32 	%r653, [%rd259+16];
	shf.l.wrap.b32 	%r945, %r653, %r945, %r643;
$L__BB0_144:
	shr.u32 	%r654, %r944, 30;
	shf.l.wrap.b32 	%r655, %r945, %r944, 2;
	shl.b32 	%r656, %r945, 2;
	shr.u32 	%r657, %r655, 31;
	add.s32 	%r658, %r657, %r654;
	neg.s32 	%r659, %r658;
	setp.lt.s32 	%p161, %r638, 0;
	selp.b32 	%r946, %r659, %r658, %p161;
	xor.b32  	%r661, %r655, %r638;
	shr.s32 	%r662, %r655, 31;
	xor.b32  	%r663, %r662, %r655;
	xor.b32  	%r664, %r662, %r656;
	cvt.u64.u32 	%rd260, %r663;
	shl.b64 	%rd261, %rd260, 32;
	cvt.u64.u32 	%rd262, %r664;
	or.b64  	%rd263, %rd261, %rd262;
	cvt.rn.f64.s64 	%fd25, %rd263;
	mul.f64 	%fd26, %fd25, 0d3BF921FB54442D19;
	cvt.rn.f32.f64 	%f1039, %fd26;
	neg.f32 	%f1040, %f1039;
	setp.lt.s32 	%p162, %r661, 0;
	selp.f32 	%f1668, %f1040, %f1039, %p162;
$L__BB0_145:
	abs.f32 	%f1043, %f2;
	add.f32 	%f202, %f1043, 0f3A83126F;
	setp.eq.f32 	%p163, %f202, 0f3F800000;
	mul.rn.f32 	%f1044, %f1668, %f1668;
	and.b32  	%r666, %r946, 1;
	setp.eq.b32 	%p164, %r666, 1;
	selp.f32 	%f1045, 0f3F800000, %f1668, %p164;
	fma.rn.f32 	%f1046, %f1044, %f1045, 0f00000000;
	fma.rn.f32 	%f1047, %f1044, 0f37CBAC00, 0fBAB607ED;
	selp.f32 	%f1048, %f1047, 0fB94D4153, %p164;
	selp.f32 	%f1049, 0f3D2AAABB, 0f3C0885E4, %p164;
	fma.rn.f32 	%f1050, %f1048, %f1044, %f1049;
	selp.f32 	%f1051, 0fBEFFFFFF, 0fBE2AAAA8, %p164;
	fma.rn.f32 	%f1052, %f1050, %f1044, %f1051;
	fma.rn.f32 	%f1053, %f1052, %f1046, %f1045;
	and.b32  	%r667, %r946, 2;
	setp.eq.s32 	%p165, %r667, 0;
	mov.f32 	%f1054, 0f00000000;
	sub.f32 	%f1055, %f1054, %f1053;
	selp.f32 	%f1056, %f1053, %f1055, %p165;
	mul.f32 	%f1057, %f1056, 0f40800000;
	ex2.approx.f32 	%f1058, %f1057;
	mul.f32 	%f1059, %f1058, 0f3F000000;
	cvt.rzi.f32.f32 	%f1060, %f1059;
	add.f32 	%f1061, %f1060, %f1060;
	sub.f32 	%f1062, %f1058, %f1061;
	abs.f32 	%f204, %f1062;
	mul.rn.f32 	%f1063, %f170, %f1058;
	neg.f32 	%f1064, %f1063;
	fma.rn.f32 	%f1065, %f170, %f1058, %f1064;
	fma.rn.f32 	%f1066, %f171, %f1058, %f1065;
	cvt.rni.f32.f32 	%f1067, %f1063;
	sub.f32 	%f1068, %f1063, %f1067;
	add.f32 	%f1069, %f1068, %f1066;
	fma.rn.f32 	%f1070, %f1069, 0f391FCB8E, 0f3AAF85ED;
	fma.rn.f32 	%f1071, %f1070, %f1069, 0f3C1D9856;
	fma.rn.f32 	%f1072, %f1071, %f1069, 0f3D6357BB;
	fma.rn.f32 	%f1073, %f1072, %f1069, 0f3E75FDEC;
	fma.rn.f32 	%f1074, %f1073, %f1069, 0f3F317218;
	fma.rn.f32 	%f1075, %f1074, %f1069, 0f3F800000;
	cvt.rzi.s32.f32 	%r668, %f1067;
	setp.gt.f32 	%p166, %f1067, 0f00000000;
	selp.b32 	%r669, 0, -2097152000, %p166;
	add.s32 	%r670, %r669, 2130706432;
	mov.b32 	%f1076, %r670;
	mul.f32 	%f1077, %f1075, %f1076;
	shl.b32 	%r671, %r668, 23;
	sub.s32 	%r672, %r671, %r669;
	mov.b32 	%f1078, %r672;
	mul.f32 	%f1079, %f1077, %f1078;
	abs.f32 	%f1080, %f1063;
	setp.gt.f32 	%p167, %f1080, 0f43180000;
	setp.lt.f32 	%p168, %f1063, 0f00000000;
	selp.f32 	%f1081, 0f00000000, 0f7F800000, %p168;
	selp.f32 	%f205, %f1081, %f1079, %p167;
	setp.eq.f32 	%p169, %f1058, 0f00000000;
	or.pred  	%p170, %p163, %p169;
	mov.f32 	%f1669, 0f3F800000;
	@%p170 bra 	$L__BB0_153;
	setp.num.f32 	%p171, %f169, %f169;
	abs.f32 	%f1082, %f1058;
	setp.num.f32 	%p172, %f1082, %f1082;
	and.pred  	%p173, %p171, %p172;
	@%p173 bra 	$L__BB0_148;
	add.rn.f32 	%f1669, %f202, %f1058;
	bra.uni 	$L__BB0_153;
$L__BB0_148:
	setp.neu.f32 	%p174, %f202, 0f00000000;
	setp.neu.f32 	%p175, %f169, 0f7F800000;
	and.pred  	%p176, %p174, %p175;
	@%p176 bra 	$L__BB0_150;
	setp.neu.f32 	%p183, %f204, 0f3F800000;
	add.f32 	%f1087, %f202, %f202;
	mov.b32 	%r673, %f1087;
	setp.lt.f32 	%p184, %f1058, 0f00000000;
	xor.b32  	%r674, %r673, 2139095040;
	selp.b32 	%r675, %r674, %r673, %p184;
	and.b32  	%r676, %r675, 2147483647;
	selp.b32 	%r677, %r676, %r675, %p183;
	mov.b32 	%f1669, %r677;
	bra.uni 	$L__BB0_153;
$L__BB0_150:
	setp.eq.f32 	%p177, %f202, 0fBF800000;
	setp.eq.f32 	%p178, %f1082, 0f7F800000;
	and.pred  	%p179, %p177, %p178;
	@%p179 bra 	$L__BB0_153;
	setp.geu.f32 	%p180, %f202, 0f00000000;
	mov.f32 	%f1669, %f205;
	@%p180 bra 	$L__BB0_153;
	setp.neu.f32 	%p181, %f204, 0f3F800000;
	neg.f32 	%f1084, %f205;
	selp.f32 	%f1085, %f205, %f1084, %p181;
	cvt.rmi.f32.f32 	%f1086, %f1058;
	setp.neu.f32 	%p182, %f1058, %f1086;
	selp.f32 	%f1669, 0f7FFFFFFF, %f1085, %p182;
$L__BB0_153:
	setp.ltu.f32 	%p185, %f162, 0f47CE4780;
	max.f32 	%f1088, %f1669, 0f2EDBE6FF;
	mov.b32 	%r678, %f1088;
	add.s32 	%r679, %r678, -1060439283;
	and.b32  	%r680, %r679, -8388608;
	sub.s32 	%r681, %r678, %r680;
	mov.b32 	%f1089, %r681;
	cvt.rn.f32.s32 	%f1090, %r680;
	fma.rn.f32 	%f1091, %f1090, 0f34000000, 0f00000000;
	add.f32 	%f1092, %f1089, 0fBF800000;
	fma.rn.f32 	%f1093, %f1092, 0f3DC6B27F, 0fBE2C7F30;
	fma.rn.f32 	%f1094, %f1093, %f1092, 0f3E2FCF2A;
	fma.rn.f32 	%f1095, %f1094, %f1092, 0fBE374E43;
	fma.rn.f32 	%f1096, %f1095, %f1092, 0f3E520BF4;
	fma.rn.f32 	%f1097, %f1096, %f1092, 0fBE763C8B;
	fma.rn.f32 	%f1098, %f1097, %f1092, 0f3E93BF99;
	fma.rn.f32 	%f1099, %f1098, %f1092, 0fBEB8AA49;
	fma.rn.f32 	%f1100, %f1099, %f1092, 0f3EF6384A;
	fma.rn.f32 	%f1101, %f1100, %f1092, 0fBF38AA3B;
	mul.f32 	%f1102, %f1092, %f1101;
	mul.f32 	%f1103, %f1092, %f1102;
	fma.rn.f32 	%f1104, %f1092, 0f3FB8AA3B, %f1103;
	add.f32 	%f1105, %f1091, %f1104;
	setp.gt.u32 	%p186, %r678, 2139095039;
	fma.rn.f32 	%f1106, %f1088, 0f7F800000, 0f7F800000;
	selp.f32 	%f211, %f1106, %f1105, %p186;
	@%p185 bra 	$L__BB0_161;
	setp.neu.f32 	%p187, %f162, 0f7F800000;
	@%p187 bra 	$L__BB0_156;
	mov.f32 	%f1109, 0f00000000;
	mul.rn.f32 	%f1670, %f160, %f1109;
	mov.b32 	%r950, 0;
	bra.uni 	$L__BB0_161;
$L__BB0_156:
	mov.b32 	%r149, %f160;
	mov.b64 	%rd365, 0;
	mov.b32 	%r947, 0;
	mov.u64 	%rd363, __cudart_i2opi_f;
	shl.b32 	%r684, %r149, 8;
	or.b32  	%r685, %r684, -2147483648;
	mov.u64 	%rd364, %rd1;
$L__BB0_157:
	.pragma "nounroll";
	ld.global.nc.u32 	%r683, [%rd363];
	mad.wide.u32 	%rd266, %r683, %r685, %rd365;
	shr.u64 	%rd365, %rd266, 32;
	st.local.u32 	[%rd364], %rd266;
	add.s32 	%r947, %r947, 1;
	add.s64 	%rd364, %rd364, 4;
	add.s64 	%rd363, %rd363, 4;
	setp.ne.s32 	%p188, %r947, 6;
	@%p188 bra 	$L__BB0_157;
	shr.u32 	%r686, %r149, 23;
	st.local.u32 	[%rd1+24], %rd365;
	and.b32  	%r152, %r686, 31;
	and.b32  	%r687, %r686, 224;
	add.s32 	%r688, %r687, -128;
	shr.u32 	%r689, %r688, 5;
	mul.wide.u32 	%rd267, %r689, 4;
	sub.s64 	%rd91, %rd1, %rd267;
	ld.local.u32 	%r948, [%rd91+24];
	ld.local.u32 	%r949, [%rd91+20];
	setp.eq.s32 	%p189, %r152, 0;
	@%p189 bra 	$L__BB0_160;
	shf.l.wrap.b32 	%r948, %r949, %r948, %r152;
	ld.local.u32 	%r690, [%rd91+16];
	shf.l.wrap.b32 	%r949, %r690, %r949, %r152;
$L__BB0_160:
	shr.u32 	%r691, %r948, 30;
	shf.l.wrap.b32 	%r692, %r949, %r948, 2;
	shl.b32 	%r693, %r949, 2;
	shr.u32 	%r694, %r692, 31;
	add.s32 	%r695, %r694, %r691;
	neg.s32 	%r696, %r695;
	setp.lt.s32 	%p190, %r149, 0;
	selp.b32 	%r950, %r696, %r695, %p190;
	xor.b32  	%r697, %r692, %r149;
	shr.s32 	%r698, %r692, 31;
	xor.b32  	%r699, %r698, %r692;
	xor.b32  	%r700, %r698, %r693;
	cvt.u64.u32 	%rd268, %r699;
	shl.b64 	%rd269, %rd268, 32;
	cvt.u64.u32 	%rd270, %r700;
	or.b64  	%rd271, %rd269, %rd270;
	cvt.rn.f64.s64 	%fd27, %rd271;
	mul.f64 	%fd28, %fd27, 0d3BF921FB54442D19;
	cvt.rn.f32.f64 	%f1107, %fd28;
	neg.f32 	%f1108, %f1107;
	setp.lt.s32 	%p191, %r697, 0;
	selp.f32 	%f1670, %f1108, %f1107, %p191;
$L__BB0_161:
	setp.eq.f32 	%p192, %f202, 0f3F800000;
	mul.rn.f32 	%f1112, %f1670, %f1670;
	and.b32  	%r702, %r950, 1;
	setp.eq.b32 	%p193, %r702, 1;
	selp.f32 	%f1113, 0f3F800000, %f1670, %p193;
	fma.rn.f32 	%f1114, %f1112, %f1113, 0f00000000;
	fma.rn.f32 	%f1115, %f1112, 0f37CBAC00, 0fBAB607ED;
	selp.f32 	%f1116, %f1115, 0fB94D4153, %p193;
	selp.f32 	%f1117, 0f3D2AAABB, 0f3C0885E4, %p193;
	fma.rn.f32 	%f1118, %f1116, %f1112, %f1117;
	selp.f32 	%f1119, 0fBEFFFFFF, 0fBE2AAAA8, %p193;
	fma.rn.f32 	%f1120, %f1118, %f1112, %f1119;
	fma.rn.f32 	%f1121, %f1120, %f1114, %f1113;
	and.b32  	%r703, %r950, 2;
	setp.eq.s32 	%p194, %r703, 0;
	mov.f32 	%f1122, 0f00000000;
	sub.f32 	%f1123, %f1122, %f1121;
	selp.f32 	%f1124, %f1121, %f1123, %p194;
	mul.f32 	%f1125, %f1124, 0f40800000;
	ex2.approx.f32 	%f1126, %f1125;
	mul.f32 	%f1127, %f1126, 0f3F000000;
	cvt.rzi.f32.f32 	%f1128, %f1127;
	add.f32 	%f1129, %f1128, %f1128;
	sub.f32 	%f1130, %f1126, %f1129;
	abs.f32 	%f217, %f1130;
	mul.rn.f32 	%f1131, %f170, %f1126;
	neg.f32 	%f1132, %f1131;
	fma.rn.f32 	%f1133, %f170, %f1126, %f1132;
	fma.rn.f32 	%f1134, %f171, %f1126, %f1133;
	cvt.rni.f32.f32 	%f1135, %f1131;
	sub.f32 	%f1136, %f1131, %f1135;
	add.f32 	%f1137, %f1136, %f1134;
	fma.rn.f32 	%f1138, %f1137, 0f391FCB8E, 0f3AAF85ED;
	fma.rn.f32 	%f1139, %f1138, %f1137, 0f3C1D9856;
	fma.rn.f32 	%f1140, %f1139, %f1137, 0f3D6357BB;
	fma.rn.f32 	%f1141, %f1140, %f1137, 0f3E75FDEC;
	fma.rn.f32 	%f1142, %f1141, %f1137, 0f3F317218;
	fma.rn.f32 	%f1143, %f1142, %f1137, 0f3F800000;
	cvt.rzi.s32.f32 	%r704, %f1135;
	setp.gt.f32 	%p195, %f1135, 0f00000000;
	selp.b32 	%r705, 0, -2097152000, %p195;
	add.s32 	%r706, %r705, 2130706432;
	mov.b32 	%f1144, %r706;
	mul.f32 	%f1145, %f1143, %f1144;
	shl.b32 	%r707, %r704, 23;
	sub.s32 	%r708, %r707, %r705;
	mov.b32 	%f1146, %r708;
	mul.f32 	%f1147, %f1145, %f1146;
	abs.f32 	%f1148, %f1131;
	setp.gt.f32 	%p196, %f1148, 0f43180000;
	setp.lt.f32 	%p197, %f1131, 0f00000000;
	selp.f32 	%f1149, 0f00000000, 0f7F800000, %p197;
	selp.f32 	%f218, %f1149, %f1147, %p196;
	setp.eq.f32 	%p198, %f1126, 0f00000000;
	or.pred  	%p199, %p192, %p198;
	mov.f32 	%f1671, 0f3F800000;
	@%p199 bra 	$L__BB0_169;
	setp.num.f32 	%p200, %f169, %f169;
	abs.f32 	%f1150, %f1126;
	setp.num.f32 	%p201, %f1150, %f1150;
	and.pred  	%p202, %p200, %p201;
	@%p202 bra 	$L__BB0_164;
	add.rn.f32 	%f1671, %f202, %f1126;
	bra.uni 	$L__BB0_169;
$L__BB0_164:
	setp.neu.f32 	%p203, %f202, 0f00000000;
	setp.neu.f32 	%p204, %f169, 0f7F800000;
	and.pred  	%p205, %p203, %p204;
	@%p205 bra 	$L__BB0_166;
	setp.neu.f32 	%p212, %f217, 0f3F800000;
	add.f32 	%f1155, %f202, %f202;
	mov.b32 	%r709, %f1155;
	setp.lt.f32 	%p213, %f1126, 0f00000000;
	xor.b32  	%r710, %r709, 2139095040;
	selp.b32 	%r711, %r710, %r709, %p213;
	and.b32  	%r712, %r711, 2147483647;
	selp.b32 	%r713, %r712, %r711, %p212;
	mov.b32 	%f1671, %r713;
	bra.uni 	$L__BB0_169;
$L__BB0_166:
	setp.eq.f32 	%p206, %f202, 0fBF800000;
	setp.eq.f32 	%p207, %f1150, 0f7F800000;
	and.pred  	%p208, %p206, %p207;
	@%p208 bra 	$L__BB0_169;
	setp.geu.f32 	%p209, %f202, 0f00000000;
	mov.f32 	%f1671, %f218;
	@%p209 bra 	$L__BB0_169;
	setp.neu.f32 	%p210, %f217, 0f3F800000;
	neg.f32 	%f1152, %f218;
	selp.f32 	%f1153, %f218, %f1152, %p210;
	cvt.rmi.f32.f32 	%f1154, %f1126;
	setp.neu.f32 	%p211, %f1126, %f1154;
	selp.f32 	%f1671, 0f7FFFFFFF, %f1153, %p211;
$L__BB0_169:
	max.f32 	%f1157, %f1671, 0f2EDBE6FF;
	mov.b32 	%r714, %f1157;
	add.s32 	%r715, %r714, -1060439283;
	and.b32  	%r716, %r715, -8388608;
	sub.s32 	%r717, %r714, %r716;
	mov.b32 	%f1158, %r717;
	cvt.rn.f32.s32 	%f1159, %r716;
	fma.rn.f32 	%f1160, %f1159, 0f34000000, 0f00000000;
	add.f32 	%f1161, %f1158, 0fBF800000;
	fma.rn.f32 	%f1162, %f1161, 0f3DC6B27F, 0fBE2C7F30;
	fma.rn.f32 	%f1163, %f1162, %f1161, 0f3E2FCF2A;
	fma.rn.f32 	%f1164, %f1163, %f1161, 0fBE374E43;
	fma.rn.f32 	%f1165, %f1164, %f1161, 0f3E520BF4;
	fma.rn.f32 	%f1166, %f1165, %f1161, 0fBE763C8B;
	fma.rn.f32 	%f1167, %f1166, %f1161, 0f3E93BF99;
	fma.rn.f32 	%f1168, %f1167, %f1161, 0fBEB8AA49;
	fma.rn.f32 	%f1169, %f1168, %f1161, 0f3EF6384A;
	fma.rn.f32 	%f1170, %f1169, %f1161, 0fBF38AA3B;
	mul.f32 	%f1171, %f1161, %f1170;
	mul.f32 	%f1172, %f1161, %f1171;
	fma.rn.f32 	%f1173, %f1161, 0f3FB8AA3B, %f1172;
	add.f32 	%f1174, %f1160, %f1173;
	setp.gt.u32 	%p214, %r714, 2139095039;
	fma.rn.f32 	%f1175, %f1157, 0f7F800000, 0f7F800000;
	selp.f32 	%f1176, %f1175, %f1174, %p214;
	sub.f32 	%f1177, %f1176, %f211;
	add.f32 	%f224, %f1177, 0f3A83126F;
	mul.f32 	%f1178, %f224, %f224;
	fma.rn.f32 	%f1179, %f5, %f5, %f1178;
	sqrt.rn.f32 	%f225, %f1179;
	setp.leu.f32 	%p215, %f225, 0f38D1B717;
	mov.f32 	%f1672, 0f00000000;
	mov.f32 	%f1673, %f1672;
	@%p215 bra 	$L__BB0_171;
	rcp.rn.f32 	%f1180, %f225;
	mul.f32 	%f1673, %f5, %f1180;
	mul.f32 	%f1672, %f1180, %f224;
$L__BB0_171:
	sub.f32 	%f1181, %f3, %f211;
	mul.f32 	%f1182, %f7, %f1673;
	fma.rn.f32 	%f1183, %f1181, %f1672, %f1182;
	mul.f32 	%f1184, %f1673, %f1183;
	mul.f32 	%f1185, %f1672, %f1183;
	sub.f32 	%f1186, %f7, %f1184;
	sub.f32 	%f1187, %f1181, %f1185;
	mul.f32 	%f1188, %f1187, %f1187;
	fma.rn.f32 	%f1189, %f1186, %f1186, %f1188;
	sqrt.rn.f32 	%f1190, %f1189;
	mul.f32 	%f1191, %f4, %f1190;
	mov.f32 	%f1192, 0f3FC00000;
	sub.f32 	%f1193, %f1192, %f1191;
	max.f32 	%f1194, %f1193, 0f00000000;
	min.f32 	%f1195, %f1194, 0f3F800000;
	fma.rn.f32 	%f230, %f1195, 0f3E800000, %f196;
	fma.rn.f32 	%f231, %f1195, 0f3E800000, %f197;
	fma.rn.f32 	%f232, %f1195, 0f00000000, %f198;
	mul.f32 	%f233, %f21, 0f40800000;
	fma.rn.f32 	%f234, %f2, 0f3F000000, %f233;
	mul.f32 	%f1196, %f234, 0f3F22F983;
	cvt.rni.s32.f32 	%r958, %f1196;
	cvt.rn.f32.s32 	%f1197, %r958;
	fma.rn.f32 	%f1198, %f1197, 0fBFC90FDA, %f234;
	fma.rn.f32 	%f1199, %f1197, 0fB3A22168, %f1198;
	fma.rn.f32 	%f1675, %f1197, 0fA7C234C5, %f1199;
	abs.f32 	%f236, %f234;
	setp.ltu.f32 	%p216, %f236, 0f47CE4780;
	mov.u32 	%r954, %r958;
	mov.f32 	%f1674, %f1675;
	@%p216 bra 	$L__BB0_179;
	setp.neu.f32 	%p217, %f236, 0f7F800000;
	@%p217 bra 	$L__BB0_174;
	mov.f32 	%f1202, 0f00000000;
	mul.rn.f32 	%f1674, %f234, %f1202;
	mov.b32 	%r954, 0;
	bra.uni 	$L__BB0_179;
$L__BB0_174:
	mov.b32 	%r162, %f234;
	shl.b32 	%r719, %r162, 8;
	or.b32  	%r163, %r719, -2147483648;
	mov.b64 	%rd368, 0;
	mov.b32 	%r951, 0;
	mov.u64 	%rd366, __cudart_i2opi_f;
	mov.u64 	%rd367, %rd1;
$L__BB0_175:
	.pragma "nounroll";
	ld.global.nc.u32 	%r720, [%rd366];
	mad.wide.u32 	%rd274, %r720, %r163, %rd368;
	shr.u64 	%rd368, %rd274, 32;
	st.local.u32 	[%rd367], %rd274;
	add.s32 	%r951, %r951, 1;
	add.s64 	%rd367, %rd367, 4;
	add.s64 	%rd366, %rd366, 4;
	setp.ne.s32 	%p218, %r951, 6;
	@%p218 bra 	$L__BB0_175;
	shr.u32 	%r721, %r162, 23;
	st.local.u32 	[%rd1+24], %rd368;
	and.b32  	%r166, %r721, 31;
	and.b32  	%r722, %r721, 224;
	add.s32 	%r723, %r722, -128;
	shr.u32 	%r724, %r723, 5;
	mul.wide.u32 	%rd275, %r724, 4;
	sub.s64 	%rd98, %rd1, %rd275;
	ld.local.u32 	%r952, [%rd98+24];
	ld.local.u32 	%r953, [%rd98+20];
	setp.eq.s32 	%p219, %r166, 0;
	@%p219 bra 	$L__BB0_178;
	shf.l.wrap.b32 	%r952, %r953, %r952, %r166;
	ld.local.u32 	%r725, [%rd98+16];
	shf.l.wrap.b32 	%r953, %r725, %r953, %r166;
$L__BB0_178:
	shr.u32 	%r726, %r952, 30;
	shf.l.wrap.b32 	%r727, %r953, %r952, 2;
	shl.b32 	%r728, %r953, 2;
	shr.u32 	%r729, %r727, 31;
	add.s32 	%r730, %r729, %r726;
	neg.s32 	%r731, %r730;
	setp.lt.s32 	%p220, %r162, 0;
	selp.b32 	%r954, %r731, %r730, %p220;
	xor.b32  	%r732, %r727, %r162;
	shr.s32 	%r733, %r727, 31;
	xor.b32  	%r734, %r733, %r727;
	xor.b32  	%r735, %r733, %r728;
	cvt.u64.u32 	%rd276, %r734;
	shl.b64 	%rd277, %rd276, 32;
	cvt.u64.u32 	%rd278, %r735;
	or.b64  	%rd279, %rd277, %rd278;
	cvt.rn.f64.s64 	%fd29, %rd279;
	mul.f64 	%fd30, %fd29, 0d3BF921FB54442D19;
	cvt.rn.f32.f64 	%f1200, %fd30;
	neg.f32 	%f1201, %f1200;
	setp.lt.s32 	%p221, %r732, 0;
	selp.f32 	%f1674, %f1201, %f1200, %p221;
$L__BB0_179:
	setp.ltu.f32 	%p222, %f236, 0f47CE4780;
	mul.rn.f32 	%f1203, %f1674, %f1674;
	and.b32  	%r737, %r954, 1;
	setp.eq.b32 	%p223, %r737, 1;
	selp.f32 	%f1204, 0f3F800000, %f1674, %p223;
	fma.rn.f32 	%f1205, %f1203, %f1204, 0f00000000;
	fma.rn.f32 	%f1206, %f1203, 0f37CBAC00, 0fBAB607ED;
	selp.f32 	%f1207, %f1206, 0fB94D4153, %p223;
	selp.f32 	%f1208, 0f3D2AAABB, 0f3C0885E4, %p223;
	fma.rn.f32 	%f1209, %f1207, %f1203, %f1208;
	selp.f32 	%f1210, 0fBEFFFFFF, 0fBE2AAAA8, %p223;
	fma.rn.f32 	%f1211, %f1209, %f1203, %f1210;
	fma.rn.f32 	%f1212, %f1211, %f1205, %f1204;
	and.b32  	%r738, %r954, 2;
	setp.eq.s32 	%p224, %r738, 0;
	mov.f32 	%f1213, 0f00000000;
	sub.f32 	%f1214, %f1213, %f1212;
	selp.f32 	%f1215, %f1212, %f1214, %p224;
	fma.rn.f32 	%f240, %f1215, 0f3F000000, 0fBFC00000;
	@%p222 bra 	$L__BB0_187;
	setp.neu.f32 	%p225, %f236, 0f7F800000;
	@%p225 bra 	$L__BB0_182;
	mov.f32 	%f1218, 0f00000000;
	mul.rn.f32 	%f1675, %f234, %f1218;
	mov.b32 	%r958, 0;
	bra.uni 	$L__BB0_187;
$L__BB0_182:
	mov.b32 	%r175, %f234;
	shl.b32 	%r740, %r175, 8;
	or.b32  	%r176, %r740, -2147483648;
	mov.b64 	%rd371, 0;
	mov.b32 	%r955, 0;
	mov.u64 	%rd369, __cudart_i2opi_f;
	mov.u64 	%rd370, %rd1;
$L__BB0_183:
	.pragma "nounroll";
	ld.global.nc.u32 	%r741, [%rd369];
	mad.wide.u32 	%rd282, %r741, %r176, %rd371;
	shr.u64 	%rd371, %rd282, 32;
	st.local.u32 	[%rd370], %rd282;
	add.s32 	%r955, %r955, 1;
	add.s64 	%rd370, %rd370, 4;
	add.s64 	%rd369, %rd369, 4;
	setp.ne.s32 	%p226, %r955, 6;
	@%p226 bra 	$L__BB0_183;
	shr.u32 	%r742, %r175, 23;
	st.local.u32 	[%rd1+24], %rd371;
	and.b32  	%r179, %r742, 31;
	and.b32  	%r743, %r742, 224;
	add.s32 	%r744, %r743, -128;
	shr.u32 	%r745, %r744, 5;
	mul.wide.u32 	%rd283, %r745, 4;
	sub.s64 	%rd105, %rd1, %rd283;
	ld.local.u32 	%r956, [%rd105+24];
	ld.local.u32 	%r957, [%rd105+20];
	setp.eq.s32 	%p227, %r179, 0;
	@%p227 bra 	$L__BB0_186;
	shf.l.wrap.b32 	%r956, %r957, %r956, %r179;
	ld.local.u32 	%r746, [%rd105+16];
	shf.l.wrap.b32 	%r957, %r746, %r957, %r179;
$L__BB0_186:
	shr.u32 	%r747, %r956, 30;
	shf.l.wrap.b32 	%r748, %r957, %r956, 2;
	shl.b32 	%r749, %r957, 2;
	shr.u32 	%r750, %r748, 31;
	add.s32 	%r751, %r750, %r747;
	neg.s32 	%r752, %r751;
	setp.lt.s32 	%p228, %r175, 0;
	selp.b32 	%r958, %r752, %r751, %p228;
	xor.b32  	%r753, %r748, %r175;
	shr.s32 	%r754, %r748, 31;
	xor.b32  	%r755, %r754, %r748;
	xor.b32  	%r756, %r754, %r749;
	cvt.u64.u32 	%rd284, %r755;
	shl.b64 	%rd285, %rd284, 32;
	cvt.u64.u32 	%rd286, %r756;
	or.b64  	%rd287, %rd285, %rd286;
	cvt.rn.f64.s64 	%fd31, %rd287;
	mul.f64 	%fd32, %fd31, 0d3BF921FB54442D19;
	cvt.rn.f32.f64 	%f1216, %fd32;
	neg.f32 	%f1217, %f1216;
	setp.lt.s32 	%p229, %r753, 0;
	selp.f32 	%f1675, %f1217, %f1216, %p229;
$L__BB0_187:
	mul.rn.f32 	%f1220, %f1675, %f1675;
	and.b32  	%r758, %r958, 1;
	setp.eq.b32 	%p230, %r758, 1;
	selp.f32 	%f1221, 0f3F800000, %f1675, %p230;
	fma.rn.f32 	%f1222, %f1220, %f1221, 0f00000000;
	fma.rn.f32 	%f1223, %f1220, 0f37CBAC00, 0fBAB607ED;
	selp.f32 	%f1224, %f1223, 0fB94D4153, %p230;
	selp.f32 	%f1225, 0f3D2AAABB, 0f3C0885E4, %p230;
	fma.rn.f32 	%f1226, %f1224, %f1220, %f1225;
	selp.f32 	%f1227, 0fBEFFFFFF, 0fBE2AAAA8, %p230;
	fma.rn.f32 	%f1228, %f1226, %f1220, %f1227;
	fma.rn.f32 	%f1229, %f1228, %f1222, %f1221;
	and.b32  	%r759, %r958, 2;
	setp.eq.s32 	%p231, %r759, 0;
	mov.f32 	%f1676, 0f00000000;
	sub.f32 	%f1230, %f1676, %f1229;
	selp.f32 	%f1231, %f1229, %f1230, %p231;
	fma.rn.f32 	%f1232, %f1231, 0f3F000000, 0fBFC00000;
	sub.f32 	%f1233, %f1232, %f240;
	add.f32 	%f244, %f1233, 0f3A83126F;
	mul.f32 	%f1234, %f244, %f244;
	fma.rn.f32 	%f1235, %f5, %f5, %f1234;
	sqrt.rn.f32 	%f245, %f1235;
	setp.leu.f32 	%p232, %f245, 0f38D1B717;
	mov.f32 	%f1677, %f1676;
	@%p232 bra 	$L__BB0_189;
	rcp.rn.f32 	%f1236, %f245;
	mul.f32 	%f1677, %f5, %f1236;
	mul.f32 	%f1676, %f1236, %f244;
$L__BB0_189:
	sub.f32 	%f1237, %f3, %f240;
	mul.f32 	%f1238, %f7, %f1677;
	fma.rn.f32 	%f1239, %f1237, %f1676, %f1238;
	mul.f32 	%f1240, %f1677, %f1239;
	mul.f32 	%f1241, %f1676, %f1239;
	sub.f32 	%f1242, %f7, %f1240;
	sub.f32 	%f1243, %f1237, %f1241;
	mul.f32 	%f1244, %f1243, %f1243;
	fma.rn.f32 	%f1245, %f1242, %f1242, %f1244;
	sqrt.rn.f32 	%f1246, %f1245;
	mul.f32 	%f1247, %f4, %f1246;
	mov.f32 	%f1248, 0f3FC00000;
	sub.f32 	%f1249, %f1248, %f1247;
	max.f32 	%f1250, %f1249, 0f00000000;
	min.f32 	%f1251, %f1250, 0f3F800000;
	add.f32 	%f250, %f230, %f1251;
	fma.rn.f32 	%f251, %f1251, 0f00000000, %f231;
	fma.rn.f32 	%f252, %f1251, 0f00000000, %f232;
	fma.rn.f32 	%f253, %f2, %f2, %f233;
	mul.f32 	%f1252, %f253, 0f3F22F983;
	cvt.rni.s32.f32 	%r966, %f1252;
	cvt.rn.f32.s32 	%f1253, %r966;
	fma.rn.f32 	%f1254, %f1253, 0fBFC90FDA, %f253;
	fma.rn.f32 	%f1255, %f1253, 0fB3A22168, %f1254;
	fma.rn.f32 	%f1679, %f1253, 0fA7C234C5, %f1255;
	abs.f32 	%f255, %f253;
	setp.ltu.f32 	%p233, %f255, 0f47CE4780;
	mov.u32 	%r962, %r966;
	mov.f32 	%f1678, %f1679;
	@%p233 bra 	$L__BB0_197;
	setp.neu.f32 	%p234, %f255, 0f7F800000;
	@%p234 bra 	$L__BB0_192;
	mov.f32 	%f1258, 0f00000000;
	mul.rn.f32 	%f1678, %f253, %f1258;
	mov.b32 	%r962, 0;
	bra.uni 	$L__BB0_197;
$L__BB0_192:
	mov.b32 	%r189, %f253;
	shl.b32 	%r761, %r189, 8;
	or.b32  	%r190, %r761, -2147483648;
	mov.b64 	%rd374, 0;
	mov.b32 	%r959, 0;
	mov.u64 	%rd372, __cudart_i2opi_f;
	mov.u64 	%rd373, %rd1;
$L__BB0_193:
	.pragma "nounroll";
	ld.global.nc.u32 	%r762, [%rd372];
	mad.wide.u32 	%rd290, %r762, %r190, %rd374;
	shr.u64 	%rd374, %rd290, 32;
	st.local.u32 	[%rd373], %rd290;
	add.s32 	%r959, %r959, 1;
	add.s64 	%rd373, %rd373, 4;
	add.s64 	%rd372, %rd372, 4;
	setp.ne.s32 	%p235, %r959, 6;
	@%p235 bra 	$L__BB0_193;
	shr.u32 	%r763, %r189, 23;
	st.local.u32 	[%rd1+24], %rd374;
	and.b32  	%r193, %r763, 31;
	and.b32  	%r764, %r763, 224;
	add.s32 	%r765, %r764, -128;
	shr.u32 	%r766, %r765, 5;
	mul.wide.u32 	%rd291, %r766, 4;
	sub.s64 	%rd112, %rd1, %rd291;
	ld.local.u32 	%r960, [%rd112+24];
	ld.local.u32 	%r961, [%rd112+20];
	setp.eq.s32 	%p236, %r193, 0;
	@%p236 bra 	$L__BB0_196;
	shf.l.wrap.b32 	%r960, %r961, %r960, %r193;
	ld.local.u32 	%r767, [%rd112+16];
	shf.l.wrap.b32 	%r961, %r767, %r961, %r193;
$L__BB0_196:
	shr.u32 	%r768, %r960, 30;
	shf.l.wrap.b32 	%r769, %r961, %r960, 2;
	shl.b32 	%r770, %r961, 2;
	shr.u32 	%r771, %r769, 31;
	add.s32 	%r772, %r771, %r768;
	neg.s32 	%r773, %r772;
	setp.lt.s32 	%p237, %r189, 0;
	selp.b32 	%r962, %r773, %r772, %p237;
	xor.b32  	%r774, %r769, %r189;
	shr.s32 	%r775, %r769, 31;
	xor.b32  	%r776, %r775, %r769;
	xor.b32  	%r777, %r775, %r770;
	cvt.u64.u32 	%rd292, %r776;
	shl.b64 	%rd293, %rd292, 32;
	cvt.u64.u32 	%rd294, %r777;
	or.b64  	%rd295, %rd293, %rd294;
	cvt.rn.f64.s64 	%fd33, %rd295;
	mul.f64 	%fd34, %fd33, 0d3BF921FB54442D19;
	cvt.rn.f32.f64 	%f1256, %fd34;
	neg.f32 	%f1257, %f1256;
	setp.lt.s32 	%p238, %r774, 0;
	selp.f32 	%f1678, %f1257, %f1256, %p238;
$L__BB0_197:
	setp.ltu.f32 	%p239, %f255, 0f47CE4780;
	mul.rn.f32 	%f1259, %f1678, %f1678;
	and.b32  	%r779, %r962, 1;
	setp.eq.b32 	%p240, %r779, 1;
	selp.f32 	%f1260, 0f3F800000, %f1678, %p240;
	fma.rn.f32 	%f1261, %f1259, %f1260, 0f00000000;
	fma.rn.f32 	%f1262, %f1259, 0f37CBAC00, 0fBAB607ED;
	selp.f32 	%f1263, %f1262, 0fB94D4153, %p240;
	selp.f32 	%f1264, 0f3D2AAABB, 0f3C0885E4, %p240;
	fma.rn.f32 	%f1265, %f1263, %f1259, %f1264;
	selp.f32 	%f1266, 0fBEFFFFFF, 0fBE2AAAA8, %p240;
	fma.rn.f32 	%f1267, %f1265, %f1259, %f1266;
	fma.rn.f32 	%f1268, %f1267, %f1261, %f1260;
	and.b32  	%r780, %r962, 2;
	setp.eq.s32 	%p241, %r780, 0;
	mov.f32 	%f1269, 0f00000000;
	sub.f32 	%f1270, %f1269, %f1268;
	selp.f32 	%f1271, %f1268, %f1270, %p241;
	fma.rn.f32 	%f259, %f1271, 0f3F000000, 0fBF000000;
	@%p239 bra 	$L__BB0_205;
	setp.neu.f32 	%p242, %f255, 0f7F800000;
	@%p242 bra 	$L__BB0_200;
	mov.f32 	%f1274, 0f00000000;
	mul.rn.f32 	%f1679, %f253, %f1274;
	mov.b32 	%r966, 0;
	bra.uni 	$L__BB0_205;
$L__BB0_200:
	mov.b32 	%r202, %f253;
	shl.b32 	%r782, %r202, 8;
	or.b32  	%r203, %r782, -2147483648;
	mov.b64 	%rd377, 0;
	mov.b32 	%r963, 0;
	mov.u64 	%rd375, __cudart_i2opi_f;
	mov.u64 	%rd376, %rd1;
$L__BB0_201:
	.pragma "nounroll";
	ld.global.nc.u32 	%r783, [%rd375];
	mad.wide.u32 	%rd298, %r783, %r203, %rd377;
	shr.u64 	%rd377, %rd298, 32;
	st.local.u32 	[%rd376], %rd298;
	add.s32 	%r963, %r963, 1;
	add.s64 	%rd376, %rd376, 4;
	add.s64 	%rd375, %rd375, 4;
	setp.ne.s32 	%p243, %r963, 6;
	@%p243 bra 	$L__BB0_201;
	shr.u32 	%r784, %r202, 23;
	st.local.u32 	[%rd1+24], %rd377;
	and.b32  	%r206, %r784, 31;
	and.b32  	%r785, %r784, 224;
	add.s32 	%r786, %r785, -128;
	shr.u32 	%r787, %r786, 5;
	mul.wide.u32 	%rd299, %r787, 4;
	sub.s64 	%rd119, %rd1, %rd299;
	ld.local.u32 	%r964, [%rd119+24];
	ld.local.u32 	%r965, [%rd119+20];
	setp.eq.s32 	%p244, %r206, 0;
	@%p244 bra 	$L__BB0_204;
	shf.l.wrap.b32 	%r964, %r965, %r964, %r206;
	ld.local.u32 	%r788, [%rd119+16];
	shf.l.wrap.b32 	%r965, %r788, %r965, %r206;
$L__BB0_204:
	shr.u32 	%r789, %r964, 30;
	shf.l.wrap.b32 	%r790, %r965, %r964, 2;
	shl.b32 	%r791, %r965, 2;
	shr.u32 	%r792, %r790, 31;
	add.s32 	%r793, %r792, %r789;
	neg.s32 	%r794, %r793;
	setp.lt.s32 	%p245, %r202, 0;
	selp.b32 	%r966, %r794, %r793, %p245;
	xor.b32  	%r795, %r790, %r202;
	shr.s32 	%r796, %r790, 31;
	xor.b32  	%r797, %r796, %r790;
	xor.b32  	%r798, %r796, %r791;
	cvt.u64.u32 	%rd300, %r797;
	shl.b64 	%rd301, %rd300, 32;
	cvt.u64.u32 	%rd302, %r798;
	or.b64  	%rd303, %rd301, %rd302;
	cvt.rn.f64.s64 	%fd35, %rd303;
	mul.f64 	%fd36, %fd35, 0d3BF921FB54442D19;
	cvt.rn.f32.f64 	%f1272, %fd36;
	neg.f32 	%f1273, %f1272;
	setp.lt.s32 	%p246, %r795, 0;
	selp.f32 	%f1679, %f1273, %f1272, %p246;
$L__BB0_205:
	mul.rn.f32 	%f1276, %f1679, %f1679;
	and.b32  	%r800, %r966, 1;
	setp.eq.b32 	%p247, %r800, 1;
	selp.f32 	%f1277, 0f3F800000, %f1679, %p247;
	fma.rn.f32 	%f1278, %f1276, %f1277, 0f00000000;
	fma.rn.f32 	%f1279, %f1276, 0f37CBAC00, 0fBAB607ED;
	selp.f32 	%f1280, %f1279, 0fB94D4153, %p247;
	selp.f32 	%f1281, 0f3D2AAABB, 0f3C0885E4, %p247;
	fma.rn.f32 	%f1282, %f1280, %f1276, %f1281;
	selp.f32 	%f1283, 0fBEFFFFFF, 0fBE2AAAA8, %p247;
	fma.rn.f32 	%f1284, %f1282, %f1276, %f1283;
	fma.rn.f32 	%f1285, %f1284, %f1278, %f1277;
	and.b32  	%r801, %r966, 2;
	setp.eq.s32 	%p248, %r801, 0;
	mov.f32 	%f1680, 0f00000000;
	sub.f32 	%f1286, %f1680, %f1285;
	selp.f32 	%f1287, %f1285, %f1286, %p248;
	fma.rn.f32 	%f1288, %f1287, 0f3F000000, 0fBF000000;
	sub.f32 	%f1289, %f1288, %f259;
	add.f32 	%f263, %f1289, 0f3A83126F;
	mul.f32 	%f1290, %f263, %f263;
	fma.rn.f32 	%f1291, %f5, %f5, %f1290;
	sqrt.rn.f32 	%f264, %f1291;
	setp.leu.f32 	%p249, %f264, 0f38D1B717;
	mov.f32 	%f1681, %f1680;
	@%p249 bra 	$L__BB0_207;
	rcp.rn.f32 	%f1292, %f264;
	mul.f32 	%f1681, %f5, %f1292;
	mul.f32 	%f1680, %f1292, %f263;
$L__BB0_207:
	sub.f32 	%f1293, %f3, %f259;
	mul.f32 	%f1294, %f7, %f1681;
	fma.rn.f32 	%f1295, %f1293, %f1680, %f1294;
	mul.f32 	%f1296, %f1681, %f1295;
	mul.f32 	%f1297, %f1680, %f1295;
	sub.f32 	%f1298, %f7, %f1296;
	sub.f32 	%f1299, %f1293, %f1297;
	mul.f32 	%f1300, %f1299, %f1299;
	fma.rn.f32 	%f1301, %f1298, %f1298, %f1300;
	sqrt.rn.f32 	%f1302, %f1301;
	mul.f32 	%f1303, %f4, %f1302;
	mov.f32 	%f1304, 0f3FC00000;
	sub.f32 	%f1305, %f1304, %f1303;
	max.f32 	%f1306, %f1305, 0f00000000;
	min.f32 	%f1307, %f1306, 0f3F800000;
	fma.rn.f32 	%f269, %f1307, 0f00000000, %f250;
	add.f32 	%f270, %f251, %f1307;
	fma.rn.f32 	%f271, %f1307, 0f00000000, %f252;
	mul.f32 	%f272, %f2, 0f40490FDB;
	mul.f32 	%f1308, %f272, 0f3F22F983;
	cvt.rni.s32.f32 	%r974, %f1308;
	cvt.rn.f32.s32 	%f1309, %r974;
	fma.rn.f32 	%f1310, %f1309, 0fBFC90FDA, %f272;
	fma.rn.f32 	%f1311, %f1309, 0fB3A22168, %f1310;
	fma.rn.f32 	%f1683, %f1309, 0fA7C234C5, %f1311;
	abs.f32 	%f274, %f272;
	setp.ltu.f32 	%p250, %f274, 0f47CE4780;
	mov.u32 	%r970, %r974;
	mov.f32 	%f1682, %f1683;
	@%p250 bra 	$L__BB0_215;
	setp.neu.f32 	%p251, %f274, 0f7F800000;
	@%p251 bra 	$L__BB0_210;
	mov.f32 	%f1314, 0f00000000;
	mul.rn.f32 	%f1682, %f272, %f1314;
	mov.b32 	%r970, 0;
	bra.uni 	$L__BB0_215;
$L__BB0_210:
	mov.b32 	%r216, %f272;
	shl.b32 	%r803, %r216, 8;
	or.b32  	%r217, %r803, -2147483648;
	mov.b64 	%rd380, 0;
	mov.b32 	%r967, 0;
	mov.u64 	%rd378, __cudart_i2opi_f;
	mov.u64 	%rd379, %rd1;
$L__BB0_211:
	.pragma "nounroll";
	ld.global.nc.u32 	%r804, [%rd378];
	mad.wide.u32 	%rd306, %r804, %r217, %rd380;
	shr.u64 	%rd380, %rd306, 32;
	st.local.u32 	[%rd379], %rd306;
	add.s32 	%r967, %r967, 1;
	add.s64 	%rd379, %rd379, 4;
	add.s64 	%rd378, %rd378, 4;
	setp.ne.s32 	%p252, %r967, 6;
	@%p252 bra 	$L__BB0_211;
	shr.u32 	%r805, %r216, 23;
	st.local.u32 	[%rd1+24], %rd380;
	and.b32  	%r220, %r805, 31;
	and.b32  	%r806, %r805, 224;
	add.s32 	%r807, %r806, -128;
	shr.u32 	%r808, %r807, 5;
	mul.wide.u32 	%rd307, %r808, 4;
	sub.s64 	%rd126, %rd1, %rd307;
	ld.local.u32 	%r968, [%rd126+24];
	ld.local.u32 	%r969, [%rd126+20];
	setp.eq.s32 	%p253, %r220, 0;
	@%p253 bra 	$L__BB0_214;
	shf.l.wrap.b32 	%r968, %r969, %r968, %r220;
	ld.local.u32 	%r809, [%rd126+16];
	shf.l.wrap.b32 	%r969, %r809, %r969, %r220;
$L__BB0_214:
	shr.u32 	%r810, %r968, 30;
	shf.l.wrap.b32 	%r811, %r969, %r968, 2;
	shl.b32 	%r812, %r969, 2;
	shr.u32 	%r813, %r811, 31;
	add.s32 	%r814, %r813, %r810;
	neg.s32 	%r815, %r814;
	setp.lt.s32 	%p254, %r216, 0;
	selp.b32 	%r970, %r815, %r814, %p254;
	xor.b32  	%r816, %r811, %r216;
	shr.s32 	%r817, %r811, 31;
	xor.b32  	%r818, %r817, %r811;
	xor.b32  	%r819, %r817, %r812;
	cvt.u64.u32 	%rd308, %r818;
	shl.b64 	%rd309, %rd308, 32;
	cvt.u64.u32 	%rd310, %r819;
	or.b64  	%rd311, %rd309, %rd310;
	cvt.rn.f64.s64 	%fd37, %rd311;
	mul.f64 	%fd38, %fd37, 0d3BF921FB54442D19;
	cvt.rn.f32.f64 	%f1312, %fd38;
	neg.f32 	%f1313, %f1312;
	setp.lt.s32 	%p255, %r816, 0;
	selp.f32 	%f1682, %f1313, %f1312, %p255;
$L__BB0_215:
	setp.ltu.f32 	%p256, %f274, 0f47CE4780;
	add.s32 	%r821, %r970, 1;
	mul.rn.f32 	%f1315, %f1682, %f1682;
	and.b32  	%r822, %r970, 1;
	setp.eq.b32 	%p257, %r822, 1;
	selp.f32 	%f1316, %f1682, 0f3F800000, %p257;
	fma.rn.f32 	%f1317, %f1315, %f1316, 0f00000000;
	fma.rn.f32 	%f1318, %f1315, 0f37CBAC00, 0fBAB607ED;
	selp.f32 	%f1319, 0fB94D4153, %f1318, %p257;
	selp.f32 	%f1320, 0f3C0885E4, 0f3D2AAABB, %p257;
	fma.rn.f32 	%f1321, %f1319, %f1315, %f1320;
	selp.f32 	%f1322, 0fBE2AAAA8, 0fBEFFFFFF, %p257;
	fma.rn.f32 	%f1323, %f1321, %f1315, %f1322;
	fma.rn.f32 	%f1324, %f1323, %f1317, %f1316;
	and.b32  	%r823, %r821, 2;
	setp.eq.s32 	%p258, %r823, 0;
	mov.f32 	%f1325, 0f00000000;
	sub.f32 	%f1326, %f1325, %f1324;
	selp.f32 	%f1327, %f1324, %f1326, %p258;
	mul.f32 	%f1328, %f1327, 0f3F000000;
	mov.f32 	%f1329, 0f3F000000;
	sub.f32 	%f278, %f1329, %f1328;
	@%p256 bra 	$L__BB0_223;
	setp.neu.f32 	%p259, %f274, 0f7F800000;
	@%p259 bra 	$L__BB0_218;
	mov.f32 	%f1332, 0f00000000;
	mul.rn.f32 	%f1683, %f272, %f1332;
	mov.b32 	%r974, 0;
	bra.uni 	$L__BB0_223;
$L__BB0_218:
	mov.b32 	%r229, %f272;
	shl.b32 	%r825, %r229, 8;
	or.b32  	%r230, %r825, -2147483648;
	mov.b64 	%rd383, 0;
	mov.b32 	%r971, 0;
	mov.u64 	%rd381, __cudart_i2opi_f;
	mov.u64 	%rd382, %rd1;
$L__BB0_219:
	.pragma "nounroll";
	ld.global.nc.u32 	%r826, [%rd381];
	mad.wide.u32 	%rd314, %r826, %r230, %rd383;
	shr.u64 	%rd383, %rd314, 32;
	st.local.u32 	[%rd382], %rd314;
	add.s32 	%r971, %r971, 1;
	add.s64 	%rd382, %rd382, 4;
	add.s64 	%rd381, %rd381, 4;
	setp.ne.s32 	%p260, %r971, 6;
	@%p260 bra 	$L__BB0_219;
	shr.u32 	%r827, %r229, 23;
	st.local.u32 	[%rd1+24], %rd383;
	and.b32  	%r233, %r827, 31;
	and.b32  	%r828, %r827, 224;
	add.s32 	%r829, %r828, -128;
	shr.u32 	%r830, %r829, 5;
	mul.wide.u32 	%rd315, %r830, 4;
	sub.s64 	%rd133, %rd1, %rd315;
	ld.local.u32 	%r972, [%rd133+24];
	ld.local.u32 	%r973, [%rd133+20];
	setp.eq.s32 	%p261, %r233, 0;
	@%p261 bra 	$L__BB0_222;
	shf.l.wrap.b32 	%r972, %r973, %r972, %r233;
	ld.local.u32 	%r831, [%rd133+16];
	shf.l.wrap.b32 	%r973, %r831, %r973, %r233;
$L__BB0_222:
	shr.u32 	%r832, %r972, 30;
	shf.l.wrap.b32 	%r833, %r973, %r972, 2;
	shl.b32 	%r834, %r973, 2;
	shr.u32 	%r835, %r833, 31;
	add.s32 	%r836, %r835, %r832;
	neg.s32 	%r837, %r836;
	setp.lt.s32 	%p262, %r229, 0;
	selp.b32 	%r974, %r837, %r836, %p262;
	xor.b32  	%r838, %r833, %r229;
	shr.s32 	%r839, %r833, 31;
	xor.b32  	%r840, %r839, %r833;
	xor.b32  	%r841, %r839, %r834;
	cvt.u64.u32 	%rd316, %r840;
	shl.b64 	%rd317, %rd316, 32;
	cvt.u64.u32 	%rd318, %r841;
	or.b64  	%rd319, %rd317, %rd318;
	cvt.rn.f64.s64 	%fd39, %rd319;
	mul.f64 	%fd40, %fd39, 0d3BF921FB54442D19;
	cvt.rn.f32.f64 	%f1330, %fd40;
	neg.f32 	%f1331, %f1330;
	setp.lt.s32 	%p263, %r838, 0;
	selp.f32 	%f1683, %f1331, %f1330, %p263;
$L__BB0_223:
	add.s32 	%r843, %r974, 1;
	mul.rn.f32 	%f1334, %f1683, %f1683;
	and.b32  	%r844, %r974, 1;
	setp.eq.b32 	%p264, %r844, 1;
	selp.f32 	%f1335, %f1683, 0f3F800000, %p264;
	fma.rn.f32 	%f1336, %f1334, %f1335, 0f00000000;
	fma.rn.f32 	%f1337, %f1334, 0f37CBAC00, 0fBAB607ED;
	selp.f32 	%f1338, 0fB94D4153, %f1337, %p264;
	selp.f32 	%f1339, 0f3C0885E4, 0f3D2AAABB, %p264;
	fma.rn.f32 	%f1340, %f1338, %f1334, %f1339;
	selp.f32 	%f1341, 0fBE2AAAA8, 0fBEFFFFFF, %p264;
	fma.rn.f32 	%f1342, %f1340, %f1334, %f1341;
	fma.rn.f32 	%f1343, %f1342, %f1336, %f1335;
	and.b32  	%r845, %r843, 2;
	setp.eq.s32 	%p265, %r845, 0;
	mov.f32 	%f1684, 0f00000000;
	sub.f32 	%f1344, %f1684, %f1343;
	selp.f32 	%f1345, %f1343, %f1344, %p265;
	mul.f32 	%f1346, %f1345, 0f3F000000;
	mov.f32 	%f1347, 0f3F000000;
	sub.f32 	%f1348, %f1347, %f1346;
	sub.f32 	%f1349, %f1348, %f278;
	add.f32 	%f282, %f1349, 0f3A83126F;
	mul.f32 	%f283, %f5, %f5;
	fma.rn.f32 	%f1350, %f282, %f282, %f283;
	sqrt.rn.f32 	%f284, %f1350;
	setp.leu.f32 	%p266, %f284, 0f38D1B717;
	mov.f32 	%f1685, %f1684;
	@%p266 bra 	$L__BB0_225;
	rcp.rn.f32 	%f1351, %f284;
	mul.f32 	%f1685, %f5, %f1351;
	mul.f32 	%f1684, %f1351, %f282;
$L__BB0_225:
	sub.f32 	%f1353, %f3, %f278;
	mul.f32 	%f1354, %f7, %f1685;
	fma.rn.f32 	%f1355, %f1353, %f1684, %f1354;
	mul.f32 	%f1356, %f1685, %f1355;
	mul.f32 	%f1357, %f1684, %f1355;
	sub.f32 	%f1358, %f7, %f1356;
	sub.f32 	%f1359, %f1353, %f1357;
	mul.f32 	%f1360, %f1359, %f1359;
	fma.rn.f32 	%f1361, %f1358, %f1358, %f1360;
	sqrt.rn.f32 	%f1362, %f1361;
	mul.f32 	%f1363, %f4, %f1362;
	mov.f32 	%f1364, 0f3FC00000;
	sub.f32 	%f1365, %f1364, %f1363;
	max.f32 	%f1366, %f1365, 0f00000000;
	min.f32 	%f1367, %f1366, 0f3F800000;
	fma.rn.f32 	%f289, %f1367, 0f00000000, %f269;
	add.f32 	%f290, %f270, %f1367;
	fma.rn.f32 	%f291, %f1367, 0f00000000, %f271;
	mul.f32 	%f1368, %f2, 0fC2800000;
	ex2.approx.f32 	%f1369, %f1368;
	mov.f32 	%f1686, 0f3F800000;
	sub.f32 	%f1370, %f1686, %f1369;
	sub.f32 	%f1371, %f1686, %f2;
	mul.f32 	%f1372, %f1371, 0fC1000000;
	ex2.approx.f32 	%f1373, %f1372;
	sub.f32 	%f1374, %f1686, %f1373;
	mul.f32 	%f292, %f1370, %f1374;
	max.f32 	%f293, %f2, 0f00000000;
	abs.f32 	%f294, %f293;
	setp.eq.f32 	%p267, %f293, 0f3F800000;
	@%p267 bra 	$L__BB0_230;
	setp.num.f32 	%p268, %f294, %f294;
	@%p268 bra 	$L__BB0_228;
	mov.f32 	%f1430, 0f40833333;
	add.rn.f32 	%f1686, %f293, %f1430;
	bra.uni 	$L__BB0_230;
$L__BB0_228:
	setp.lt.f32 	%p269, %f294, 0f00800000;
	mul.f32 	%f1375, %f294, 0f4B800000;
	selp.f32 	%f1376, %f1375, %f294, %p269;
	mov.b32 	%r846, %f1376;
	add.s32 	%r847, %r846, -1060439283;
	and.b32  	%r848, %r847, -8388608;
	sub.s32 	%r849, %r846, %r848;
	mov.b32 	%f1377, %r849;
	cvt.rn.f32.s32 	%f1378, %r848;
	selp.f32 	%f1379, 0fC1C00000, 0f00000000, %p269;
	fma.rn.f32 	%f1380, %f1378, 0f34000000, %f1379;
	add.f32 	%f1381, %f1377, 0fBF800000;
	add.f32 	%f1382, %f1377, 0f3F800000;
	rcp.approx.ftz.f32 	%f1383, %f1382;
	add.f32 	%f1384, %f1381, %f1381;
	mul.f32 	%f1385, %f1384, %f1383;
	mul.f32 	%f1386, %f1385, %f1385;
	neg.f32 	%f1387, %f1385;
	sub.f32 	%f1388, %f1381, %f1385;
	add.f32 	%f1389, %f1388, %f1388;
	fma.rn.f32 	%f1390, %f1387, %f1381, %f1389;
	mul.rn.f32 	%f1391, %f1383, %f1390;
	fma.rn.f32 	%f1392, %f1386, 0f3A2C32E4, 0f3B52E7DB;
	fma.rn.f32 	%f1393, %f1392, %f1386, 0f3C93BB73;
	fma.rn.f32 	%f1394, %f1393, %f1386, 0f3DF6384F;
	mul.rn.f32 	%f1395, %f1394, %f1386;
	fma.rn.f32 	%f1396, %f1385, 0f3FB8AA3B, %f1380;
	mul.f32 	%f1397, %f1395, 0f40400000;
	sub.f32 	%f1398, %f1380, %f1396;
	fma.rn.f32 	%f1399, %f1385, 0f3FB8AA3B, %f1398;
	fma.rn.f32 	%f1400, %f1391, 0f3FB8AA3B, %f1399;
	fma.rn.f32 	%f1401, %f1385, 0f32A55E34, %f1400;
	fma.rn.f32 	%f1402, %f1397, %f1391, %f1401;
	fma.rn.f32 	%f1403, %f1395, %f1385, %f1402;
	add.rn.f32 	%f1404, %f1396, %f1403;
	mov.f32 	%f1405, 0f40833333;
	mul.rn.f32 	%f1406, %f1404, %f1405;
	cvt.rni.f32.f32 	%f1407, %f1406;
	sub.f32 	%f1408, %f1406, %f1407;
	neg.f32 	%f1409, %f1406;
	fma.rn.f32 	%f1410, %f1404, 0f40833333, %f1409;
	neg.f32 	%f1411, %f1396;
	add.rn.f32 	%f1412, %f1404, %f1411;
	neg.f32 	%f1413, %f1412;
	add.rn.f32 	%f1414, %f1403, %f1413;
	fma.rn.f32 	%f1415, %f1414, 0f40833333, %f1410;
	add.f32 	%f1416, %f1408, %f1415;
	setp.gt.f32 	%p270, %f1407, 0f00000000;
	selp.b32 	%r850, 0, -2097152000, %p270;
	setp.neu.f32 	%p271, %f293, 0f00000000;
	setp.neu.f32 	%p272, %f294, 0f7F800000;
	setp.lt.f32 	%p273, %f1406, 0f00000000;
	selp.f32 	%f1417, 0f00000000, 0f7F800000, %p273;
	abs.f32 	%f1418, %f1406;
	setp.gt.f32 	%p274, %f1418, 0f43180000;
	cvt.rzi.s32.f32 	%r851, %f1407;
	shl.b32 	%r852, %r851, 23;
	sub.s32 	%r853, %r852, %r850;
	mov.b32 	%f1419, %r853;
	add.s32 	%r854, %r850, 2130706432;
	mov.b32 	%f1420, %r854;
	fma.rn.f32 	%f1421, %f1416, 0f391FCB8E, 0f3AAF85ED;
	fma.rn.f32 	%f1422, %f1421, %f1416, 0f3C1D9856;
	fma.rn.f32 	%f1423, %f1422, %f1416, 0f3D6357BB;
	fma.rn.f32 	%f1424, %f1423, %f1416, 0f3E75FDEC;
	fma.rn.f32 	%f1425, %f1424, %f1416, 0f3F317218;
	fma.rn.f32 	%f1426, %f1425, %f1416, 0f3F800000;
	mul.f32 	%f1427, %f1426, %f1420;
	mul.f32 	%f1428, %f1427, %f1419;
	selp.f32 	%f1686, %f1417, %f1428, %p274;
	and.pred  	%p275, %p271, %p272;
	@%p275 bra 	$L__BB0_230;
	add.f32 	%f1429, %f293, %f293;
	mov.b32 	%r855, %f1429;
	and.b32  	%r856, %r855, 2147483647;
	mov.b32 	%f1686, %r856;
$L__BB0_230:
	mov.f32 	%f1432, 0f3F800000;
	sub.f32 	%f1433, %f1432, %f1686;
	mul.f32 	%f1434, %f292, 0f3F733333;
	mul.f32 	%f299, %f1434, %f1433;
	sub.f32 	%f1435, %f299, %f299;
	add.f32 	%f300, %f1435, 0f3A83126F;
	fma.rn.f32 	%f1436, %f300, %f300, %f283;
	sqrt.rn.f32 	%f301, %f1436;
	setp.leu.f32 	%p276, %f301, 0f38D1B717;
	mov.f32 	%f1687, 0f00000000;
	mov.f32 	%f1688, %f1687;
	@%p276 bra 	$L__BB0_232;
	rcp.rn.f32 	%f1437, %f301;
	mul.f32 	%f1688, %f5, %f1437;
	mul.f32 	%f1687, %f1437, %f300;
$L__BB0_232:
	sub.f32 	%f1439, %f3, %f299;
	mul.f32 	%f1440, %f7, %f1688;
	fma.rn.f32 	%f1441, %f1439, %f1687, %f1440;
	mul.f32 	%f1442, %f1688, %f1441;
	mul.f32 	%f1443, %f1687, %f1441;
	sub.f32 	%f1444, %f7, %f1442;
	sub.f32 	%f1445, %f1439, %f1443;
	mul.f32 	%f1446, %f1445, %f1445;
	fma.rn.f32 	%f1447, %f1444, %f1444, %f1446;
	sqrt.rn.f32 	%f1448, %f1447;
	mul.f32 	%f1449, %f4, %f1448;
	mov.f32 	%f1450, 0f3FC00000;
	sub.f32 	%f1451, %f1450, %f1449;
	max.f32 	%f1452, %f1451, 0f00000000;
	min.f32 	%f1453, %f1452, 0f3F800000;
	add.f32 	%f1454, %f289, %f1453;
	fma.rn.f32 	%f306, %f1453, 0f00000000, %f290;
	fma.rn.f32 	%f307, %f1453, 0f00000000, %f291;
	max.f32 	%f308, %f1454, 0f00000000;
	abs.f32 	%f309, %f308;
	setp.eq.f32 	%p277, %f308, 0f3F800000;
	mov.f32 	%f1689, 0f3F800000;
	@%p277 bra 	$L__BB0_237;
	setp.num.f32 	%p278, %f309, %f309;
	@%p278 bra 	$L__BB0_235;
	mov.f32 	%f1510, 0f3EE38E39;
	add.rn.f32 	%f1689, %f308, %f1510;
	bra.uni 	$L__BB0_237;
$L__BB0_235:
	setp.lt.f32 	%p279, %f309, 0f00800000;
	mul.f32 	%f1455, %f309, 0f4B800000;
	selp.f32 	%f1456, %f1455, %f309, %p279;
	mov.b32 	%r857, %f1456;
	add.s32 	%r858, %r857, -1060439283;
	and.b32  	%r859, %r858, -8388608;
	sub.s32 	%r860, %r857, %r859;
	mov.b32 	%f1457, %r860;
	cvt.rn.f32.s32 	%f1458, %r859;
	selp.f32 	%f1459, 0fC1C00000, 0f00000000, %p279;
	fma.rn.f32 	%f1460, %f1458, 0f34000000, %f1459;
	add.f32 	%f1461, %f1457, 0fBF800000;
	add.f32 	%f1462, %f1457, 0f3F800000;
	rcp.approx.ftz.f32 	%f1463, %f1462;
	add.f32 	%f1464, %f1461, %f1461;
	mul.f32 	%f1465, %f1464, %f1463;
	mul.f32 	%f1466, %f1465, %f1465;
	neg.f32 	%f1467, %f1465;
	sub.f32 	%f1468, %f1461, %f1465;
	add.f32 	%f1469, %f1468, %f1468;
	fma.rn.f32 	%f1470, %f1467, %f1461, %f1469;
	mul.rn.f32 	%f1471, %f1463, %f1470;
	fma.rn.f32 	%f1472, %f1466, 0f3A2C32E4, 0f3B52E7DB;
	fma.rn.f32 	%f1473, %f1472, %f1466, 0f3C93BB73;
	fma.rn.f32 	%f1474, %f1473, %f1466, 0f3DF6384F;
	mul.rn.f32 	%f1475, %f1474, %f1466;
	fma.rn.f32 	%f1476, %f1465, 0f3FB8AA3B, %f1460;
	mul.f32 	%f1477, %f1475, 0f40400000;
	sub.f32 	%f1478, %f1460, %f1476;
	fma.rn.f32 	%f1479, %f1465, 0f3FB8AA3B, %f1478;
	fma.rn.f32 	%f1480, %f1471, 0f3FB8AA3B, %f1479;
	fma.rn.f32 	%f1481, %f1465, 0f32A55E34, %f1480;
	fma.rn.f32 	%f1482, %f1477, %f1471, %f1481;
	fma.rn.f32 	%f1483, %f1475, %f1465, %f1482;
	add.rn.f32 	%f1484, %f1476, %f1483;
	mov.f32 	%f1485, 0f3EE38E39;
	mul.rn.f32 	%f1486, %f1484, %f1485;
	cvt.rni.f32.f32 	%f1487, %f1486;
	sub.f32 	%f1488, %f1486, %f1487;
	neg.f32 	%f1489, %f1486;
	fma.rn.f32 	%f1490, %f1484, 0f3EE38E39, %f1489;
	neg.f32 	%f1491, %f1476;
	add.rn.f32 	%f1492, %f1484, %f1491;
	neg.f32 	%f1493, %f1492;
	add.rn.f32 	%f1494, %f1483, %f1493;
	fma.rn.f32 	%f1495, %f1494, 0f3EE38E39, %f1490;
	add.f32 	%f1496, %f1488, %f1495;
	setp.gt.f32 	%p280, %f1487, 0f00000000;
	selp.b32 	%r861, 0, -2097152000, %p280;
	setp.neu.f32 	%p281, %f308, 0f00000000;
	setp.neu.f32 	%p282, %f309, 0f7F800000;
	setp.lt.f32 	%p283, %f1486, 0f00000000;
	selp.f32 	%f1497, 0f00000000, 0f7F800000, %p283;
	abs.f32 	%f1498, %f1486;
	setp.gt.f32 	%p284, %f1498, 0f43180000;
	cvt.rzi.s32.f32 	%r862, %f1487;
	shl.b32 	%r863, %r862, 23;
	sub.s32 	%r864, %r863, %r861;
	mov.b32 	%f1499, %r864;
	add.s32 	%r865, %r861, 2130706432;
	mov.b32 	%f1500, %r865;
	fma.rn.f32 	%f1501, %f1496, 0f391FCB8E, 0f3AAF85ED;
	fma.rn.f32 	%f1502, %f1501, %f1496, 0f3C1D9856;
	fma.rn.f32 	%f1503, %f1502, %f1496, 0f3D6357BB;
	fma.rn.f32 	%f1504, %f1503, %f1496, 0f3E75FDEC;
	fma.rn.f32 	%f1505, %f1504, %f1496, 0f3F317218;
	fma.rn.f32 	%f1506, %f1505, %f1496, 0f3F800000;
	mul.f32 	%f1507, %f1506, %f1500;
	mul.f32 	%f1508, %f1507, %f1499;
	selp.f32 	%f1689, %f1497, %f1508, %p284;
	and.pred  	%p285, %p281, %p282;
	@%p285 bra 	$L__BB0_237;
	add.f32 	%f1509, %f308, %f308;
	mov.b32 	%r866, %f1509;
	and.b32  	%r867, %r866, 2147483647;
	mov.b32 	%f1689, %r867;
$L__BB0_237:
	max.f32 	%f314, %f306, 0f00000000;
	abs.f32 	%f315, %f314;
	setp.eq.f32 	%p286, %f314, 0f3F800000;
	mov.f32 	%f1690, 0f3F800000;
	@%p286 bra 	$L__BB0_242;
	setp.num.f32 	%p287, %f315, %f315;
	@%p287 bra 	$L__BB0_240;
	mov.f32 	%f1567, 0f3EE38E39;
	add.rn.f32 	%f1690, %f314, %f1567;
	bra.uni 	$L__BB0_242;
$L__BB0_240:
	setp.lt.f32 	%p288, %f315, 0f00800000;
	mul.f32 	%f1512, %f315, 0f4B800000;
	selp.f32 	%f1513, %f1512, %f315, %p288;
	mov.b32 	%r868, %f1513;
	add.s32 	%r869, %r868, -1060439283;
	and.b32  	%r870, %r869, -8388608;
	sub.s32 	%r871, %r868, %r870;
	mov.b32 	%f1514, %r871;
	cvt.rn.f32.s32 	%f1515, %r870;
	selp.f32 	%f1516, 0fC1C00000, 0f00000000, %p288;
	fma.rn.f32 	%f1517, %f1515, 0f34000000, %f1516;
	add.f32 	%f1518, %f1514, 0fBF800000;
	add.f32 	%f1519, %f1514, 0f3F800000;
	rcp.approx.ftz.f32 	%f1520, %f1519;
	add.f32 	%f1521, %f1518, %f1518;
	mul.f32 	%f1522, %f1521, %f1520;
	mul.f32 	%f1523, %f1522, %f1522;
	neg.f32 	%f1524, %f1522;
	sub.f32 	%f1525, %f1518, %f1522;
	add.f32 	%f1526, %f1525, %f1525;
	fma.rn.f32 	%f1527, %f1524, %f1518, %f1526;
	mul.rn.f32 	%f1528, %f1520, %f1527;
	fma.rn.f32 	%f1529, %f1523, 0f3A2C32E4, 0f3B52E7DB;
	fma.rn.f32 	%f1530, %f1529, %f1523, 0f3C93BB73;
	fma.rn.f32 	%f1531, %f1530, %f1523, 0f3DF6384F;
	mul.rn.f32 	%f1532, %f1531, %f1523;
	fma.rn.f32 	%f1533, %f1522, 0f3FB8AA3B, %f1517;
	mul.f32 	%f1534, %f1532, 0f40400000;
	sub.f32 	%f1535, %f1517, %f1533;
	fma.rn.f32 	%f1536, %f1522, 0f3FB8AA3B, %f1535;
	fma.rn.f32 	%f1537, %f1528, 0f3FB8AA3B, %f1536;
	fma.rn.f32 	%f1538, %f1522, 0f32A55E34, %f1537;
	fma.rn.f32 	%f1539, %f1534, %f1528, %f1538;
	fma.rn.f32 	%f1540, %f1532, %f1522, %f1539;
	add.rn.f32 	%f1541, %f1533, %f1540;
	mov.f32 	%f1542, 0f3EE38E39;
	mul.rn.f32 	%f1543, %f1541, %f1542;
	cvt.rni.f32.f32 	%f1544, %f1543;
	sub.f32 	%f1545, %f1543, %f1544;
	neg.f32 	%f1546, %f1543;
	fma.rn.f32 	%f1547, %f1541, 0f3EE38E39, %f1546;
	neg.f32 	%f1548, %f1533;
	add.rn.f32 	%f1549, %f1541, %f1548;
	neg.f32 	%f1550, %f1549;
	add.rn.f32 	%f1551, %f1540, %f1550;
	fma.rn.f32 	%f1552, %f1551, 0f3EE38E39, %f1547;
	add.f32 	%f1553, %f1545, %f1552;
	setp.gt.f32 	%p289, %f1544, 0f00000000;
	selp.b32 	%r872, 0, -2097152000, %p289;
	setp.neu.f32 	%p290, %f314, 0f00000000;
	setp.neu.f32 	%p291, %f315, 0f7F800000;
	setp.lt.f32 	%p292, %f1543, 0f00000000;
	selp.f32 	%f1554, 0f00000000, 0f7F800000, %p292;
	abs.f32 	%f1555, %f1543;
	setp.gt.f32 	%p293, %f1555, 0f43180000;
	cvt.rzi.s32.f32 	%r873, %f1544;
	shl.b32 	%r874, %r873, 23;
	sub.s32 	%r875, %r874, %r872;
	mov.b32 	%f1556, %r875;
	add.s32 	%r876, %r872, 2130706432;
	mov.b32 	%f1557, %r876;
	fma.rn.f32 	%f1558, %f1553, 0f391FCB8E, 0f3AAF85ED;
	fma.rn.f32 	%f1559, %f1558, %f1553, 0f3C1D9856;
	fma.rn.f32 	%f1560, %f1559, %f1553, 0f3D6357BB;
	fma.rn.f32 	%f1561, %f1560, %f1553, 0f3E75FDEC;
	fma.rn.f32 	%f1562, %f1561, %f1553, 0f3F317218;
	fma.rn.f32 	%f1563, %f1562, %f1553, 0f3F800000;
	mul.f32 	%f1564, %f1563, %f1557;
	mul.f32 	%f1565, %f1564, %f1556;
	selp.f32 	%f1690, %f1554, %f1565, %p293;
	and.pred  	%p294, %p290, %p291;
	@%p294 bra 	$L__BB0_242;
	add.f32 	%f1566, %f314, %f314;
	mov.b32 	%r877, %f1566;
	and.b32  	%r878, %r877, 2147483647;
	mov.b32 	%f1690, %r878;
$L__BB0_242:
	max.f32 	%f320, %f307, 0f00000000;
	abs.f32 	%f321, %f320;
	setp.eq.f32 	%p295, %f320, 0f3F800000;
	mov.f32 	%f1691, 0f3F800000;
	@%p295 bra 	$L__BB0_247;
	setp.num.f32 	%p296, %f321, %f321;
	@%p296 bra 	$L__BB0_245;
	mov.f32 	%f1624, 0f3EE38E39;
	add.rn.f32 	%f1691, %f320, %f1624;
	bra.uni 	$L__BB0_247;
$L__BB0_245:
	setp.lt.f32 	%p297, %f321, 0f00800000;
	mul.f32 	%f1569, %f321, 0f4B800000;
	selp.f32 	%f1570, %f1569, %f321, %p297;
	mov.b32 	%r879, %f1570;
	add.s32 	%r880, %r879, -1060439283;
	and.b32  	%r881, %r880, -8388608;
	sub.s32 	%r882, %r879, %r881;
	mov.b32 	%f1571, %r882;
	cvt.rn.f32.s32 	%f1572, %r881;
	selp.f32 	%f1573, 0fC1C00000, 0f00000000, %p297;
	fma.rn.f32 	%f1574, %f1572, 0f34000000, %f1573;
	add.f32 	%f1575, %f1571, 0fBF800000;
	add.f32 	%f1576, %f1571, 0f3F800000;
	rcp.approx.ftz.f32 	%f1577, %f1576;
	add.f32 	%f1578, %f1575, %f1575;
	mul.f32 	%f1579, %f1578, %f1577;
	mul.f32 	%f1580, %f1579, %f1579;
	neg.f32 	%f1581, %f1579;
	sub.f32 	%f1582, %f1575, %f1579;
	add.f32 	%f1583, %f1582, %f1582;
	fma.rn.f32 	%f1584, %f1581, %f1575, %f1583;
	mul.rn.f32 	%f1585, %f1577, %f1584;
	fma.rn.f32 	%f1586, %f1580, 0f3A2C32E4, 0f3B52E7DB;
	fma.rn.f32 	%f1587, %f1586, %f1580, 0f3C93BB73;
	fma.rn.f32 	%f1588, %f1587, %f1580, 0f3DF6384F;
	mul.rn.f32 	%f1589, %f1588, %f1580;
	fma.rn.f32 	%f1590, %f1579, 0f3FB8AA3B, %f1574;
	mul.f32 	%f1591, %f1589, 0f40400000;
	sub.f32 	%f1592, %f1574, %f1590;
	fma.rn.f32 	%f1593, %f1579, 0f3FB8AA3B, %f1592;
	fma.rn.f32 	%f1594, %f1585, 0f3FB8AA3B, %f1593;
	fma.rn.f32 	%f1595, %f1579, 0f32A55E34, %f1594;
	fma.rn.f32 	%f1596, %f1591, %f1585, %f1595;
	fma.rn.f32 	%f1597, %f1589, %f1579, %f1596;
	add.rn.f32 	%f1598, %f1590, %f1597;
	mov.f32 	%f1599, 0f3EE38E39;
	mul.rn.f32 	%f1600, %f1598, %f1599;
	cvt.rni.f32.f32 	%f1601, %f1600;
	sub.f32 	%f1602, %f1600, %f1601;
	neg.f32 	%f1603, %f1600;
	fma.rn.f32 	%f1604, %f1598, 0f3EE38E39, %f1603;
	neg.f32 	%f1605, %f1590;
	add.rn.f32 	%f1606, %f1598, %f1605;
	neg.f32 	%f1607, %f1606;
	add.rn.f32 	%f1608, %f1597, %f1607;
	fma.rn.f32 	%f1609, %f1608, 0f3EE38E39, %f1604;
	add.f32 	%f1610, %f1602, %f1609;
	setp.gt.f32 	%p298, %f1601, 0f00000000;
	selp.b32 	%r883, 0, -2097152000, %p298;
	setp.neu.f32 	%p299, %f320, 0f00000000;
	setp.neu.f32 	%p300, %f321, 0f7F800000;
	setp.lt.f32 	%p301, %f1600, 0f00000000;
	selp.f32 	%f1611, 0f00000000, 0f7F800000, %p301;
	abs.f32 	%f1612, %f1600;
	setp.gt.f32 	%p302, %f1612, 0f43180000;
	cvt.rzi.s32.f32 	%r884, %f1601;
	shl.b32 	%r885, %r884, 23;
	sub.s32 	%r886, %r885, %r883;
	mov.b32 	%f1613, %r886;
	add.s32 	%r887, %r883, 2130706432;
	mov.b32 	%f1614, %r887;
	fma.rn.f32 	%f1615, %f1610, 0f391FCB8E, 0f3AAF85ED;
	fma.rn.f32 	%f1616, %f1615, %f1610, 0f3C1D9856;
	fma.rn.f32 	%f1617, %f1616, %f1610, 0f3D6357BB;
	fma.rn.f32 	%f1618, %f1617, %f1610, 0f3E75FDEC;
	fma.rn.f32 	%f1619, %f1618, %f1610, 0f3F317218;
	fma.rn.f32 	%f1620, %f1619, %f1610, 0f3F800000;
	mul.f32 	%f1621, %f1620, %f1614;
	mul.f32 	%f1622, %f1621, %f1613;
	selp.f32 	%f1691, %f1611, %f1622, %p302;
	and.pred  	%p303, %p299, %p300;
	@%p303 bra 	$L__BB0_247;
	add.f32 	%f1623, %f320, %f320;
	mov.b32 	%r888, %f1623;
	and.b32  	%r889, %r888, 2147483647;
	mov.b32 	%f1691, %r889;
$L__BB0_247:
	ld.param.u64 	%rd323, [_Z12renderKernelPhif4vec2S0__param_0];
	min.f32 	%f1625, %f1689, 0f3F800000;
	min.f32 	%f1626, %f1690, 0f3F800000;
	min.f32 	%f1627, %f1691, 0f3F800000;
	mad.lo.s32 	%r890, %r249, 800, %r1;
	shl.b32 	%r891, %r890, 2;
	mul.f32 	%f1628, %f1627, 0f437F0000;
	cvt.rzi.u32.f32 	%r892, %f1628;
	cvt.s64.s32 	%rd320, %r891;
	cvta.to.global.u64 	%rd321, %rd323;
	add.s64 	%rd322, %rd321, %rd320;
	st.global.u8 	[%rd322], %r892;
	mul.f32 	%f1629, %f1626, 0f437F0000;
	cvt.rzi.u32.f32 	%r893, %f1629;
	st.global.u8 	[%rd322+1], %r893;
	mul.f32 	%f1630, %f1625, 0f437F0000;
	cvt.rzi.u32.f32 	%r894, %f1630;
	st.global.u8 	[%rd322+2], %r894;
	mov.b16 	%rs1, 255;
	st.global.u8 	[%rd322+3], %rs1;
$L__BB0_248:
	ret;

}


// ===== COMPILED SASS (sm_100) =====

	.target	sm_100

	.elftype	@"ET_EXEC"


//--------------------- .note.nv.tkinfo           --------------------------
	.section	.note.nv.tkinfo,"",@"SHT_NOTE"
	.sectionflags	@"SHF_NOTE_NV_TKINFO"
	.tkinfo
        /*0018*/ 	.word	0x00000002
        /*0030*/ 	.string	""
        /*0030*/ 	.string	"ptxas"
        /*0030*/ 	.string	"Cuda compilation tools, release 13.0, V13.0.88"
        /*0030*/ 	.string	"Build cuda_13.0.r13.0/compiler.36424714_0"
        /*0030*/ 	.string	"-arch sm_100 -m 64 "



//--------------------- .note.nv.cuinfo           --------------------------
	.section	.note.nv.cuinfo,"",@"SHT_NOTE"
	.sectionflags	@"SHF_NOTE_NV_CUINFO"
        /*0018*/ 	.short	0x0002
        /*001a*/ 	.short	0x0064
        /*001c*/ 	.short	0x0082
	.zero		2


//--------------------- .nv.info                  --------------------------
	.section	.nv.info,"",@"SHT_CUDA_INFO"
	.align	4


	//----- nvinfo : EIATTR_REGCOUNT
	.align		4
        /*0000*/ 	.byte	0x04, 0x2f
        /*0002*/ 	.short	(.L_2 - .L_1)
	.align		4
.L_1:
        /*0004*/ 	.word	index@(_Z12renderKernelPhif4vec2S0_)
        /*0008*/ 	.word	0x00000020


	//----- nvinfo : EIATTR_FRAME_SIZE
	.align		4
.L_2:
        /*000c*/ 	.byte	0x04, 0x11
        /*000e*/ 	.short	(.L_4 - .L_3)
	.align		4
.L_3:
        /*0010*/ 	.word	index@($__internal_2_$__cuda_sm3x_div_rn_noftz_f32_slowpath)
        /*0014*/ 	.word	0x00000020


	//----- nvinfo : EIATTR_FRAME_SIZE
	.align		4
.L_4:
        /*0018*/ 	.byte	0x04, 0x11
        /*001a*/ 	.short	(.L_6 - .L_5)
	.align		4
.L_5:
        /*001c*/ 	.word	index@($__internal_1_$__cuda_sm20_sqrt_rn_f32_slowpath)
        /*0020*/ 	.word	0x00000020


	//----- nvinfo : EIATTR_FRAME_SIZE
	.align		4
.L_6:
        /*0024*/ 	.byte	0x04, 0x11
        /*0026*/ 	.short	(.L_8 - .L_7)
	.align		4
.L_7:
        /*0028*/ 	.word	index@($__internal_0_$__cuda_sm20_rcp_rn_f32_slowpath)
        /*002c*/ 	.word	0x00000020


	//----- nvinfo : EIATTR_FRAME_SIZE
	.align		4
.L_8:
        /*0030*/ 	.byte	0x04, 0x11
        /*0032*/ 	.short	(.L_10 - .L_9)
	.align		4
.L_9:
        /*0034*/ 	.word	index@(_Z12renderKernelPhif4vec2S0_)
        /*0038*/ 	.word	0x00000020


	//----- nvinfo : EIATTR_MIN_STACK_SIZE
	.align		4
.L_10:
        /*003c*/ 	.byte	0x04, 0x12
        /*003e*/ 	.short	(.L_12 - .L_11)
	.align		4
.L_11:
        /*0040*/ 	.word	index@(_Z12renderKernelPhif4vec2S0_)
        /*0044*/ 	.word	0x00000020
.L_12:


//--------------------- .nv.compat                --------------------------
	.section	.nv.compat,"",@"SHT_CUDA_COMPAT_INFO"
	.align	4
        /*0000*/ 	.byte	0x02, 0x09, 0x00, 0x00, 0x02, 0x02, 0x01, 0x00, 0x02, 0x05, 0x05, 0x00, 0x03, 0x07, 0x01, 0x01
        /*0010*/ 	.byte	0x02, 0x03, 0x00, 0x00, 0x02, 0x06, 0x01, 0x00, 0x04, 0x0b, 0x08, 0x00, 0x01, 0x00, 0x00, 0x00
        /*0020*/ 	.byte	0x00, 0x00, 0x00, 0x00


//--------------------- .nv.info._Z12renderKernelPhif4vec2S0_ --------------------------
	.section	.nv.info._Z12renderKernelPhif4vec2S0_,"",@"SHT_CUDA_INFO"
	.sectionflags	@""
	.align	4


	//----- nvinfo : EIATTR_CUDA_API_VERSION
	.align		4
        /*0000*/ 	.byte	0x04, 0x37
        /*0002*/ 	.short	(.L_14 - .L_13)
.L_13:
        /*0004*/ 	.word	0x00000082


	//----- nvinfo : EIATTR_KPARAM_INFO
	.align		4
.L_14:
        /*0008*/ 	.byte	0x04, 0x17
        /*000a*/ 	.short	(.L_16 - .L_15)
.L_15:
        /*000c*/ 	.word	0x00000000
        /*0010*/ 	.short	0x0004
        /*0012*/ 	.short	0x0018
        /*0014*/ 	.byte	0x00, 0xf0, 0x21, 0x00


	//----- nvinfo : EIATTR_KPARAM_INFO
	.align		4
.L_16:
        /*0018*/ 	.byte	0x04, 0x17
        /*001a*/ 	.short	(.L_18 - .L_17)
.L_17:
        /*001c*/ 	.word	0x00000000
        /*0020*/ 	.short	0x0003
        /*0022*/ 	.short	0x0010
        /*0024*/ 	.byte	0x00, 0xf0, 0x21, 0x00


	//----- nvinfo : EIATTR_KPARAM_INFO
	.align		4
.L_18:
        /*0028*/ 	.byte	0x04, 0x17
        /*002a*/ 	.short	(.L_20 - .L_19)
.L_19:
        /*002c*/ 	.word	0x00000000
        /*0030*/ 	.short	0x0002
        /*0032*/ 	.short	0x000c
        /*0034*/ 	.byte	0x00, 0xf0, 0x11, 0x00


	//----- nvinfo : EIATTR_KPARAM_INFO
	.align		4
.L_20:
        /*0038*/ 	.byte	0x04, 0x17
        /*003a*/ 	.short	(.L_22 - .L_21)
.L_21:
        /*003c*/ 	.word	0x00000000
        /*0040*/ 	.short	0x0001
        /*0042*/ 	.short	0x0008
        /*0044*/ 	.byte	0x00, 0xf0, 0x11, 0x00


	//----- nvinfo : EIATTR_KPARAM_INFO
	.align		4
.L_22:
        /*0048*/ 	.byte	0x04, 0x17
        /*004a*/ 	.short	(.L_24 - .L_23)
.L_23:
        /*004c*/ 	.word	0x00000000
        /*0050*/ 	.short	0x0000
        /*0052*/ 	.short	0x0000
        /*0054*/ 	.byte	0x00, 0xf5, 0x21, 0x00


	//----- nvinfo : EIATTR_SPARSE_MMA_MASK
	.align		4
.L_24:
        /*0058*/ 	.byte	0x03, 0x50
        /*005a*/ 	.short	0x0000


	//----- nvinfo : EIATTR_MAXREG_COUNT
	.align		4
        /*005c*/ 	.byte	0x03, 0x1b
        /*005e*/ 	.short	0x00ff


	//----- nvinfo : EIATTR_MERCURY_ISA_VERSION
	.align		4
        /*0060*/ 	.byte	0x03, 0x5f
        /*0062*/ 	.short	0x0101


	//----- nvinfo : EIATTR_VRC_CTA_INIT_COUNT
	.align		4
        /*0064*/ 	.byte	0x02, 0x4a
	.zero		1
	.zero		1


	//----- nvinfo : EIATTR_EXIT_INSTR_OFFSETS
	.align		4
        /*0068*/ 	.byte	0x04, 0x1c
        /*006a*/ 	.short	(.L_26 - .L_25)


	//   ....[0]....
.L_25:
        /*006c*/ 	.word	0x000000c0


	//   ....[1]....
        /*0070*/ 	.word	0x0000ef50


	//----- nvinfo : EIATTR_CRS_STACK_SIZE
	.align		4
.L_26:
        /*0074*/ 	.byte	0x04, 0x1e
        /*0076*/ 	.short	(.L_28 - .L_27)
.L_27:
        /*0078*/ 	.word	0x00000000


	//----- nvinfo : EIATTR_CBANK_PARAM_SIZE
	.align		4
.L_28:
        /*007c*/ 	.byte	0x03, 0x19
        /*007e*/ 	.short	0x0020


	//----- nvinfo : EIATTR_PARAM_CBANK
	.align		4
        /*0080*/ 	.byte	0x04, 0x0a
        /*0082*/ 	.short	(.L_30 - .L_29)
	.align		4
.L_29:
        /*0084*/ 	.word	index@(.nv.constant0._Z12renderKernelPhif4vec2S0_)
        /*0088*/ 	.short	0x0380
        /*008a*/ 	.short	0x0020


	//----- nvinfo : EIATTR_SW_WAR
	.align		4
.L_30:
        /*008c*/ 	.byte	0x04, 0x36
        /*008e*/ 	.short	(.L_32 - .L_31)
.L_31:
        /*0090*/ 	.word	0x00000008
.L_32:


//--------------------- .nv.callgraph             --------------------------
	.section	.nv.callgraph,"",@"SHT_CUDA_CALLGRAPH"
	.align	4
	.sectionentsize	8
	.align		4
        /*0000*/ 	.word	0x00000000
	.align		4
        /*0004*/ 	.word	0xffffffff
	.align		4
        /*0008*/ 	.word	0x00000000
	.align		4
        /*000c*/ 	.word	0xfffffffe
	.align		4
        /*0010*/ 	.word	0x00000000
	.align		4
        /*0014*/ 	.word	0xfffffffd
	.align		4
        /*0018*/ 	.word	0x00000000
	.align		4
        /*001c*/ 	.word	0xfffffffc


//--------------------- .nv.constant4             --------------------------
	.section	.nv.constant4,"a",@progbits
	.align	8
	.align		8
.nv.constant4:
        /*0000*/ 	.dword	__cudart_i2opi_f


//--------------------- .text._Z12renderKernelPhif4vec2S0_ --------------------------
	.section	.text._Z12renderKernelPhif4vec2S0_,"ax",@progbits
	.align	128
        .global         _Z12renderKernelPhif4vec2S0_
        .type           _Z12renderKernelPhif4vec2S0_,@function
        .size           _Z12renderKernelPhif4vec2S0_,(.L_x_321 - _Z12renderKernelPhif4vec2S0_)
        .other          _Z12renderKernelPhif4vec2S0_,@"STO_CUDA_ENTRY STV_DEFAULT"
_Z12renderKernelPhif4vec2S0_:
.text._Z12renderKernelPhif4vec2S0_:
[----:B------:R-:W0:Y:S01]  /*0000*/  LDC R1, c[0x0][0x37c] ;  /* 0x0000df00ff017b82 */ /* 0x000e220000000800 */
[----:B------:R-:W1:Y:S07]  /*0010*/  S2R R0, SR_TID.Y ;  /* 0x0000000000007919 */ /* 0x000e6e0000002200 */
[----:B------:R-:W2:Y:S01]  /*0020*/  LDC R8, c[0x0][0x360] ;  /* 0x0000d800ff087b82 */ /* 0x000ea20000000800 */
[----:B0-----:R-:W-:Y:S01]  /*0030*/  IADD3 R1, PT, PT, R1, -0x20, RZ ;  /* 0xffffffe001017810 */ /* 0x001fe20007ffe0ff */
[----:B------:R-:W2:Y:S06]  /*0040*/  S2R R3, SR_TID.X ;  /* 0x0000000000037919 */ /* 0x000eac0000002100 */
[----:B------:R-:W1:Y:S08]  /*0050*/  S2UR UR5, SR_CTAID.Y ;  /* 0x00000000000579c3 */ /* 0x000e700000002600 */
[----:B------:R-:W1:Y:S08]  /*0060*/  LDC R7, c[0x0][0x364] ;  /* 0x0000d900ff077b82 */ /* 0x000e700000000800 */
[----:B------:R-:W2:Y:S01]  /*0070*/  S2UR UR4, SR_CTAID.X ;  /* 0x00000000000479c3 */ /* 0x000ea20000002500 */
[----:B-1----:R-:W-:-:S05]  /*0080*/  IMAD R7, R7, UR5, R0 ;  /* 0x0000000507077c24 */ /* 0x002fca000f8e0200 */
[----:B------:R-:W-:Y:S01]  /*0090*/  ISETP.GT.U32.AND P0, PT, R7, 0x257, PT ;  /* 0x000002570700780c */ /* 0x000fe20003f04070 */
[----:B--2---:R-:W-:-:S05]  /*00a0*/  IMAD R8, R8, UR4, R3 ;  /* 0x0000000408087c24 */ /* 0x004fca000f8e0203 */
[----:B------:R-:W-:-:S13]  /*00b0*/  ISETP.GT.OR P0, PT, R8, 0x31f, P0 ;  /* 0x0000031f0800780c */ /* 0x000fda0000704670 */
[----:B------:R-:W-:Y:S05]  /*00c0*/  @P0 EXIT ;  /* 0x000000000000094d */ /* 0x000fea0003800000 */
[----:B------:R-:W0:Y:S01]  /*00d0*/  LDC.64 R4, c[0x0][0x388] ;  /* 0x0000e200ff047b82 */ /* 0x000e220000000a00 */
[----:B------:R-:W-:Y:S01]  /*00e0*/  HFMA2 R10, -RZ, RZ, 0, 0 ;  /* 0x00000000ff0a7431 */ /* 0x000fe200000001ff */
[----:B------:R-:W-:Y:S01]  /*00f0*/  IADD3 R2, PT, PT, -R7, 0x257, RZ ;  /* 0x0000025707027810 */ /* 0x000fe20007ffe1ff */
[----:B------:R-:W-:Y:S01]  /*0100*/  BSSY.RECONVERGENT B2, `(.L_x_0) ;  /* 0x0000022000027945 */ /* 0x000fe20003800200 */
[----:B------:R-:W-:Y:S02]  /*0110*/  I2FP.F32.S32 R26, R8 ;  /* 0x00000008001a7245 */ /* 0x000fe40000201400 */
[----:B------:R-:W-:Y:S02]  /*0120*/  I2FP.F32.U32 R2, R2 ;  /* 0x0000000200027245 */ /* 0x000fe40000201000 */
[----:B------:R-:W1:Y:S08]  /*0130*/  F2I.U32.TRUNC.NTZ R6, R26 ;  /* 0x0000001a00067305 */ /* 0x000e70000020f000 */
[----:B------:R-:W2:Y:S01]  /*0140*/  F2I.U32.TRUNC.NTZ R9, R2 ;  /* 0x0000000200097305 */ /* 0x000ea2000020f000 */
[----:B-1----:R-:W-:-:S07]  /*0150*/  IMAD R6, R6, -0x1cc94147, RZ ;  /* 0xe336beb906067824 */ /* 0x002fce00078e02ff */
[----:B------:R-:W1:Y:S01]  /*0160*/  FCHK P0, R26, 800 ;  /* 0x444800001a007902 */ /* 0x000e620000000000 */
[----:B0-----:R-:W-:Y:S02]  /*0170*/  IMAD.MOV.U32 R11, RZ, RZ, R4 ;  /* 0x000000ffff0b7224 */ /* 0x001fe400078e0004 */
[----:B------:R-:W-:-:S04]  /*0180*/  IMAD.HI R0, R4, -0x6e5d4c3b, R10 ;  /* 0x91a2b3c504007827 */ /* 0x000fc800078e020a */
[----:B--2---:R-:W-:Y:S01]  /*0190*/  IMAD R9, R9, -0x3b55ba53, RZ ;  /* 0xc4aa45ad09097824 */ /* 0x004fe200078e02ff */
[----:B------:R-:W-:-:S04]  /*01a0*/  SHF.R.U32.HI R3, RZ, 0x1f, R0 ;  /* 0x0000001fff037819 */ /* 0x000fc80000011600 */
[----:B------:R-:W-:-:S05]  /*01b0*/  LEA.HI.SX32 R3, R0, R3, 0x15 ;  /* 0x0000000300037211 */ /* 0x000fca00078faaff */
[----:B------:R-:W-:Y:S02]  /*01c0*/  IMAD R3, R3, -0xe10, R4 ;  /* 0xfffff1f003037824 */ /* 0x000fe400078e0204 */
[----:B------:R-:W-:Y:S02]  /*01d0*/  HFMA2 R4, -RZ, RZ, 4.28125, 0 ;  /* 0x44480000ff047431 */ /* 0x000fe400000001ff */
[----:B------:R-:W-:-:S05]  /*01e0*/  IMAD R3, R3, 0x5f356495, RZ ;  /* 0x5f35649503037824 */ /* 0x000fca00078e02ff */
[----:B------:R-:W-:Y:S02]  /*01f0*/  LOP3.LUT R3, R9, R3, R6, 0x96, !PT ;  /* 0x0000000309037212 */ /* 0x000fe400078e9606 */
[----:B------:R-:W-:-:S03]  /*0200*/  MOV R9, 0x3aa3d70a ;  /* 0x3aa3d70a00097802 */ /* 0x000fc60000000f00 */
[----:B------:R-:W-:Y:S02]  /*0210*/  IMAD R3, R3, 0x5f356495, RZ ;  /* 0x5f35649503037824 */ /* 0x000fe400078e02ff */
[----:B------:R-:W-:-:S03]  /*0220*/  FFMA R4, R9, -R4, 1 ;  /* 0x3f80000009047423 */ /* 0x000fc60000000804 */
[----:B------:R-:W-:Y:S01]  /*0230*/  SHF.R.U32.HI R0, RZ, 0xf, R3 ;  /* 0x0000000fff007819 */ /* 0x000fe20000011603 */
[----:B------:R-:W-:-:S03]  /*0240*/  FFMA R9, R4, R9, 0.0012499999720603227615 ;  /* 0x3aa3d70a04097423 */ /* 0x000fc60000000009 */
[----:B------:R-:W-:-:S05]  /*0250*/  LOP3.LUT R0, R0, R3, RZ, 0x3c, !PT ;  /* 0x0000000300007212 */ /* 0x000fca00078e3cff */
[----:B------:R-:W-:Y:S02]  /*0260*/  IMAD R0, R3, R0, RZ ;  /* 0x0000000003007224 */ /* 0x000fe400078e02ff */
[----:B------:R-:W-:-:S03]  /*0270*/  FFMA R3, R26, R9, RZ ;  /* 0x000000091a037223 */ /* 0x000fc600000000ff */
[----:B------:R-:W-:Y:S01]  /*0280*/  I2FP.F32.U32 R0, R0 ;  /* 0x0000000000007245 */ /* 0x000fe20000201000 */
[----:B------:R-:W-:-:S04]  /*0290*/  FFMA R6, R3, -800, R26 ;  /* 0xc448000003067823 */ /* 0x000fc8000000001a */
[----:B------:R-:W-:Y:S01]  /*02a0*/  FMUL R4, R0, 2.3283064365386962891e-10 ;  /* 0x2f80000000047820 */ /* 0x000fe20000400000 */
[----:B------:R-:W-:-:S03]  /*02b0*/  FFMA R0, R9, R6, R3 ;  /* 0x0000000609007223 */ /* 0x000fc60000000003 */
[----:B------:R-:W-:Y:S01]  /*02c0*/  FFMA R5, R4, 0.016000000759959220886, R5 ;  /* 0x3c83126f04057823 */ /* 0x000fe20000000005 */
[----:B-1----:R-:W-:Y:S06]  /*02d0*/  @!P0 BRA `(.L_x_1) ;  /* 0x0000000000108947 */ /* 0x002fec0003800000 */
[----:B------:R-:W-:Y:S01]  /*02e0*/  IMAD.MOV.U32 R14, RZ, RZ, 0x44480000 ;  /* 0x44480000ff0e7424 */ /* 0x000fe200078e00ff */
[----:B------:R-:W-:-:S07]  /*02f0*/  MOV R4, 0x310 ;  /* 0x0000031000047802 */ /* 0x000fce0000000f00 */
[----:B------:R-:W-:Y:S05]  /*0300*/  CALL.REL.NOINC `($__internal_2_$__cuda_sm3x_div_rn_noftz_f32_slowpath) ;  /* 0x000000f000407944 */ /* 0x000fea0003c00000 */
[----:B------:R-:W-:-:S07]  /*0310*/  MOV R0, R26 ;  /* 0x0000001a00007202 */ /* 0x000fce0000000f00 */
.L_x_1:
[----:B------:R-:W-:Y:S05]  /*0320*/  BSYNC.RECONVERGENT B2 ;  /* 0x0000000000027941 */ /* 0x000fea0003800200 */
.L_x_0:
[----:B------:R-:W-:Y:S02]  /*0330*/  HFMA2 R4, -RZ, RZ, 0.8564453125, 16608 ;  /* 0x3ada740eff047431 */ /* 0x000fe400000001ff */
[----:B------:R-:W-:Y:S01]  /*0340*/  IMAD.MOV.U32 R3, RZ, RZ, 0x44160000 ;  /* 0x44160000ff037424 */ /* 0x000fe200078e00ff */
[----:B------:R-:W0:Y:S01]  /*0350*/  FCHK P0, R2, 600 ;  /* 0x4416000002007902 */ /* 0x000e220000000000 */
[----:B------:R-:W-:Y:S02]  /*0360*/  BSSY.RECONVERGENT B2, `(.L_x_2) ;  /* 0x000000b000027945 */ /* 0x000fe40003800200 */
[----:B------:R-:W-:-:S04]  /*0370*/  FFMA R3, R4, -R3, 1 ;  /* 0x3f80000004037423 */ /* 0x000fc80000000803 */
[----:B------:R-:W-:-:S04]  /*0380*/  FFMA R3, R3, R4, 0.0016666667070239782333 ;  /* 0x3ada740e03037423 */ /* 0x000fc80000000004 */
[----:B------:R-:W-:-:S04]  /*0390*/  FFMA R4, R2, R3, RZ ;  /* 0x0000000302047223 */ /* 0x000fc800000000ff */
[----:B------:R-:W-:-:S04]  /*03a0*/  FFMA R6, R4, -600, R2 ;  /* 0xc416000004067823 */ /* 0x000fc80000000002 */
[----:B------:R-:W-:Y:S01]  /*03b0*/  FFMA R26, R3, R6, R4 ;  /* 0x00000006031a7223 */ /* 0x000fe20000000004 */
[----:B0-----:R-:W-:Y:S06]  /*03c0*/  @!P0 BRA `(.L_x_3) ;  /* 0x0000000000108947 */ /* 0x001fec0003800000 */
[----:B------:R-:W-:Y:S02]  /*03d0*/  MOV R26, R2 ;  /* 0x00000002001a7202 */ /* 0x000fe40000000f00 */
[----:B------:R-:W-:Y:S02]  /*03e0*/  MOV R14, 0x44160000 ;  /* 0x44160000000e7802 */ /* 0x000fe40000000f00 */
[----:B------:R-:W-:-:S07]  /*03f0*/  MOV R4, 0x410 ;  /* 0x0000041000047802 */ /* 0x000fce0000000f00 */
[----:B------:R-:W-:Y:S05]  /*0400*/  CALL.REL.NOINC `($__internal_2_$__cuda_sm3x_div_rn_noftz_f32_slowpath) ;  /* 0x000000f000007944 */ /* 0x000fea0003c00000 */
.L_x_3:
[----:B------:R-:W-:Y:S05]  /*0410*/  BSYNC.RECONVERGENT B2 ;  /* 0x0000000000027941 */ /* 0x000fea0003800200 */
.L_x_2:
[----:B------:R-:W0:Y:S01]  /*0420*/  LDC.64 R12, c[0x0][0x390] ;  /* 0x0000e400ff0c7b82 */ /* 0x000e220000000a00 */
[----:B------:R-:W-:Y:S02]  /*0430*/  UMOV UR4, 0x44480000 ;  /* 0x4448000000047882 */ /* 0x000fe40000000000 */
[----:B------:R-:W-:-:S05]  /*0440*/  MOV R15, UR4 ;  /* 0x00000004000f7c02 */ /* 0x000fca0008000f00 */
[----:B------:R-:W1:Y:S01]  /*0450*/  LDC.64 R10, c[0x0][0x398] ;  /* 0x0000e600ff0a7b82 */ /* 0x000e620000000a00 */
[----:B0-----:R-:W0:Y:S08]  /*0460*/  MUFU.RCP R3, R12 ;  /* 0x0000000c00037308 */ /* 0x001e300000001000 */
[----:B------:R-:W2:Y:S01]  /*0470*/  FCHK P0, R15, R12 ;  /* 0x0000000c0f007302 */ /* 0x000ea20000000000 */
[----:B0-----:R-:W-:-:S04]  /*0480*/  FFMA R2, R3, -R12, 1 ;  /* 0x3f80000003027423 */ /* 0x001fc8000000080c */
[----:B------:R-:W-:Y:S01]  /*0490*/  FFMA R2, R3, R2, R3 ;  /* 0x0000000203027223 */ /* 0x000fe20000000003 */
[----:B------:R-:W-:-:S03]  /*04a0*/  IMAD.MOV.U32 R3, RZ, RZ, 0x40000000 ;  /* 0x40000000ff037424 */ /* 0x000fc600078e00ff */
[----:B------:R-:W-:Y:S01]  /*04b0*/  FFMA R9, R2, 800, RZ ;  /* 0x4448000002097823 */ /* 0x000fe200000000ff */
[-C--:B------:R-:W-:Y:S01]  /*04c0*/  FFMA R0, R0, R3.reuse, -1 ;  /* 0xbf80000000007423 */ /* 0x080fe20000000003 */
[----:B------:R-:W-:Y:S02]  /*04d0*/  FFMA R26, R26, R3, -1 ;  /* 0xbf8000001a1a7423 */ /* 0x000fe40000000003 */
[----:B------:R-:W-:Y:S01]  /*04e0*/  FFMA R4, R9, -R12, 800 ;  /* 0x4448000009047423 */ /* 0x000fe2000000080c */
[----:B------:R-:W-:Y:S01]  /*04f0*/  FMUL R3, R0, 1.3333333730697631836 ;  /* 0x3faaaaab00037820 */ /* 0x000fe20000400000 */
[----:B-1----:R-:W-:Y:S02]  /*0500*/  FFMA R0, R26, R13, R11 ;  /* 0x0000000d1a007223 */ /* 0x002fe4000000000b */
[----:B------:R-:W-:Y:S01]  /*0510*/  FFMA R2, R2, R4, R9 ;  /* 0x0000000402027223 */ /* 0x000fe20000000009 */
[----:B------:R-:W-:Y:S01]  /*0520*/  FFMA R3, R3, R12, R10 ;  /* 0x0000000c03037223 */ /* 0x000fe2000000000a */
[----:B--2---:R-:W-:Y:S06]  /*0530*/  @!P0 BRA `(.L_x_4) ;  /* 0x0000000000188947 */ /* 0x004fec0003800000 */
[----:B------:R-:W0:Y:S01]  /*0540*/  LDCU UR4, c[0x0][0x390] ;  /* 0x00007200ff0477ac */ /* 0x000e220008000800 */
[----:B------:R-:W-:Y:S01]  /*0550*/  HFMA2 R26, -RZ, RZ, 4.28125, 0 ;  /* 0x44480000ff1a7431 */ /* 0x000fe200000001ff */
[----:B------:R-:W-:Y:S01]  /*0560*/  MOV R4, 0x590 ;  /* 0x0000059000047802 */ /* 0x000fe20000000f00 */
[----:B0-----:R-:W-:-:S07]  /*0570*/  IMAD.U32 R14, RZ, RZ, UR4 ;  /* 0x00000004ff0e7e24 */ /* 0x001fce000f8e00ff */
[----:B------:R-:W-:Y:S05]  /*0580*/  CALL.REL.NOINC `($__internal_2_$__cuda_sm3x_div_rn_noftz_f32_slowpath) ;  /* 0x000000ec00a07944 */ /* 0x000fea0003c00000 */
[----:B------:R-:W-:-:S07]  /*0590*/  MOV R2, R26 ;  /* 0x0000001a00027202 */ /* 0x000fce0000000f00 */
.L_x_4:
[----:B------:R-:W0:Y:S01]  /*05a0*/  LDC R6, c[0x0][0x394] ;  /* 0x0000e500ff067b82 */ /* 0x000e220000000800 */
[----:B------:R-:W-:Y:S02]  /*05b0*/  UMOV UR4, 0x44160000 ;  /* 0x4416000000047882 */ /* 0x000fe40000000000 */
[----:B------:R-:W-:Y:S01]  /*05c0*/  MOV R11, UR4 ;  /* 0x00000004000b7c02 */ /* 0x000fe20008000f00 */
[----:B0-----:R-:W0:Y:S08]  /*05d0*/  MUFU.RCP R18, R6 ;  /* 0x0000000600127308 */ /* 0x001e300000001000 */
[----:B------:R-:W1:Y:S01]  /*05e0*/  FCHK P0, R11, R6 ;  /* 0x000000060b007302 */ /* 0x000e620000000000 */
[----:B0-----:R-:W-:-:S04]  /*05f0*/  FFMA R9, R18, -R6, 1 ;  /* 0x3f80000012097423 */ /* 0x001fc80000000806 */
[----:B------:R-:W-:-:S04]  /*0600*/  FFMA R18, R18, R9, R18 ;  /* 0x0000000912127223 */ /* 0x000fc80000000012 */
[----:B------:R-:W-:-:S04]  /*0610*/  FFMA R9, R18, 600, RZ ;  /* 0x4416000012097823 */ /* 0x000fc800000000ff */
[----:B------:R-:W-:-:S04]  /*0620*/  FFMA R4, R9, -R6, 600 ;  /* 0x4416000009047423 */ /* 0x000fc80000000806 */
[----:B------:R-:W-:Y:S01]  /*0630*/  FFMA R18, R18, R4, R9 ;  /* 0x0000000412127223 */ /* 0x000fe20000000009 */
[----:B-1----:R-:W-:Y:S06]  /*0640*/  @!P0 BRA `(.L_x_5) ;  /* 0x0000000000188947 */ /* 0x002fec0003800000 */
[----:B------:R-:W0:Y:S01]  /*0650*/  LDCU UR4, c[0x0][0x394] ;  /* 0x00007280ff0477ac */ /* 0x000e220008000800 */
[----:B------:R-:W-:Y:S01]  /*0660*/  IMAD.MOV.U32 R26, RZ, RZ, 0x44160000 ;  /* 0x44160000ff1a7424 */ /* 0x000fe200078e00ff */
[----:B------:R-:W-:Y:S02]  /*0670*/  MOV R4, 0x6a0 ;  /* 0x000006a000047802 */ /* 0x000fe40000000f00 */
[----:B0-----:R-:W-:-:S07]  /*0680*/  MOV R14, UR4 ;  /* 0x00000004000e7c02 */ /* 0x001fce0008000f00 */
[----:B------:R-:W-:Y:S05]  /*0690*/  CALL.REL.NOINC `($__internal_2_$__cuda_sm3x_div_rn_noftz_f32_slowpath) ;  /* 0x000000ec005c7944 */ /* 0x000fea0003c00000 */
[----:B------:R-:W-:-:S07]  /*06a0*/  MOV R18, R26 ;  /* 0x0000001a00127202 */ /* 0x000fce0000000f00 */
.L_x_5:
[----:B------:R-:W-:Y:S02]  /*06b0*/  HFMA2 R9, -RZ, RZ, 1.916015625, -0.052093505859375 ;  /* 0x3faaaaabff097431 */ /* 0x000fe400000001ff */
[----:B------:R-:W-:Y:S01]  /*06c0*/  IMAD.MOV.U32 R4, RZ, RZ, 0x3f400000 ;  /* 0x3f400000ff047424 */ /* 0x000fe200078e00ff */
[----:B------:R-:W0:Y:S01]  /*06d0*/  FCHK P0, R2, 1.3333333730697631836 ;  /* 0x3faaaaab02007902 */ /* 0x000e220000000000 */
[----:B------:R-:W-:Y:S02]  /*06e0*/  BSSY.RECONVERGENT B2, `(.L_x_6) ;  /* 0x000000c000027945 */ /* 0x000fe40003800200 */
[----:B------:R-:W-:-:S04]  /*06f0*/  FFMA R9, R4, -R9, 1 ;  /* 0x3f80000004097423 */ /* 0x000fc80000000809 */
[----:B------:R-:W-:-:S04]  /*0700*/  FFMA R9, R9, R4, 0.75 ;  /* 0x3f40000009097423 */ /* 0x000fc80000000004 */
[----:B------:R-:W-:-:S04]  /*0710*/  FFMA R11, R9, R2, RZ ;  /* 0x00000002090b7223 */ /* 0x000fc800000000ff */
[----:B------:R-:W-:-:S04]  /*0720*/  FFMA R10, R11, -1.3333333730697631836, R2 ;  /* 0xbfaaaaab0b0a7823 */ /* 0x000fc80000000002 */
[----:B------:R-:W-:Y:S01]  /*0730*/  FFMA R10, R9, R10, R11 ;  /* 0x0000000a090a7223 */ /* 0x000fe2000000000b */
[----:B0-----:R-:W-:Y:S06]  /*0740*/  @!P0 BRA `(.L_x_7) ;  /* 0x0000000000148947 */ /* 0x001fec0003800000 */
[----:B------:R-:W-:Y:S01]  /*0750*/  MOV R26, R2 ;  /* 0x00000002001a7202 */ /* 0x000fe20000000f00 */
[----:B------:R-:W-:Y:S01]  /*0760*/  IMAD.MOV.U32 R14, RZ, RZ, 0x3faaaaab ;  /* 0x3faaaaabff0e7424 */ /* 0x000fe200078e00ff */
[----:B------:R-:W-:-:S07]  /*0770*/  MOV R4, 0x790 ;  /* 0x0000079000047802 */ /* 0x000fce0000000f00 */
[----:B------:R-:W-:Y:S05]  /*0780*/  CALL.REL.NOINC `($__internal_2_$__cuda_sm3x_div_rn_noftz_f32_slowpath) ;  /* 0x000000ec00207944 */ /* 0x000fea0003c00000 */
[----:B------:R-:W-:-:S07]  /*0790*/  MOV R10, R26 ;  /* 0x0000001a000a7202 */ /* 0x000fce0000000f00 */
.L_x_7:
[----:B------:R-:W-:Y:S05]  /*07a0*/  BSYNC.RECONVERGENT B2 ;  /* 0x0000000000027941 */ /* 0x000fea0003800200 */
.L_x_6:
[-C--:B------:R-:W-:Y:S01]  /*07b0*/  FFMA R26, R3, R10.reuse, 1.0099999904632568359 ;  /* 0x3f8147ae031a7423 */ /* 0x080fe2000000000a */
[----:B------:R-:W0:Y:S01]  /*07c0*/  MUFU.RCP R9, R10 ;  /* 0x0000000a00097308 */ /* 0x000e220000001000 */
[----:B------:R-:W-:Y:S07]  /*07d0*/  BSSY.RECONVERGENT B2, `(.L_x_8) ;  /* 0x000000d000027945 */ /* 0x000fee0003800200 */
[----:B------:R-:W1:Y:S01]  /*07e0*/  FRND.CEIL R26, R26 ;  /* 0x0000001a001a7307 */ /* 0x000e620000209000 */
[----:B0-----:R-:W-:-:S04]  /*07f0*/  FFMA R2, R9, -R10, 1 ;  /* 0x3f80000009027423 */ /* 0x001fc8000000080a */
[----:B------:R-:W-:-:S03]  /*0800*/  FFMA R9, R9, R2, R9 ;  /* 0x0000000209097223 */ /* 0x000fc60000000009 */
[----:B-1----:R-:W0:Y:S01]  /*0810*/  FCHK P0, R26, R10 ;  /* 0x0000000a1a007302 */ /* 0x002e220000000000 */
[----:B------:R-:W-:-:S04]  /*0820*/  FFMA R11, R26, R9, RZ ;  /* 0x000000091a0b7223 */ /* 0x000fc800000000ff */
[----:B------:R-:W-:-:S04]  /*0830*/  FFMA R2, R11, -R10, R26 ;  /* 0x8000000a0b027223 */ /* 0x000fc8000000001a */
[----:B------:R-:W-:Y:S01]  /*0840*/  FFMA R2, R9, R2, R11 ;  /* 0x0000000209027223 */ /* 0x000fe2000000000b */
[----:B0-----:R-:W-:Y:S06]  /*0850*/  @!P0 BRA `(.L_x_9) ;  /* 0x0000000000108947 */ /* 0x001fec0003800000 */
[----:B------:R-:W-:Y:S02]  /*0860*/  MOV R14, R10 ;  /* 0x0000000a000e7202 */ /* 0x000fe40000000f00 */
[----:B------:R-:W-:-:S07]  /*0870*/  MOV R4, 0x890 ;  /* 0x0000089000047802 */ /* 0x000fce0000000f00 */
[----:B------:R-:W-:Y:S05]  /*0880*/  CALL.REL.NOINC `($__internal_2_$__cuda_sm3x_div_rn_noftz_f32_slowpath) ;  /* 0x000000e800e07944 */ /* 0x000fea0003c00000 */
[----:B------:R-:W-:-:S07]  /*0890*/  IMAD.MOV.U32 R2, RZ, RZ, R26 ;  /* 0x000000ffff027224 */ /* 0x000fce00078e001a */
.L_x_9:
[----:B------:R-:W-:Y:S05]  /*08a0*/  BSYNC.RECONVERGENT B2 ;  /* 0x0000000000027941 */ /* 0x000fea0003800200 */
.L_x_8:
[----:B------:R-:W-:Y:S01]  /*08b0*/  HFMA2 R9, -RZ, RZ, 1.44921875, -19.203125 ;  /* 0x3dcccccdff097431 */ /* 0x000fe200000001ff */
[----:B------:R-:W-:Y:S01]  /*08c0*/  MOV R4, 0x41200000 ;  /* 0x4120000000047802 */ /* 0x000fe20000000f00 */
[----:B------:R-:W0:Y:S01]  /*08d0*/  FCHK P0, R3, 10 ;  /* 0x4120000003007902 */ /* 0x000e220000000000 */
[----:B------:R-:W-:Y:S03]  /*08e0*/  BSSY.RECONVERGENT B2, `(.L_x_10) ;  /* 0x000000d000027945 */ /* 0x000fe60003800200 */
[----:B------:R-:W-:-:S04]  /*08f0*/  FFMA R4, R9, -R4, 1 ;  /* 0x3f80000009047423 */ /* 0x000fc80000000804 */
[----:B------:R-:W-:Y:S01]  /*0900*/  FFMA R4, R4, R9, 0.10000000149011611938 ;  /* 0x3dcccccd04047423 */ /* 0x000fe20000000009 */
[----:B------:R-:W-:-:S03]  /*0910*/  FADD R9, -R3, R2 ;  /* 0x0000000203097221 */ /* 0x000fc60000000100 */
[----:B------:R-:W-:-:S04]  /*0920*/  FFMA R6, R3, R4, RZ ;  /* 0x0000000403067223 */ /* 0x000fc800000000ff */
[----:B------:R-:W-:-:S04]  /*0930*/  FFMA R11, R6, -10, R3 ;  /* 0xc1200000060b7823 */ /* 0x000fc80000000003 */
[----:B------:R-:W-:Y:S01]  /*0940*/  FFMA R2, R4, R11, R6 ;  /* 0x0000000b04027223 */ /* 0x000fe20000000006 */
[----:B0-----:R-:W-:Y:S06]  /*0950*/  @!P0 BRA `(.L_x_11) ;  /* 0x0000000000148947 */ /* 0x001fec0003800000 */
[----:B------:R-:W-:Y:S01]  /*0960*/  IMAD.MOV.U32 R26, RZ, RZ, R3 ;  /* 0x000000ffff1a7224 */ /* 0x000fe200078e0003 */
[----:B------:R-:W-:Y:S02]  /*0970*/  MOV R14, 0x41200000 ;  /* 0x41200000000e7802 */ /* 0x000fe40000000f00 */
[----:B------:R-:W-:-:S07]  /*0980*/  MOV R4, 0x9a0 ;  /* 0x000009a000047802 */ /* 0x000fce0000000f00 */
[----:B------:R-:W-:Y:S05]  /*0990*/  CALL.REL.NOINC `($__internal_2_$__cuda_sm3x_div_rn_noftz_f32_slowpath) ;  /* 0x000000e8009c7944 */ /* 0x000fea0003c00000 */
[----:B------:R-:W-:-:S07]  /*09a0*/  MOV R2, R26 ;  /* 0x0000001a00027202 */ /* 0x000fce0000000f00 */
.L_x_11:
[----:B------:R-:W-:Y:S05]  /*09b0*/  BSYNC.RECONVERGENT B2 ;  /* 0x0000000000027941 */ /* 0x000fea0003800200 */
.L_x_10:
[----:B------:R-:W-:Y:S02]  /*09c0*/  HFMA2 R11, -RZ, RZ, 2.5625, 0 ;  /* 0x41200000ff0b7431 */ /* 0x000fe400000001ff */
[----:B------:R-:W-:Y:S01]  /*09d0*/  IMAD.MOV.U32 R4, RZ, RZ, 0x3dcccccd ;  /* 0x3dcccccdff047424 */ /* 0x000fe200078e00ff */
[----:B------:R-:W0:Y:S01]  /*09e0*/  FCHK P0, R0, 10 ;  /* 0x4120000000007902 */ /* 0x000e220000000000 */
[----:B------:R-:W-:Y:S02]  /*09f0*/  BSSY.RECONVERGENT B2, `(.L_x_12) ;  /* 0x000000b000027945 */ /* 0x000fe40003800200 */
[----:B------:R-:W-:-:S04]  /*0a00*/  FFMA R11, R4, -R11, 1 ;  /* 0x3f800000040b7423 */ /* 0x000fc8000000080b */
[----:B------:R-:W-:-:S04]  /*0a10*/  FFMA R26, R11, R4, 0.10000000149011611938 ;  /* 0x3dcccccd0b1a7423 */ /* 0x000fc80000000004 */
[----:B------:R-:W-:-:S04]  /*0a20*/  FFMA R11, R0, R26, RZ ;  /* 0x0000001a000b7223 */ /* 0x000fc800000000ff */
[----:B------:R-:W-:-:S04]  /*0a30*/  FFMA R4, R11, -10, R0 ;  /* 0xc12000000b047823 */ /* 0x000fc80000000000 */
[----:B------:R-:W-:Y:S01]  /*0a40*/  FFMA R26, R26, R4, R11 ;  /* 0x000000041a1a7223 */ /* 0x000fe2000000000b */
[----:B0-----:R-:W-:Y:S06]  /*0a50*/  @!P0 BRA `(.L_x_13) ;  /* 0x0000000000108947 */ /* 0x001fec0003800000 */
[----:B------:R-:W-:Y:S01]  /*0a60*/  MOV R26, R0 ;  /* 0x00000000001a7202 */ /* 0x000fe20000000f00 */
[----:B------:R-:W-:Y:S01]  /*0a70*/  IMAD.MOV.U32 R14, RZ, RZ, 0x41200000 ;  /* 0x41200000ff0e7424 */ /* 0x000fe200078e00ff */
[----:B------:R-:W-:-:S07]  /*0a80*/  MOV R4, 0xaa0 ;  /* 0x00000aa000047802 */ /* 0x000fce0000000f00 */
[----:B------:R-:W-:Y:S05]  /*0a90*/  CALL.REL.NOINC `($__internal_2_$__cuda_sm3x_div_rn_noftz_f32_slowpath) ;  /* 0x000000e8005c7944 */ /* 0x000fea0003c00000 */
.L_x_13:
[----:B------:R-:W-:Y:S05]  /*0aa0*/  BSYNC.RECONVERGENT B2 ;  /* 0x0000000000027941 */ /* 0x000fea0003800200 */
.L_x_12:
[----:B------:R-:W-:Y:S01]  /*0ab0*/  MOV R17, 0x3f000000 ;  /* 0x3f00000000117802 */ /* 0x000fe20000000f00 */
[----:B------:R-:W-:Y:S01]  /*0ac0*/  HFMA2 R16, -RZ, RZ, 2.5625, 0 ;  /* 0x41200000ff107431 */ /* 0x000fe200000001ff */
[----:B------:R-:W-:Y:S01]  /*0ad0*/  FCHK P0, R3, 0.10000000149011611938 ;  /* 0x3dcccccd03007902 */ /* 0x000fe20000000000 */
[----:B------:R-:W-:Y:S01]  /*0ae0*/  BSSY.RECONVERGENT B2, `(.L_x_14) ;  /* 0x0000027000027945 */ /* 0x000fe20003800200 */
[C---:B------:R-:W-:Y:S02]  /*0af0*/  LOP3.LUT R11, R17.reuse, 0x80000000, R2, 0xb8, !PT ;  /* 0x80000000110b7812 */ /* 0x040fe400078eb802 */
[C---:B------:R-:W-:Y:S02]  /*0b00*/  LOP3.LUT R13, R17.reuse, 0x80000000, R26, 0xb8, !PT ;  /* 0x80000000110d7812 */ /* 0x040fe400078eb81a */
[----:B------:R-:W-:Y:S01]  /*0b10*/  LOP3.LUT R6, R17, 0x80000000, R3, 0xb8, !PT ;  /* 0x8000000011067812 */ /* 0x000fe200078eb803 */
[----:B------:R-:W-:Y:S02]  /*0b20*/  FADD.RZ R11, R11, R2 ;  /* 0x000000020b0b7221 */ /* 0x000fe4000000c000 */
[----:B------:R-:W-:Y:S01]  /*0b30*/  FADD.RZ R4, R13, R26 ;  /* 0x0000001a0d047221 */ /* 0x000fe2000000c000 */
[----:B------:R-:W-:Y:S01]  /*0b40*/  LOP3.LUT R13, R17, 0x80000000, R0, 0xb8, !PT ;  /* 0x80000000110d7812 */ /* 0x000fe200078eb800 */
[----:B------:R-:W-:-:S02]  /*0b50*/  FADD.RZ R6, R3, R6 ;  /* 0x0000000603067221 */ /* 0x000fc4000000c000 */
[----:B------:R-:W0:Y:S02]  /*0b60*/  FRND.TRUNC R11, R11 ;  /* 0x0000000b000b7307 */ /* 0x000e24000020d000 */
[----:B------:R-:W-:-:S06]  /*0b70*/  FADD.RZ R12, R0, R13 ;  /* 0x0000000d000c7221 */ /* 0x000fcc000000c000 */
[----:B------:R1:W2:Y:S01]  /*0b80*/  FRND.TRUNC R15, R4 ;  /* 0x00000004000f7307 */ /* 0x0002a2000020d000 */
[----:B0-----:R-:W-:-:S07]  /*0b90*/  FADD R13, -R11, R2 ;  /* 0x000000020b0d7221 */ /* 0x001fce0000000100 */
[----:B------:R-:W0:Y:S01]  /*0ba0*/  FRND.TRUNC R6, R6 ;  /* 0x0000000600067307 */ /* 0x000e22000020d000 */
[----:B------:R-:W-:Y:S02]  /*0bb0*/  IMAD.MOV.U32 R11, RZ, RZ, 0x3dcccccd ;  /* 0x3dcccccdff0b7424 */ /* 0x000fe400078e00ff */
[----:B------:R-:W-:Y:S02]  /*0bc0*/  FMUL R13, |R13|, R10 ;  /* 0x0000000a0d0d7220 */ /* 0x000fe40000400200 */
[-C--:B-1----:R-:W-:Y:S01]  /*0bd0*/  FFMA R4, -R11, R16.reuse, 1 ;  /* 0x3f8000000b047423 */ /* 0x082fe20000000110 */
[----:B--2---:R-:W-:Y:S02]  /*0be0*/  FADD R15, -R15, R26 ;  /* 0x0000001a0f0f7221 */ /* 0x004fe40000000100 */
[----:B------:R-:W1:Y:S01]  /*0bf0*/  FRND.TRUNC R17, R12 ;  /* 0x0000000c00117307 */ /* 0x000e62000020d000 */
[----:B------:R-:W-:Y:S01]  /*0c00*/  FFMA.SAT R2, R13, -R16, 1.5 ;  /* 0x3fc000000d027423 */ /* 0x000fe20000002810 */
[----:B------:R-:W-:-:S04]  /*0c10*/  FMUL R15, |R15|, R18 ;  /* 0x000000120f0f7220 */ /* 0x000fc80000400200 */
[-C--:B------:R-:W-:Y:S01]  /*0c20*/  FFMA.SAT R15, R15, -R16.reuse, 1.5 ;  /* 0x3fc000000f0f7423 */ /* 0x080fe20000002810 */
[----:B0-----:R-:W-:Y:S01]  /*0c30*/  FADD R11, R3, -R6 ;  /* 0x80000006030b7221 */ /* 0x001fe20000000000 */
[----:B------:R-:W-:Y:S02]  /*0c40*/  FFMA R16, R4, R16, 10 ;  /* 0x4120000004107423 */ /* 0x000fe40000000010 */
[----:B------:R-:W-:Y:S01]  /*0c50*/  FADD R2, R2, R15 ;  /* 0x0000000f02027221 */ /* 0x000fe20000000000 */
[----:B------:R-:W-:Y:S01]  /*0c60*/  FFMA.SAT R11, |R11|, -R10, 1.5 ;  /* 0x3fc000000b0b7423 */ /* 0x000fe20000002a0a */
[----:B------:R-:W-:Y:S01]  /*0c70*/  FFMA R6, R3, R16, RZ ;  /* 0x0000001003067223 */ /* 0x000fe200000000ff */
[----:B-1----:R-:W-:Y:S01]  /*0c80*/  FADD R17, R0, -R17 ;  /* 0x8000001100117221 */ /* 0x002fe20000000000 */
[----:B------:R-:W-:Y:S02]  /*0c90*/  FFMA R2, R2, 0.0625, RZ ;  /* 0x3d80000002027823 */ /* 0x000fe400000000ff */
[----:B------:R-:W-:Y:S01]  /*0ca0*/  FFMA R13, R6, -0.10000000149011611938, R3 ;  /* 0xbdcccccd060d7823 */ /* 0x000fe20000000003 */
[----:B------:R-:W-:-:S03]  /*0cb0*/  FFMA.SAT R4, |R17|, -R18, 1.5 ;  /* 0x3fc0000011047423 */ /* 0x000fc60000002a12 */
[----:B------:R-:W-:Y:S01]  /*0cc0*/  FFMA R16, R16, R13, R6 ;  /* 0x0000000d10107223 */ /* 0x000fe20000000006 */
[----:B------:R-:W-:-:S04]  /*0cd0*/  FADD R11, R11, R4 ;  /* 0x000000040b0b7221 */ /* 0x000fc80000000000 */
[----:B------:R-:W-:Y:S01]  /*0ce0*/  FFMA R21, R11, 0.015625, R2 ;  /* 0x3c8000000b157823 */ /* 0x000fe20000000002 */
[----:B------:R-:W-:Y:S06]  /*0cf0*/  @!P0 BRA `(.L_x_15) ;  /* 0x0000000000148947 */ /* 0x000fec0003800000 */
[----:B------:R-:W-:Y:S02]  /*0d00*/  MOV R26, R3 ;  /* 0x00000003001a7202 */ /* 0x000fe40000000f00 */
[----:B------:R-:W-:Y:S02]  /*0d10*/  MOV R14, 0x3dcccccd ;  /* 0x3dcccccd000e7802 */ /* 0x000fe40000000f00 */
[----:B------:R-:W-:-:S07]  /*0d20*/  MOV R4, 0xd40 ;  /* 0x00000d4000047802 */ /* 0x000fce0000000f00 */
[----:B------:R-:W-:Y:S05]  /*0d30*/  CALL.REL.NOINC `($__internal_2_$__cuda_sm3x_div_rn_noftz_f32_slowpath) ;  /* 0x000000e400b47944 */ /* 0x000fea0003c00000 */
[----:B------:R-:W-:-:S07]  /*0d40*/  IMAD.MOV.U32 R16, RZ, RZ, R26 ;  /* 0x000000ffff107224 */ /* 0x000fce00078e001a */
.L_x_15:
[----:B------:R-:W-:Y:S05]  /*0d50*/  BSYNC.RECONVERGENT B2 ;  /* 0x0000000000027941 */ /* 0x000fea0003800200 */
.L_x_14:
[----:B------:R-:W-:Y:S01]  /*0d60*/  HFMA2 R11, -RZ, RZ, 1.44921875, -19.203125 ;  /* 0x3dcccccdff0b7431 */ /* 0x000fe200000001ff */
[----:B------:R-:W-:Y:S01]  /*0d70*/  MOV R2, 0x41200000 ;  /* 0x4120000000027802 */ /* 0x000fe20000000f00 */
[----:B------:R-:W0:Y:S01]  /*0d80*/  FCHK P0, R0, 0.10000000149011611938 ;  /* 0x3dcccccd00007902 */ /* 0x000e220000000000 */
[----:B------:R-:W-:Y:S03]  /*0d90*/  BSSY.RECONVERGENT B2, `(.L_x_16) ;  /* 0x000000b000027945 */ /* 0x000fe60003800200 */
[----:B------:R-:W-:-:S04]  /*0da0*/  FFMA R11, -R11, R2, 1 ;  /* 0x3f8000000b0b7423 */ /* 0x000fc80000000102 */
[----:B------:R-:W-:-:S04]  /*0db0*/  FFMA R26, R11, R2, 10 ;  /* 0x412000000b1a7423 */ /* 0x000fc80000000002 */
[----:B------:R-:W-:-:S04]  /*0dc0*/  FFMA R11, R0, R26, RZ ;  /* 0x0000001a000b7223 */ /* 0x000fc800000000ff */
[----:B------:R-:W-:-:S04]  /*0dd0*/  FFMA R2, R11, -0.10000000149011611938, R0 ;  /* 0xbdcccccd0b027823 */ /* 0x000fc80000000000 */
[----:B------:R-:W-:Y:S01]  /*0de0*/  FFMA R26, R26, R2, R11 ;  /* 0x000000021a1a7223 */ /* 0x000fe2000000000b */
[----:B0-----:R-:W-:Y:S06]  /*0df0*/  @!P0 BRA `(.L_x_17) ;  /* 0x0000000000108947 */ /* 0x001fec0003800000 */
[----:B------:R-:W-:Y:S01]  /*0e00*/  IMAD.MOV.U32 R26, RZ, RZ, R0 ;  /* 0x000000ffff1a7224 */ /* 0x000fe200078e0000 */
[----:B------:R-:W-:Y:S02]  /*0e10*/  MOV R14, 0x3dcccccd ;  /* 0x3dcccccd000e7802 */ /* 0x000fe40000000f00 */
[----:B------:R-:W-:-:S07]  /*0e20*/  MOV R4, 0xe40 ;  /* 0x00000e4000047802 */ /* 0x000fce0000000f00 */
[----:B------:R-:W-:Y:S05]  /*0e30*/  CALL.REL.NOINC `($__internal_2_$__cuda_sm3x_div_rn_noftz_f32_slowpath) ;  /* 0x000000e400747944 */ /* 0x000fea0003c00000 */
.L_x_17:
[----:B------:R-:W-:Y:S05]  /*0e40*/  BSYNC.RECONVERGENT B2 ;  /* 0x0000000000027941 */ /* 0x000fea0003800200 */
.L_x_16:
[----:B------:R-:W-:Y:S01]  /*0e50*/  MOV R15, 0x3f000000 ;  /* 0x3f000000000f7802 */ /* 0x000fe20000000f00 */
[----:B------:R-:W-:Y:S01]  /*0e60*/  FMUL R23, R9, R9 ;  /* 0x0000000909177220 */ /* 0x000fe20000400000 */
[----:B------:R-:W-:Y:S01]  /*0e70*/  IMAD.MOV.U32 R14, RZ, RZ, 0x3dcccccd ;  /* 0x3dcccccdff0e7424 */ /* 0x000fe200078e00ff */
[----:B------:R-:W-:Y:S01]  /*0e80*/  BSSY.RECONVERGENT B0, `(.L_x_18) ;  /* 0x000001e000007945 */ /* 0x000fe20003800200 */
[C---:B------:R-:W-:Y:S02]  /*0e90*/  LOP3.LUT R11, R15.reuse, 0x80000000, R16, 0xb8, !PT ;  /* 0x800000000f0b7812 */ /* 0x040fe400078eb810 */
[----:B------:R-:W-:-:S03]  /*0ea0*/  LOP3.LUT R15, R15, 0x80000000, R26, 0xb8, !PT ;  /* 0x800000000f0f7812 */ /* 0x000fc600078eb81a */
[----:B------:R-:W-:Y:S01]  /*0eb0*/  FADD.RZ R4, R11, R16 ;  /* 0x000000100b047221 */ /* 0x000fe2000000c000 */
[----:B------:R-:W-:Y:S01]  /*0ec0*/  FADD R11, R3, -R3 ;  /* 0x80000003030b7221 */ /* 0x000fe20000000000 */
[----:B------:R-:W-:Y:S02]  /*0ed0*/  FADD.RZ R15, R15, R26 ;  /* 0x0000001a0f0f7221 */ /* 0x000fe4000000c000 */
[----:B------:R-:W0:Y:S01]  /*0ee0*/  FRND.TRUNC R13, R4 ;  /* 0x00000004000d7307 */ /* 0x000e22000020d000 */
[----:B------:R-:W-:-:S04]  /*0ef0*/  FADD R2, R11, 0.0010000000474974513054 ;  /* 0x3a83126f0b027421 */ /* 0x000fc80000000000 */
[----:B------:R-:W-:-:S03]  /*0f00*/  FFMA R6, R2, R2, R23 ;  /* 0x0000000202067223 */ /* 0x000fc60000000017 */
[----:B------:R-:W1:Y:S02]  /*0f10*/  FRND.TRUNC R15, R15 ;  /* 0x0000000f000f7307 */ /* 0x000e64000020d000 */
[----:B------:R-:W-:-:S04]  /*0f20*/  IADD3 R12, PT, PT, R6, -0xd000000, RZ ;  /* 0xf3000000060c7810 */ /* 0x000fc80007ffe0ff */
[----:B------:R-:W-:Y:S01]  /*0f30*/  ISETP.GT.U32.AND P0, PT, R12, 0x727fffff, PT ;  /* 0x727fffff0c00780c */ /* 0x000fe20003f04070 */
[----:B0-----:R-:W-:-:S04]  /*0f40*/  FADD R13, -R13, R16 ;  /* 0x000000100d0d7221 */ /* 0x001fc80000000100 */
[----:B------:R-:W-:Y:S01]  /*0f50*/  FMUL R13, |R13|, R10 ;  /* 0x0000000a0d0d7220 */ /* 0x000fe20000400200 */
[----:B-1----:R-:W-:-:S03]  /*0f60*/  FADD R17, -R15, R26 ;  /* 0x0000001a0f117221 */ /* 0x002fc60000000100 */
[----:B------:R-:W-:Y:S01]  /*0f70*/  FFMA.SAT R13, R13, -R14, 1.5 ;  /* 0x3fc000000d0d7423 */ /* 0x000fe2000000280e */
[----:B------:R0:W1:Y:S01]  /*0f80*/  MUFU.RSQ R15, R6 ;  /* 0x00000006000f7308 */ /* 0x0000620000001400 */
[----:B------:R-:W-:-:S04]  /*0f90*/  FMUL R17, |R17|, R18 ;  /* 0x0000001211117220 */ /* 0x000fc80000400200 */
[----:B------:R-:W-:-:S04]  /*0fa0*/  FFMA.SAT R4, R17, -R14, 1.5 ;  /* 0x3fc0000011047423 */ /* 0x000fc8000000280e */
[----:B------:R-:W-:-:S04]  /*0fb0*/  FADD R4, R13, R4 ;  /* 0x000000040d047221 */ /* 0x000fc80000000000 */
[----:B------:R-:W-:Y:S01]  /*0fc0*/  FFMA R21, R4, 0.00390625, R21 ;  /* 0x3b80000004157823 */ /* 0x000fe20000000015 */
[----:B0-----:R-:W-:Y:S06]  /*0fd0*/  @!P0 BRA `(.L_x_19) ;  /* 0x0000000000108947 */ /* 0x001fec0003800000 */
[----:B------:R-:W-:-:S07]  /*0fe0*/  MOV R4, 0x1000 ;  /* 0x0000100000047802 */ /* 0x000fce0000000f00 */
[----:B-1----:R-:W-:Y:S05]  /*0ff0*/  CALL.REL.NOINC `($__internal_1_$__cuda_sm20_sqrt_rn_f32_slowpath) ;  /* 0x000000e000ac7944 */ /* 0x002fea0003c00000 */
[----:B------:R-:W-:Y:S01]  /*1000*/  MOV R16, R15 ;  /* 0x0000000f00107202 */ /* 0x000fe20000000f00 */
[----:B------:R-:W-:Y:S06]  /*1010*/  BRA `(.L_x_20) ;  /* 0x0000000000107947 */ /* 0x000fec0003800000 */
.L_x_19:
[----:B-1----:R-:W-:Y:S01]  /*1020*/  FMUL.FTZ R13, R6, R15 ;  /* 0x0000000f060d7220 */ /* 0x002fe20000410000 */
[----:B------:R-:W-:-:S03]  /*1030*/  FMUL.FTZ R16, R15, 0.5 ;  /* 0x3f0000000f107820 */ /* 0x000fc60000410000 */
[----:B------:R-:W-:-:S04]  /*1040*/  FFMA R6, -R13, R13, R6 ;  /* 0x0000000d0d067223 */ /* 0x000fc80000000106 */
[----:B------:R-:W-:-:S07]  /*1050*/  FFMA R16, R6, R16, R13 ;  /* 0x0000001006107223 */ /* 0x000fce000000000d */
.L_x_20:
[----:B------:R-:W-:Y:S05]  /*1060*/  BSYNC.RECONVERGENT B0 ;  /* 0x0000000000007941 */ /* 0x000fea0003800200 */
.L_x_18:
[----:B------:R-:W-:Y:S01]  /*1070*/  FSETP.GT.AND P0, PT, R16, 9.9999997473787516356e-05, PT ;  /* 0x38d1b7171000780b */ /* 0x000fe20003f04000 */
[----:B------:R-:W-:Y:S01]  /*1080*/  BSSY.RECONVERGENT B1, `(.L_x_21) ;  /* 0x0000014000017945 */ /* 0x000fe20003800200 */
[----:B------:R-:W-:Y:S02]  /*1090*/  HFMA2 R6, -RZ, RZ, 0, 0 ;  /* 0x00000000ff067431 */ /* 0x000fe400000001ff */
[----:B------:R-:W-:-:S09]  /*10a0*/  IMAD.MOV.U32 R4, RZ, RZ, RZ ;  /* 0x000000ffff047224 */ /* 0x000fd200078e00ff */
[----:B------:R-:W-:Y:S05]  /*10b0*/  @!P0 BRA `(.L_x_22) ;  /* 0x0000000000408947 */ /* 0x000fea0003800000 */
[----:B------:R-:W-:Y:S01]  /*10c0*/  IADD3 R4, PT, PT, R16, 0x1800000, RZ ;  /* 0x0180000010047810 */ /* 0x000fe20007ffe0ff */
[----:B------:R-:W-:Y:S03]  /*10d0*/  BSSY.RECONVERGENT B2, `(.L_x_23) ;  /* 0x000000c000027945 */ /* 0x000fe60003800200 */
[----:B------:R-:W-:-:S04]  /*10e0*/  LOP3.LUT R4, R4, 0x7f800000, RZ, 0xc0, !PT ;  /* 0x7f80000004047812 */ /* 0x000fc800078ec0ff */
[----:B------:R-:W-:-:S13]  /*10f0*/  ISETP.GT.U32.AND P0, PT, R4, 0x1ffffff, PT ;  /* 0x01ffffff0400780c */ /* 0x000fda0003f04070 */
[----:B------:R-:W-:Y:S05]  /*1100*/  @P0 BRA `(.L_x_24) ;  /* 0x0000000000100947 */ /* 0x000fea0003800000 */
[----:B------:R-:W-:Y:S01]  /*1110*/  IMAD.MOV.U32 R4, RZ, RZ, R16 ;  /* 0x000000ffff047224 */ /* 0x000fe200078e0010 */
[----:B------:R-:W-:-:S07]  /*1120*/  MOV R6, 0x1140 ;  /* 0x0000114000067802 */ /* 0x000fce0000000f00 */
[----:B------:R-:W-:Y:S05]  /*1130*/  CALL.REL.NOINC `($__internal_0_$__cuda_sm20_rcp_rn_f32_slowpath) ;  /* 0x000000dc00887944 */ /* 0x000fea0003c00000 */
[----:B------:R-:W-:Y:S05]  /*1140*/  BRA `(.L_x_25) ;  /* 0x0000000000107947 */ /* 0x000fea0003800000 */
.L_x_24:
[----:B------:R-:W0:Y:S02]  /*1150*/  MUFU.RCP R13, R16 ;  /* 0x00000010000d7308 */ /* 0x000e240000001000 */
[----:B0-----:R-:W-:-:S04]  /*1160*/  FFMA R4, R13, R16, -1 ;  /* 0xbf8000000d047423 */ /* 0x001fc80000000010 */
[----:B------:R-:W-:-:S04]  /*1170*/  FADD.FTZ R4, -R4, -RZ ;  /* 0x800000ff04047221 */ /* 0x000fc80000010100 */
[----:B------:R-:W-:-:S07]  /*1180*/  FFMA R14, R13, R4, R13 ;  /* 0x000000040d0e7223 */ /* 0x000fce000000000d */
.L_x_25:
[----:B------:R-:W-:Y:S05]  /*1190*/  BSYNC.RECONVERGENT B2 ;  /* 0x0000000000027941 */ /* 0x000fea0003800200 */
.L_x_23:
[-C--:B------:R-:W-:Y:S01]  /*11a0*/  FMUL R6, R9, R14.reuse ;  /* 0x0000000e09067220 */ /* 0x080fe20000400000 */
[----:B------:R-:W-:-:S07]  /*11b0*/  FMUL R4, R2, R14 ;  /* 0x0000000e02047220 */ /* 0x000fce0000400000 */
.L_x_22:
[----:B------:R-:W-:Y:S05]  /*11c0*/  BSYNC.RECONVERGENT B1 ;  /* 0x0000000000017941 */ /* 0x000fea0003800200 */
.L_x_21:
[----:B------:R-:W-:Y:S01]  /*11d0*/  FADD R13, -R3, R0 ;  /* 0x00000000030d7221 */ /* 0x000fe20000000100 */
[----:B------:R-:W-:Y:S01]  /*11e0*/  FMUL R12, R11, R6 ;  /* 0x000000060b0c7220 */ /* 0x000fe20000400000 */
[----:B------:R-:W-:Y:S01]  /*11f0*/  BSSY.RECONVERGENT B0, `(.L_x_26) ;  /* 0x0000013000007945 */ /* 0x000fe20003800200 */
[----:B------:R-:W-:Y:S02]  /*1200*/  FSETP.GT.AND P0, PT, R16, 9.9999997473787516356e-05, PT ;  /* 0x38d1b7171000780b */ /* 0x000fe40003f04000 */
[----:B------:R-:W-:-:S04]  /*1210*/  FFMA R12, R13, R4, R12 ;  /* 0x000000040d0c7223 */ /* 0x000fc8000000000c */
[C---:B------:R-:W-:Y:S01]  /*1220*/  FFMA R4, R12.reuse, -R4, R13 ;  /* 0x800000040c047223 */ /* 0x040fe2000000000d */
[----:B------:R-:W-:-:S03]  /*1230*/  FFMA R6, R12, -R6, R11 ;  /* 0x800000060c067223 */ /* 0x000fc6000000000b */
[----:B------:R-:W-:-:S04]  /*1240*/  FMUL R13, R4, R4 ;  /* 0x00000004040d7220 */ /* 0x000fc80000400000 */
[----:B------:R-:W-:-:S04]  /*1250*/  FFMA R4, R6, R6, R13 ;  /* 0x0000000606047223 */ /* 0x000fc8000000000d */
[----:B------:R0:W1:Y:S01]  /*1260*/  MUFU.RSQ R13, R4 ;  /* 0x00000004000d7308 */ /* 0x0000620000001400 */
[----:B------:R-:W-:-:S04]  /*1270*/  IADD3 R6, PT, PT, R4, -0xd000000, RZ ;  /* 0xf300000004067810 */ /* 0x000fc80007ffe0ff */
[----:B------:R-:W-:-:S13]  /*1280*/  ISETP.GT.U32.AND P1, PT, R6, 0x727fffff, PT ;  /* 0x727fffff0600780c */ /* 0x000fda0003f24070 */
[----:B01----:R-:W-:Y:S05]  /*1290*/  @!P1 BRA `(.L_x_27) ;  /* 0x0000000000109947 */ /* 0x003fea0003800000 */
[----:B------:R-:W-:Y:S02]  /*12a0*/  MOV R6, R4 ;  /* 0x0000000400067202 */ /* 0x000fe40000000f00 */
[----:B------:R-:W-:-:S07]  /*12b0*/  MOV R4, 0x12d0 ;  /* 0x000012d000047802 */ /* 0x000fce0000000f00 */
[----:B------:R-:W-:Y:S05]  /*12c0*/  CALL.REL.NOINC `($__internal_1_$__cuda_sm20_sqrt_rn_f32_slowpath) ;  /* 0x000000dc00f87944 */ /* 0x000fea0003c00000 */
[----:B------:R-:W-:Y:S05]  /*12d0*/  BRA `(.L_x_28) ;  /* 0x0000000000107947 */ /* 0x000fea0003800000 */
.L_x_27:
[----:B------:R-:W-:Y:S01]  /*12e0*/  FMUL.FTZ R15, R4, R13 ;  /* 0x0000000d040f7220 */ /* 0x000fe20000410000 */
[----:B------:R-:W-:-:S03]  /*12f0*/  FMUL.FTZ R6, R13, 0.5 ;  /* 0x3f0000000d067820 */ /* 0x000fc60000410000 */
[----:B------:R-:W-:-:S04]  /*1300*/  FFMA R4, -R15, R15, R4 ;  /* 0x0000000f0f047223 */ /* 0x000fc80000000104 */
[----:B------:R-:W-:-:S07]  /*1310*/  FFMA R15, R4, R6, R15 ;  /* 0x00000006040f7223 */ /* 0x000fce000000000f */
.L_x_28:
[----:B------:R-:W-:Y:S05]  /*1320*/  BSYNC.RECONVERGENT B0 ;  /* 0x0000000000007941 */ /* 0x000fea0003800200 */
.L_x_26:
[----:B------:R-:W-:Y:S01]  /*1330*/  FFMA.SAT R4, R15, -R10, 1.5 ;  /* 0x3fc000000f047423 */ /* 0x000fe2000000280a */
[----:B------:R-:W-:Y:S01]  /*1340*/  BSSY.RECONVERGENT B1, `(.L_x_29) ;  /* 0x0000015000017945 */ /* 0x000fe20003800200 */
[----:B------:R-:W-:Y:S02]  /*1350*/  HFMA2 R12, -RZ, RZ, 0, 0 ;  /* 0x00000000ff0c7431 */ /* 0x000fe400000001ff */
[----:B------:R-:W-:Y:S02]  /*1360*/  IMAD.MOV.U32 R6, RZ, RZ, RZ ;  /* 0x000000ffff067224 */ /* 0x000fe400078e00ff */
[----:B------:R-:W-:Y:S01]  /*1370*/  FFMA R21, R4, 0.015625, R21 ;  /* 0x3c80000004157823 */ /* 0x000fe20000000015 */
[----:B------:R-:W-:Y:S06]  /*1380*/  @!P0 BRA `(.L_x_30) ;  /* 0x0000000000408947 */ /* 0x000fec0003800000 */
        /* <DEDUP_REMOVED lines=9> */
.L_x_32:
[----:B------:R-:W0:Y:S02]  /*1420*/  MUFU.RCP R13, R16 ;  /* 0x00000010000d7308 */ /* 0x000e240000001000 */
[----:B0-----:R-:W-:-:S04]  /*1430*/  FFMA R4, R13, R16, -1 ;  /* 0xbf8000000d047423 */ /* 0x001fc80000000010 */
[----:B------:R-:W-:-:S04]  /*1440*/  FADD.FTZ R4, -R4, -RZ ;  /* 0x800000ff04047221 */ /* 0x000fc80000010100 */
[----:B------:R-:W-:-:S07]  /*1450*/  FFMA R14, R13, R4, R13 ;  /* 0x000000040d0e7223 */ /* 0x000fce000000000d */
.L_x_33:
[----:B------:R-:W-:Y:S05]  /*1460*/  BSYNC.RECONVERGENT B2 ;  /* 0x0000000000027941 */ /* 0x000fea0003800200 */
.L_x_31:
[-C--:B------:R-:W-:Y:S01]  /*1470*/  FMUL R6, R2, R14.reuse ;  /* 0x0000000e02067220 */ /* 0x080fe20000400000 */
[----:B------:R-:W-:-:S07]  /*1480*/  FMUL R12, R9, R14 ;  /* 0x0000000e090c7220 */ /* 0x000fce0000400000 */
.L_x_30:
[----:B------:R-:W-:Y:S05]  /*1490*/  BSYNC.RECONVERGENT B1 ;  /* 0x0000000000017941 */ /* 0x000fea0003800200 */
.L_x_29:
[----:B------:R-:W-:Y:S01]  /*14a0*/  FADD R13, R3, R0 ;  /* 0x00000000030d7221 */ /* 0x000fe20000000000 */
[----:B------:R-:W-:Y:S01]  /*14b0*/  FMUL R2, R11, R12 ;  /* 0x0000000c0b027220 */ /* 0x000fe20000400000 */
[----:B------:R-:W-:Y:S03]  /*14c0*/  BSSY.RECONVERGENT B0, `(.L_x_34) ;  /* 0x0000013000007945 */ /* 0x000fe60003800200 */
        /* <DEDUP_REMOVED lines=9> */
[----:B------:R-:W-:Y:S01]  /*1560*/  BSSY.RECONVERGENT B1, `(.L_x_36) ;  /* 0x0000003000017945 */ /* 0x000fe20003800200 */
[----:B------:R-:W-:-:S07]  /*1570*/  MOV R4, 0x1590 ;  /* 0x0000159000047802 */ /* 0x000fce0000000f00 */
[----:B------:R-:W-:Y:S05]  /*1580*/  CALL.REL.NOINC `($__internal_1_$__cuda_sm20_sqrt_rn_f32_slowpath) ;  /* 0x000000dc00487944 */ /* 0x000fea0003c00000 */
[----:B------:R-:W-:Y:S05]  /*1590*/  BSYNC.RECONVERGENT B1 ;  /* 0x0000000000017941 */ /* 0x000fea0003800200 */
.L_x_36:
[----:B------:R-:W-:Y:S05]  /*15a0*/  BRA `(.L_x_37) ;  /* 0x0000000000107947 */ /* 0x000fea0003800000 */
.L_x_35:
[----:B------:R-:W-:Y:S01]  /*15b0*/  FMUL.FTZ R15, R6, R13 ;  /* 0x0000000d060f7220 */ /* 0x000fe20000410000 */
[----:B------:R-:W-:-:S03]  /*15c0*/  FMUL.FTZ R4, R13, 0.5 ;  /* 0x3f0000000d047820 */ /* 0x000fc60000410000 */
[----:B------:R-:W-:-:S04]  /*15d0*/  FFMA R2, -R15, R15, R6 ;  /* 0x0000000f0f027223 */ /* 0x000fc80000000106 */
[----:B------:R-:W-:-:S07]  /*15e0*/  FFMA R15, R2, R4, R15 ;  /* 0x00000004020f7223 */ /* 0x000fce000000000f */
.L_x_37:
[----:B------:R-:W-:Y:S05]  /*15f0*/  BSYNC.RECONVERGENT B0 ;  /* 0x0000000000007941 */ /* 0x000fea0003800200 */
.L_x_34:
[----:B------:R-:W-:Y:S01]  /*1600*/  FMUL R2, R5, 6.2831854820251464844 ;  /* 0x40c90fdb05027820 */ /* 0x000fe20000400000 */
[----:B------:R-:W-:Y:S01]  /*1610*/  FFMA.SAT R4, R15, -R10, 1.5 ;  /* 0x3fc000000f047423 */ /* 0x000fe2000000280a */
[----:B------:R-:W0:Y:S01]  /*1620*/  LDCU.64 UR6, c[0x0][0x358] ;  /* 0x00006b00ff0677ac */ /* 0x000e220008000a00 */
[----:B------:R-:W-:Y:S01]  /*1630*/  BSSY.RECONVERGENT B0, `(.L_x_38) ;  /* 0x0000045000007945 */ /* 0x000fe20003800200 */
[----:B------:R-:W-:Y:S01]  /*1640*/  FMUL R5, R2, 0.25 ;  /* 0x3e80000002057820 */ /* 0x000fe20000400000 */
[----:B------:R-:W-:Y:S01]  /*1650*/  FFMA R21, R4, 0.015625, R21 ;  /* 0x3c80000004157823 */ /* 0x000fe20000000015 */
[----:B------:R-:W-:Y:S02]  /*1660*/  FMUL R20, R3, -16 ;  /* 0xc180000003147820 */ /* 0x000fe40000400000 */
[C---:B------:R-:W-:Y:S01]  /*1670*/  FMUL R22, R5.reuse, 0.63661974668502807617 ;  /* 0x3f22f98305167820 */ /* 0x040fe20000400000 */
[----:B------:R-:W-:-:S05]  /*1680*/  FSETP.GE.AND P3, PT, |R5|, 105615, PT ;  /* 0x47ce47800500780b */ /* 0x000fca0003f66200 */
[----:B------:R-:W1:Y:S02]  /*1690*/  F2I.NTZ R22, R22 ;  /* 0x0000001600167305 */ /* 0x000e640000203100 */
[-C--:B-1----:R-:W-:Y:S02]  /*16a0*/  I2FP.F32.S32 R16, R22.reuse ;  /* 0x0000001600107245 */ /* 0x082fe40000201400 */
[----:B------:R-:W-:-:S03]  /*16b0*/  MOV R18, R22 ;  /* 0x0000001600127202 */ /* 0x000fc60000000f00 */
[----:B------:R-:W-:-:S04]  /*16c0*/  FFMA R13, R16, -1.5707962512969970703, R5 ;  /* 0xbfc90fda100d7823 */ /* 0x000fc80000000005 */
[----:B------:R-:W-:-:S04]  /*16d0*/  FFMA R13, R16, -7.5497894158615963534e-08, R13 ;  /* 0xb3a22168100d7823 */ /* 0x000fc8000000000d */
[----:B------:R-:W-:-:S04]  /*16e0*/  FFMA R16, R16, -5.3903029534742383927e-15, R13 ;  /* 0xa7c234c510107823 */ /* 0x000fc8000000000d */
[----:B------:R-:W-:Y:S01]  /*16f0*/  IMAD.MOV.U32 R4, RZ, RZ, R16 ;  /* 0x000000ffff047224 */ /* 0x000fe200078e0010 */
[----:B0-----:R-:W-:Y:S06]  /*1700*/  @!P3 BRA `(.L_x_39) ;  /* 0x0000000000dcb947 */ /* 0x001fec0003800000 */
[----:B------:R-:W-:-:S13]  /*1710*/  FSETP.NEU.AND P0, PT, |R5|, +INF , PT ;  /* 0x7f8000000500780b */ /* 0x000fda0003f0d200 */
[----:B------:R-:W-:Y:S01]  /*1720*/  @!P0 FMUL R4, RZ, R5 ;  /* 0x00000005ff048220 */ /* 0x000fe20000400000 */
[----:B------:R-:W-:Y:S01]  /*1730*/  @!P0 MOV R22, RZ ;  /* 0x000000ff00168202 */ /* 0x000fe20000000f00 */
[----:B------:R-:W-:Y:S06]  /*1740*/  @!P0 BRA `(.L_x_39) ;  /* 0x0000000000cc8947 */ /* 0x000fec0003800000 */
[----:B------:R-:W-:Y:S01]  /*1750*/  SHF.L.U32 R6, R5, 0x8, RZ ;  /* 0x0000000805067819 */ /* 0x000fe200000006ff */
[----:B------:R-:W-:Y:S01]  /*1760*/  IMAD.MOV.U32 R17, RZ, RZ, RZ ;  /* 0x000000ffff117224 */ /* 0x000fe200078e00ff */
[----:B------:R-:W-:Y:S01]  /*1770*/  MOV R4, R1 ;  /* 0x0000000100047202 */ /* 0x000fe20000000f00 */
[----:B------:R-:W0:Y:S01]  /*1780*/  LDCU.64 UR8, c[0x4][URZ] ;  /* 0x01000000ff0877ac */ /* 0x000e220008000a00 */
[----:B------:R-:W-:Y:S01]  /*1790*/  LOP3.LUT R6, R6, 0x80000000, RZ, 0xfc, !PT ;  /* 0x8000000006067812 */ /* 0x000fe200078efcff */
[----:B------:R-:W-:Y:S01]  /*17a0*/  UMOV UR5, URZ ;  /* 0x000000ff00057c82 */ /* 0x000fe20008000000 */
[----:B------:R-:W-:-:S05]  /*17b0*/  UMOV UR4, URZ ;  /* 0x000000ff00047c82 */ /* 0x000fca0008000000 */
.L_x_40:
[----:B0-----:R-:W-:Y:S01]  /*17c0*/  IMAD.U32 R13, RZ, RZ, UR9 ;  /* 0x00000009ff0d7e24 */ /* 0x001fe2000f8e00ff */
[----:B------:R-:W-:-:S05]  /*17d0*/  MOV R12, UR8 ;  /* 0x00000008000c7c02 */ /* 0x000fca0008000f00 */
[----:B------:R-:W2:Y:S01]  /*17e0*/  LDG.E.CONSTANT R13, desc[UR6][R12.64] ;  /* 0x000000060c0d7981 */ /* 0x000ea2000c1e9900 */
[----:B------:R-:W-:Y:S02]  /*17f0*/  UIADD3 UR8, UP0, UPT, UR8, 0x4, URZ ;  /* 0x0000000408087890 */ /* 0x000fe4000ff1e0ff */
[----:B------:R-:W-:Y:S02]  /*1800*/  UIADD3 UR4, UPT, UPT, UR4, 0x1, URZ ;  /* 0x0000000104047890 */ /* 0x000fe4000fffe0ff */
[----:B------:R-:W-:Y:S02]  /*1810*/  UIADD3.X UR9, UPT, UPT, URZ, UR9, URZ, UP0, !UPT ;  /* 0x00000009ff097290 */ /* 0x000fe400087fe4ff */
[----:B------:R-:W-:Y:S01]  /*1820*/  UISETP.NE.AND UP0, UPT, UR4, 0x6, UPT ;  /* 0x000000060400788c */ /* 0x000fe2000bf05270 */
[----:B--2---:R-:W-:-:S03]  /*1830*/  IMAD.WIDE.U32 R14, R13, R6, RZ ;  /* 0x000000060d0e7225 */ /* 0x004fc600078e00ff */
[----:B------:R-:W-:-:S04]  /*1840*/  IADD3 R19, P0, PT, R14, R17, RZ ;  /* 0x000000110e137210 */ /* 0x000fc80007f1e0ff */
[----:B------:R-:W-:Y:S01]  /*1850*/  IADD3.X R17, PT, PT, R15, UR5, RZ, P0, !PT ;  /* 0x000000050f117c10 */ /* 0x000fe200087fe4ff */
[----:B------:R0:W-:Y:S02]  /*1860*/  STL [R4], R19 ;  /* 0x0000001304007387 */ /* 0x0001e40000100800 */
[----:B0-----:R-:W-:Y:S01]  /*1870*/  IADD3 R4, PT, PT, R4, 0x4, RZ ;  /* 0x0000000404047810 */ /* 0x001fe20007ffe0ff */
[----:B------:R-:W-:Y:S06]  /*1880*/  BRA.U UP0, `(.L_x_40) ;  /* 0xfffffffd00cc7547 */ /* 0x000fec000b83ffff */
[----:B------:R-:W-:Y:S01]  /*1890*/  SHF.R.U32.HI R13, RZ, 0x17, R5 ;  /* 0x00000017ff0d7819 */ /* 0x000fe20000011605 */
[----:B------:R0:W-:Y:S03]  /*18a0*/  STL [R1+0x18], R17 ;  /* 0x0000181101007387 */ /* 0x0001e60000100800 */
[C---:B------:R-:W-:Y:S02]  /*18b0*/  LOP3.LUT R4, R13.reuse, 0xe0, RZ, 0xc0, !PT ;  /* 0x000000e00d047812 */ /* 0x040fe400078ec0ff */
[----:B------:R-:W-:Y:S02]  /*18c0*/  LOP3.LUT P0, RZ, R13, 0x1f, RZ, 0xc0, !PT ;  /* 0x0000001f0dff7812 */ /* 0x000fe4000780c0ff */
[----:B------:R-:W-:-:S04]  /*18d0*/  IADD3 R4, PT, PT, R4, -0x80, RZ ;  /* 0xffffff8004047810 */ /* 0x000fc80007ffe0ff */
[----:B------:R-:W-:-:S05]  /*18e0*/  SHF.R.U32.HI R4, RZ, 0x5, R4 ;  /* 0x00000005ff047819 */ /* 0x000fca0000011604 */
[----:B------:R-:W-:-:S05]  /*18f0*/  IMAD R14, R4, -0x4, R1 ;  /* 0xfffffffc040e7824 */ /* 0x000fca00078e0201 */
[----:B------:R-:W2:Y:S04]  /*1900*/  LDL R4, [R14+0x18] ;  /* 0x000018000e047983 */ /* 0x000ea80000100800 */
[----:B------:R-:W2:Y:S04]  /*1910*/  LDL R6, [R14+0x14] ;  /* 0x000014000e067983 */ /* 0x000ea80000100800 */
[----:B------:R-:W3:Y:S01]  /*1920*/  @P0 LDL R12, [R14+0x10] ;  /* 0x000010000e0c0983 */ /* 0x000ee20000100800 */
[----:B------:R-:W-:Y:S01]  /*1930*/  LOP3.LUT R13, R13, 0x1f, RZ, 0xc0, !PT ;  /* 0x0000001f0d0d7812 */ /* 0x000fe200078ec0ff */
[----:B------:R-:W-:Y:S01]  /*1940*/  UMOV UR4, 0x54442d19 ;  /* 0x54442d1900047882 */ /* 0x000fe20000000000 */
[----:B------:R-:W-:-:S02]  /*1950*/  UMOV UR5, 0x3bf921fb ;  /* 0x3bf921fb00057882 */ /* 0x000fc40000000000 */
[-C--:B--2---:R-:W-:Y:S02]  /*1960*/  @P0 SHF.L.W.U32.HI R4, R6, R13.reuse, R4 ;  /* 0x0000000d06040219 */ /* 0x084fe40000010e04 */
[----:B---3--:R-:W-:Y:S02]  /*1970*/  @P0 SHF.L.W.U32.HI R6, R12, R13, R6 ;  /* 0x0000000d0c060219 */ /* 0x008fe40000010e06 */
[----:B------:R-:W-:Y:S02]  /*1980*/  ISETP.GE.AND P0, PT, R5, RZ, PT ;  /* 0x000000ff0500720c */ /* 0x000fe40003f06270 */
[C-C-:B------:R-:W-:Y:S01]  /*1990*/  SHF.L.W.U32.HI R22, R6.reuse, 0x2, R4.reuse ;  /* 0x0000000206167819 */ /* 0x140fe20000010e04 */
[----:B------:R-:W-:Y:S01]  /*19a0*/  IMAD.SHL.U32 R6, R6, 0x4, RZ ;  /* 0x0000000406067824 */ /* 0x000fe200078e00ff */
[----:B0-----:R-:W-:Y:S02]  /*19b0*/  SHF.R.U32.HI R17, RZ, 0x1e, R4 ;  /* 0x0000001eff117819 */ /* 0x001fe40000011604 */
[----:B------:R-:W-:-:S02]  /*19c0*/  SHF.R.S32.HI R13, RZ, 0x1f, R22 ;  /* 0x0000001fff0d7819 */ /* 0x000fc40000011416 */
[C---:B------:R-:W-:Y:S02]  /*19d0*/  LOP3.LUT R4, R22.reuse, R5, RZ, 0x3c, !PT ;  /* 0x0000000516047212 */ /* 0x040fe400078e3cff */
[C---:B------:R-:W-:Y:S02]  /*19e0*/  LOP3.LUT R12, R13.reuse, R6, RZ, 0x3c, !PT ;  /* 0x000000060d0c7212 */ /* 0x040fe400078e3cff */
[----:B------:R-:W-:Y:S02]  /*19f0*/  LOP3.LUT R13, R13, R22, RZ, 0x3c, !PT ;  /* 0x000000160d0d7212 */ /* 0x000fe400078e3cff */
[----:B------:R-:W-:Y:S02]  /*1a00*/  LEA.HI R22, R22, R17, RZ, 0x1 ;  /* 0x0000001116167211 */ /* 0x000fe400078f08ff */
[----:B------:R-:W-:Y:S02]  /*1a10*/  ISETP.GE.AND P1, PT, R4, RZ, PT ;  /* 0x000000ff0400720c */ /* 0x000fe40003f26270 */
[----:B------:R-:W0:Y:S01]  /*1a20*/  I2F.F64.S64 R12, R12 ;  /* 0x0000000c000c7312 */ /* 0x000e220000301c00 */
[----:B------:R-:W-:-:S04]  /*1a30*/  IADD3 R4, PT, PT, -R22, RZ, RZ ;  /* 0x000000ff16047210 */ /* 0x000fc80007ffe1ff */
[----:B------:R-:W-:Y:S01]  /*1a40*/  @!P0 MOV R22, R4 ;  /* 0x0000000400168202 */ /* 0x000fe20000000f00 */
[----:B0-----:R-:W-:-:S10]  /*1a50*/  DMUL R14, R12, UR4 ;  /* 0x000000040c0e7c28 */ /* 0x001fd40008000000 */
[----:B------:R-:W0:Y:S02]  /*1a60*/  F2F.F32.F64 R14, R14 ;  /* 0x0000000e000e7310 */ /* 0x000e240000301000 */
[----:B0-----:R-:W-:-:S07]  /*1a70*/  FSEL R4, -R14, R14, !P1 ;  /* 0x0000000e0e047208 */ /* 0x001fce0004800100 */
.L_x_39:
[----:B------:R-:W-:Y:S05]  /*1a80*/  BSYNC.RECONVERGENT B0 ;  /* 0x0000000000007941 */ /* 0x000fea0003800200 */
.L_x_38:
[----:B------:R-:W-:Y:S01]  /*1a90*/  LOP3.LUT R12, R22, 0x1, RZ, 0xc0, !PT ;  /* 0x00000001160c7812 */ /* 0x000fe200078ec0ff */
[----:B------:R-:W-:Y:S02]  /*1aa0*/  IMAD.MOV.U32 R6, RZ, RZ, 0x37cbac00 ;  /* 0x37cbac00ff067424 */ /* 0x000fe400078e00ff */
[----:B------:R-:W-:Y:S01]  /*1ab0*/  FMUL R13, R4, R4 ;  /* 0x00000004040d7220 */ /* 0x000fe20000400000 */
[----:B------:R-:W-:Y:S01]  /*1ac0*/  MOV R17, 0x3effffff ;  /* 0x3effffff00117802 */ /* 0x000fe20000000f00 */
[----:B------:R-:W-:Y:S01]  /*1ad0*/  BSSY.RECONVERGENT B1, `(.L_x_41) ;  /* 0x0000021000017945 */ /* 0x000fe20003800200 */
[----:B------:R-:W-:Y:S01]  /*1ae0*/  ISETP.NE.U32.AND P0, PT, R12, 0x1, PT ;  /* 0x000000010c00780c */ /* 0x000fe20003f05070 */
[----:B------:R-:W-:Y:S02]  /*1af0*/  HFMA2 R12, -RZ, RZ, 1.291015625, -0.052581787109375 ;  /* 0x3d2aaabbff0c7431 */ /* 0x000fe400000001ff */
[----:B------:R-:W-:Y:S01]  /*1b00*/  FFMA R6, R13, R6, -0.0013887860113754868507 ;  /* 0xbab607ed0d067423 */ /* 0x000fe20000000006 */
[----:B------:R-:W-:-:S02]  /*1b10*/  LOP3.LUT P1, RZ, R22, 0x2, RZ, 0xc0, !PT ;  /* 0x0000000216ff7812 */ /* 0x000fc4000782c0ff */
[----:B------:R-:W-:Y:S02]  /*1b20*/  FSEL R4, R4, 1, P0 ;  /* 0x3f80000004047808 */ /* 0x000fe40000000000 */
[----:B------:R-:W-:Y:S02]  /*1b30*/  FSEL R6, R6, -0.00019574658654164522886, !P0 ;  /* 0xb94d415306067808 */ /* 0x000fe40004000000 */
[----:B------:R-:W-:Y:S01]  /*1b40*/  FSEL R17, -R17, -0.16666662693023681641, !P0 ;  /* 0xbe2aaaa811117808 */ /* 0x000fe20004000100 */
[----:B------:R-:W-:Y:S01]  /*1b50*/  FFMA R15, R13, R4, RZ ;  /* 0x000000040d0f7223 */ /* 0x000fe200000000ff */
[----:B------:R-:W-:-:S05]  /*1b60*/  FSEL R12, R12, 0.0083327032625675201416, !P0 ;  /* 0x3c0885e40c0c7808 */ /* 0x000fca0004000000 */
[----:B------:R-:W-:-:S04]  /*1b70*/  FFMA R6, R13, R6, R12 ;  /* 0x000000060d067223 */ /* 0x000fc8000000000c */
[----:B------:R-:W-:-:S04]  /*1b80*/  FFMA R6, R13, R6, R17 ;  /* 0x000000060d067223 */ /* 0x000fc80000000011 */
[----:B------:R-:W-:-:S04]  /*1b90*/  FFMA R15, R15, R6, R4 ;  /* 0x000000060f0f7223 */ /* 0x000fc80000000004 */
[----:B------:R-:W-:-:S04]  /*1ba0*/  @P1 FADD R15, RZ, -R15 ;  /* 0x8000000fff0f1221 */ /* 0x000fc80000000000 */
[----:B------:R-:W-:-:S05]  /*1bb0*/  FMUL R15, R20, R15 ;  /* 0x0000000f140f7220 */ /* 0x000fca0000400000 */
[----:B------:R-:W-:-:S13]  /*1bc0*/  FSETP.GEU.AND P0, PT, R15, -126, PT ;  /* 0xc2fc00000f00780b */ /* 0x000fda0003f0e000 */
[----:B------:R-:W-:-:S04]  /*1bd0*/  @!P0 FMUL R15, R15, 0.5 ;  /* 0x3f0000000f0f8820 */ /* 0x000fc80000400000 */
[----:B------:R-:W0:Y:S02]  /*1be0*/  MUFU.EX2 R4, R15 ;  /* 0x0000000f00047308 */ /* 0x000e240000000800 */
[----:B0-----:R-:W-:-:S04]  /*1bf0*/  @!P0 FMUL R4, R4, R4 ;  /* 0x0000000404048220 */ /* 0x001fc80000400000 */
[----:B------:R-:W-:-:S04]  /*1c00*/  FADD R6, R4, 1 ;  /* 0x3f80000004067421 */ /* 0x000fc80000000000 */
[----:B------:R-:W-:-:S05]  /*1c10*/  VIADD R4, R6, 0x1800000 ;  /* 0x0180000006047836 */ /* 0x000fca0000000000 */
[----:B------:R-:W-:-:S04]  /*1c20*/  LOP3.LUT R4, R4, 0x7f800000, RZ, 0xc0, !PT ;  /* 0x7f80000004047812 */ /* 0x000fc800078ec0ff */
[----:B------:R-:W-:-:S13]  /*1c30*/  ISETP.GT.U32.AND P0, PT, R4, 0x1ffffff, PT ;  /* 0x01ffffff0400780c */ /* 0x000fda0003f04070 */
[----:B------:R-:W-:Y:S05]  /*1c40*/  @P0 BRA `(.L_x_42) ;  /* 0x0000000000140947 */ /* 0x000fea0003800000 */
[----:B------:R-:W-:Y:S02]  /*1c50*/  MOV R4, R6 ;  /* 0x0000000600047202 */ /* 0x000fe40000000f00 */
[----:B------:R-:W-:-:S07]  /*1c60*/  MOV R6, 0x1c80 ;  /* 0x00001c8000067802 */ /* 0x000fce0000000f00 */
[----:B------:R-:W-:Y:S05]  /*1c70*/  CALL.REL.NOINC `($__internal_0_$__cuda_sm20_rcp_rn_f32_slowpath) ;  /* 0x000000d000b87944 */ /* 0x000fea0003c00000 */
[----:B------:R-:W-:Y:S01]  /*1c80*/  MOV R19, R14 ;  /* 0x0000000e00137202 */ /* 0x000fe20000000f00 */
[----:B------:R-:W-:Y:S06]  /*1c90*/  BRA `(.L_x_43) ;  /* 0x0000000000107947 */ /* 0x000fec0003800000 */
.L_x_42:
[----:B------:R-:W0:Y:S02]  /*1ca0*/  MUFU.RCP R19, R6 ;  /* 0x0000000600137308 */ /* 0x000e240000001000 */
[----:B0-----:R-:W-:-:S04]  /*1cb0*/  FFMA R4, R6, R19, -1 ;  /* 0xbf80000006047423 */ /* 0x001fc80000000013 */
[----:B------:R-:W-:-:S04]  /*1cc0*/  FADD.FTZ R4, -R4, -RZ ;  /* 0x800000ff04047221 */ /* 0x000fc80000010100 */
[----:B------:R-:W-:-:S07]  /*1cd0*/  FFMA R19, R19, R4, R19 ;  /* 0x0000000413137223 */ /* 0x000fce0000000013 */
.L_x_43:
[----:B------:R-:W-:Y:S05]  /*1ce0*/  BSYNC.RECONVERGENT B1 ;  /* 0x0000000000017941 */ /* 0x000fea0003800200 */
.L_x_41:
[----:B------:R-:W-:Y:S01]  /*1cf0*/  BSSY.RECONVERGENT B0, `(.L_x_44) ;  /* 0x000003b000007945 */ /* 0x000fe20003800200 */
[----:B------:R-:W-:Y:S01]  /*1d00*/  IMAD.MOV.U32 R6, RZ, RZ, R18 ;  /* 0x000000ffff067224 */ /* 0x000fe200078e0012 */
[----:B------:R-:W-:Y:S02]  /*1d10*/  MOV R4, R16 ;  /* 0x0000001000047202 */ /* 0x000fe40000000f00 */
[----:B------:R-:W-:Y:S05]  /*1d20*/  @!P3 BRA `(.L_x_45) ;  /* 0x0000000000dcb947 */ /* 0x000fea0003800000 */
[----:B------:R-:W-:-:S13]  /*1d30*/  FSETP.NEU.AND P0, PT, |R5|, +INF , PT ;  /* 0x7f8000000500780b */ /* 0x000fda0003f0d200 */
[----:B------:R-:W-:Y:S01]  /*1d40*/  @!P0 FMUL R4, RZ, R5 ;  /* 0x00000005ff048220 */ /* 0x000fe20000400000 */
[----:B------:R-:W-:Y:S01]  /*1d50*/  @!P0 MOV R6, RZ ;  /* 0x000000ff00068202 */ /* 0x000fe20000000f00 */
[----:B------:R-:W-:Y:S06]  /*1d60*/  @!P0 BRA `(.L_x_45) ;  /* 0x0000000000cc8947 */ /* 0x000fec0003800000 */
[----:B------:R-:W-:Y:S02]  /*1d70*/  IMAD.SHL.U32 R6, R5, 0x100, RZ ;  /* 0x0000010005067824 */ /* 0x000fe400078e00ff */
[----:B------:R-:W-:Y:S01]  /*1d80*/  HFMA2 R17, -RZ, RZ, 0, 0 ;  /* 0x00000000ff117431 */ /* 0x000fe200000001ff */
[----:B------:R-:W-:Y:S01]  /*1d90*/  MOV R4, R1 ;  /* 0x0000000100047202 */ /* 0x000fe20000000f00 */
[----:B------:R-:W0:Y:S01]  /*1da0*/  LDCU.64 UR8, c[0x4][URZ] ;  /* 0x01000000ff0877ac */ /* 0x000e220008000a00 */
[----:B------:R-:W-:Y:S01]  /*1db0*/  LOP3.LUT R27, R6, 0x80000000, RZ, 0xfc, !PT ;  /* 0x80000000061b7812 */ /* 0x000fe200078efcff */
[----:B------:R-:W-:Y:S01]  /*1dc0*/  UMOV UR5, URZ ;  /* 0x000000ff00057c82 */ /* 0x000fe20008000000 */
[----:B------:R-:W-:-:S05]  /*1dd0*/  UMOV UR4, URZ ;  /* 0x000000ff00047c82 */ /* 0x000fca0008000000 */
.L_x_46:
        /* <DEDUP_REMOVED lines=16> */
[----:B------:R-:W-:-:S03]  /*1ee0*/  LOP3.LUT P0, RZ, R12, 0x1f, RZ, 0xc0, !PT ;  /* 0x0000001f0cff7812 */ /* 0x000fc6000780c0ff */
[----:B------:R-:W-:-:S05]  /*1ef0*/  VIADD R4, R4, 0xffffff80 ;  /* 0xffffff8004047836 */ /* 0x000fca0000000000 */
[----:B------:R-:W-:-:S05]  /*1f00*/  SHF.R.U32.HI R4, RZ, 0x5, R4 ;  /* 0x00000005ff047819 */ /* 0x000fca0000011604 */
[----:B------:R-:W-:-:S05]  /*1f10*/  IMAD R15, R4, -0x4, R1 ;  /* 0xfffffffc040f7824 */ /* 0x000fca00078e0201 */
[----:B------:R-:W2:Y:S04]  /*1f20*/  LDL R4, [R15+0x18] ;  /* 0x000018000f047983 */ /* 0x000ea80000100800 */
[----:B------:R-:W2:Y:S04]  /*1f30*/  LDL R13, [R15+0x14] ;  /* 0x000014000f0d7983 */ /* 0x000ea80000100800 */
[----:B------:R-:W3:Y:S01]  /*1f40*/  @P0 LDL R6, [R15+0x10] ;  /* 0x000010000f060983 */ /* 0x000ee20000100800 */
[----:B------:R-:W-:Y:S01]  /*1f50*/  LOP3.LUT R12, R12, 0x1f, RZ, 0xc0, !PT ;  /* 0x0000001f0c0c7812 */ /* 0x000fe200078ec0ff */
[----:B------:R-:W-:Y:S01]  /*1f60*/  UMOV UR4, 0x54442d19 ;  /* 0x54442d1900047882 */ /* 0x000fe20000000000 */
[----:B------:R-:W-:Y:S01]  /*1f70*/  UMOV UR5, 0x3bf921fb ;  /* 0x3bf921fb00057882 */ /* 0x000fe20000000000 */
[----:B------:R-:W-:-:S02]  /*1f80*/  ISETP.GE.AND P1, PT, R5, RZ, PT ;  /* 0x000000ff0500720c */ /* 0x000fc40003f26270 */
[-C--:B--2---:R-:W-:Y:S02]  /*1f90*/  @P0 SHF.L.W.U32.HI R4, R13, R12.reuse, R4 ;  /* 0x0000000c0d040219 */ /* 0x084fe40000010e04 */
[----:B---3--:R-:W-:Y:S02]  /*1fa0*/  @P0 SHF.L.W.U32.HI R13, R6, R12, R13 ;  /* 0x0000000c060d0219 */ /* 0x008fe40000010e0d */
[--C-:B0-----:R-:W-:Y:S02]  /*1fb0*/  SHF.R.U32.HI R17, RZ, 0x1e, R4.reuse ;  /* 0x0000001eff117819 */ /* 0x101fe40000011604 */
[C---:B------:R-:W-:Y:S02]  /*1fc0*/  SHF.L.W.U32.HI R6, R13.reuse, 0x2, R4 ;  /* 0x000000020d067819 */ /* 0x040fe40000010e04 */
[----:B------:R-:W-:Y:S02]  /*1fd0*/  SHF.L.U32 R13, R13, 0x2, RZ ;  /* 0x000000020d0d7819 */ /* 0x000fe400000006ff */
[----:B------:R-:W-:-:S02]  /*1fe0*/  SHF.R.S32.HI R14, RZ, 0x1f, R6 ;  /* 0x0000001fff0e7819 */ /* 0x000fc40000011406 */
[----:B------:R-:W-:Y:S02]  /*1ff0*/  LOP3.LUT R5, R6, R5, RZ, 0x3c, !PT ;  /* 0x0000000506057212 */ /* 0x000fe400078e3cff */
[C---:B------:R-:W-:Y:S02]  /*2000*/  LOP3.LUT R12, R14.reuse, R13, RZ, 0x3c, !PT ;  /* 0x0000000d0e0c7212 */ /* 0x040fe400078e3cff */
[----:B------:R-:W-:Y:S02]  /*2010*/  LOP3.LUT R13, R14, R6, RZ, 0x3c, !PT ;  /* 0x000000060e0d7212 */ /* 0x000fe400078e3cff */
[----:B------:R-:W-:Y:S02]  /*2020*/  LEA.HI R6, R6, R17, RZ, 0x1 ;  /* 0x0000001106067211 */ /* 0x000fe400078f08ff */
[----:B------:R-:W-:Y:S02]  /*2030*/  ISETP.GE.AND P0, PT, R5, RZ, PT ;  /* 0x000000ff0500720c */ /* 0x000fe40003f06270 */
[----:B------:R-:W0:Y:S01]  /*2040*/  I2F.F64.S64 R12, R12 ;  /* 0x0000000c000c7312 */ /* 0x000e220000301c00 */
[----:B------:R-:W-:-:S05]  /*2050*/  IADD3 R4, PT, PT, -R6, RZ, RZ ;  /* 0x000000ff06047210 */ /* 0x000fca0007ffe1ff */
[----:B------:R-:W-:Y:S01]  /*2060*/  @!P1 IMAD.MOV.U32 R6, RZ, RZ, R4 ;  /* 0x000000ffff069224 */ /* 0x000fe200078e0004 */
[----:B0-----:R-:W-:-:S10]  /*2070*/  DMUL R14, R12, UR4 ;  /* 0x000000040c0e7c28 */ /* 0x001fd40008000000 */
[----:B------:R-:W0:Y:S02]  /*2080*/  F2F.F32.F64 R14, R14 ;  /* 0x0000000e000e7310 */ /* 0x000e240000301000 */
[----:B0-----:R-:W-:-:S07]  /*2090*/  FSEL R4, -R14, R14, !P0 ;  /* 0x0000000e0e047208 */ /* 0x001fce0004000100 */
.L_x_45:
[----:B------:R-:W-:Y:S05]  /*20a0*/  BSYNC.RECONVERGENT B0 ;  /* 0x0000000000007941 */ /* 0x000fea0003800200 */
.L_x_44:
[----:B------:R-:W-:Y:S01]  /*20b0*/  MOV R12, 0x37cbac00 ;  /* 0x37cbac00000c7802 */ /* 0x000fe20000000f00 */
[----:B------:R-:W-:Y:S02]  /*20c0*/  HFMA2 R14, -RZ, RZ, 1.291015625, -0.052581787109375 ;  /* 0x3d2aaabbff0e7431 */ /* 0x000fe400000001ff */
[----:B------:R-:W-:Y:S01]  /*20d0*/  FMUL R5, R4, R4 ;  /* 0x0000000404057220 */ /* 0x000fe20000400000 */
[C---:B------:R-:W-:Y:S01]  /*20e0*/  LOP3.LUT R13, R6.reuse, 0x1, RZ, 0xc0, !PT ;  /* 0x00000001060d7812 */ /* 0x040fe200078ec0ff */
[----:B------:R-:W-:Y:S01]  /*20f0*/  IMAD.MOV.U32 R15, RZ, RZ, 0x3effffff ;  /* 0x3effffffff0f7424 */ /* 0x000fe200078e00ff */
[----:B------:R-:W-:Y:S01]  /*2100*/  LOP3.LUT P1, RZ, R6, 0x2, RZ, 0xc0, !PT ;  /* 0x0000000206ff7812 */ /* 0x000fe2000782c0ff */
[----:B------:R-:W-:Y:S01]  /*2110*/  FFMA R12, R5, R12, -0.0013887860113754868507 ;  /* 0xbab607ed050c7423 */ /* 0x000fe2000000000c */
[----:B------:R-:W-:Y:S01]  /*2120*/  ISETP.NE.U32.AND P0, PT, R13, 0x1, PT ;  /* 0x000000010d00780c */ /* 0x000fe20003f05070 */
[----:B------:R-:W-:Y:S03]  /*2130*/  BSSY.RECONVERGENT B1, `(.L_x_47) ;  /* 0x000001d000017945 */ /* 0x000fe60003800200 */
[----:B------:R-:W-:-:S02]  /*2140*/  FSEL R12, R12, -0.00019574658654164522886, !P0 ;  /* 0xb94d41530c0c7808 */ /* 0x000fc40004000000 */
[----:B------:R-:W-:Y:S02]  /*2150*/  FSEL R14, R14, 0.0083327032625675201416, !P0 ;  /* 0x3c0885e40e0e7808 */ /* 0x000fe40004000000 */
[----:B------:R-:W-:Y:S02]  /*2160*/  FSEL R4, R4, 1, P0 ;  /* 0x3f80000004047808 */ /* 0x000fe40000000000 */
[----:B------:R-:W-:Y:S01]  /*2170*/  FSEL R15, -R15, -0.16666662693023681641, !P0 ;  /* 0xbe2aaaa80f0f7808 */ /* 0x000fe20004000100 */
[C---:B------:R-:W-:Y:S02]  /*2180*/  FFMA R12, R5.reuse, R12, R14 ;  /* 0x0000000c050c7223 */ /* 0x040fe4000000000e */
[C---:B------:R-:W-:Y:S02]  /*2190*/  FFMA R13, R5.reuse, R4, RZ ;  /* 0x00000004050d7223 */ /* 0x040fe400000000ff */
[----:B------:R-:W-:Y:S01]  /*21a0*/  FFMA R12, R5, R12, R15 ;  /* 0x0000000c050c7223 */ /* 0x000fe2000000000f */
[----:B------:R-:W-:-:S03]  /*21b0*/  MOV R5, RZ ;  /* 0x000000ff00057202 */ /* 0x000fc60000000f00 */
[----:B------:R-:W-:-:S04]  /*21c0*/  FFMA R13, R13, R12, R4 ;  /* 0x0000000c0d0d7223 */ /* 0x000fc80000000004 */
[----:B------:R-:W-:-:S04]  /*21d0*/  @P1 FADD R13, RZ, -R13 ;  /* 0x8000000dff0d1221 */ /* 0x000fc80000000000 */
[----:B------:R-:W-:-:S05]  /*21e0*/  FMUL R13, R20, R13 ;  /* 0x0000000d140d7220 */ /* 0x000fca0000400000 */
[----:B------:R-:W-:-:S13]  /*21f0*/  FSETP.GEU.AND P0, PT, R13, -126, PT ;  /* 0xc2fc00000d00780b */ /* 0x000fda0003f0e000 */
[----:B------:R-:W-:-:S04]  /*2200*/  @!P0 FMUL R13, R13, 0.5 ;  /* 0x3f0000000d0d8820 */ /* 0x000fc80000400000 */
[----:B------:R-:W0:Y:S02]  /*2210*/  MUFU.EX2 R4, R13 ;  /* 0x0000000d00047308 */ /* 0x000e240000000800 */
[----:B0-----:R-:W-:-:S04]  /*2220*/  @!P0 FMUL R4, R4, R4 ;  /* 0x0000000404048220 */ /* 0x001fc80000400000 */
[----:B------:R-:W-:-:S05]  /*2230*/  FADD R15, R4, 1 ;  /* 0x3f800000040f7421 */ /* 0x000fca0000000000 */
[----:B------:R-:W-:-:S04]  /*2240*/  IADD3 R4, PT, PT, R15, 0x1800000, RZ ;  /* 0x018000000f047810 */ /* 0x000fc80007ffe0ff */
[----:B------:R-:W-:-:S04]  /*2250*/  LOP3.LUT R4, R4, 0x7f800000, RZ, 0xc0, !PT ;  /* 0x7f80000004047812 */ /* 0x000fc800078ec0ff */
[----:B------:R-:W-:-:S13]  /*2260*/  ISETP.GT.U32.AND P0, PT, R4, 0x1ffffff, PT ;  /* 0x01ffffff0400780c */ /* 0x000fda0003f04070 */
[----:B------:R-:W-:Y:S05]  /*2270*/  @P0 BRA `(.L_x_48) ;  /* 0x0000000000100947 */ /* 0x000fea0003800000 */
[----:B------:R-:W-:Y:S01]  /*2280*/  IMAD.MOV.U32 R4, RZ, RZ, R15 ;  /* 0x000000ffff047224 */ /* 0x000fe200078e000f */
[----:B------:R-:W-:-:S07]  /*2290*/  MOV R6, 0x22b0 ;  /* 0x000022b000067802 */ /* 0x000fce0000000f00 */
[----:B------:R-:W-:Y:S05]  /*22a0*/  CALL.REL.NOINC `($__internal_0_$__cuda_sm20_rcp_rn_f32_slowpath) ;  /* 0x000000cc002c7944 */ /* 0x000fea0003c00000 */
[----:B------:R-:W-:Y:S05]  /*22b0*/  BRA `(.L_x_49) ;  /* 0x0000000000107947 */ /* 0x000fea0003800000 */
.L_x_48:
[----:B------:R-:W0:Y:S02]  /*22c0*/  MUFU.RCP R14, R15 ;  /* 0x0000000f000e7308 */ /* 0x000e240000001000 */
[----:B0-----:R-:W-:-:S04]  /*22d0*/  FFMA R4, R15, R14, -1 ;  /* 0xbf8000000f047423 */ /* 0x001fc8000000000e */
[----:B------:R-:W-:-:S04]  /*22e0*/  FADD.FTZ R13, -R4, -RZ ;  /* 0x800000ff040d7221 */ /* 0x000fc80000010100 */
[----:B------:R-:W-:-:S07]  /*22f0*/  FFMA R14, R14, R13, R14 ;  /* 0x0000000d0e0e7223 */ /* 0x000fce000000000e */
.L_x_49:
[----:B------:R-:W-:Y:S05]  /*2300*/  BSYNC.RECONVERGENT B1 ;  /* 0x0000000000017941 */ /* 0x000fea0003800200 */
.L_x_47:
[----:B------:R-:W-:Y:S01]  /*2310*/  FADD R14, R14, -R19 ;  /* 0x800000130e0e7221 */ /* 0x000fe20000000000 */
[----:B------:R-:W-:Y:S03]  /*2320*/  BSSY.RECONVERGENT B0, `(.L_x_50) ;  /* 0x0000010000007945 */ /* 0x000fe60003800200 */
[----:B------:R-:W-:-:S04]  /*2330*/  FADD R20, R14, 0.0010000000474974513054 ;  /* 0x3a83126f0e147421 */ /* 0x000fc80000000000 */
        /* <DEDUP_REMOVED lines=8> */
[----:B------:R-:W-:Y:S01]  /*23c0*/  IMAD.MOV.U32 R4, RZ, RZ, R15 ;  /* 0x000000ffff047224 */ /* 0x000fe200078e000f */
[----:B------:R-:W-:Y:S06]  /*23d0*/  BRA `(.L_x_52) ;  /* 0x0000000000107947 */ /* 0x000fec0003800000 */
.L_x_51:
[----:B------:R-:W-:Y:S01]  /*23e0*/  FMUL.FTZ R4, R13, R6 ;  /* 0x000000060d047220 */ /* 0x000fe20000410000 */
[----:B------:R-:W-:-:S03]  /*23f0*/  FMUL.FTZ R6, R6, 0.5 ;  /* 0x3f00000006067820 */ /* 0x000fc60000410000 */
[----:B------:R-:W-:-:S04]  /*2400*/  FFMA R13, -R4, R4, R13 ;  /* 0x00000004040d7223 */ /* 0x000fc8000000010d */
[----:B------:R-:W-:-:S07]  /*2410*/  FFMA R4, R13, R6, R4 ;  /* 0x000000060d047223 */ /* 0x000fce0000000004 */
.L_x_52:
[----:B------:R-:W-:Y:S05]  /*2420*/  BSYNC.RECONVERGENT B0 ;  /* 0x0000000000007941 */ /* 0x000fea0003800200 */
.L_x_50:
[----:B------:R-:W-:Y:S01]  /*2430*/  FSETP.GT.AND P0, PT, R4, 9.9999997473787516356e-05, PT ;  /* 0x38d1b7170400780b */ /* 0x000fe20003f04000 */
[----:B------:R-:W-:Y:S01]  /*2440*/  BSSY.RECONVERGENT B1, `(.L_x_53) ;  /* 0x0000012000017945 */ /* 0x000fe20003800200 */
[----:B------:R-:W-:-:S11]  /*2450*/  HFMA2 R6, -RZ, RZ, 0, 0 ;  /* 0x00000000ff067431 */ /* 0x000fd600000001ff */
[----:B------:R-:W-:Y:S05]  /*2460*/  @!P0 BRA `(.L_x_54) ;  /* 0x00000000003c8947 */ /* 0x000fea0003800000 */
[----:B------:R-:W-:Y:S01]  /*2470*/  IADD3 R5, PT, PT, R4, 0x1800000, RZ ;  /* 0x0180000004057810 */ /* 0x000fe20007ffe0ff */
[----:B------:R-:W-:Y:S03]  /*2480*/  BSSY.RECONVERGENT B2, `(.L_x_55) ;  /* 0x000000b000027945 */ /* 0x000fe60003800200 */
[----:B------:R-:W-:-:S04]  /*2490*/  LOP3.LUT R5, R5, 0x7f800000, RZ, 0xc0, !PT ;  /* 0x7f80000005057812 */ /* 0x000fc800078ec0ff */
[----:B------:R-:W-:-:S13]  /*24a0*/  ISETP.GT.U32.AND P0, PT, R5, 0x1ffffff, PT ;  /* 0x01ffffff0500780c */ /* 0x000fda0003f04070 */
[----:B------:R-:W-:Y:S05]  /*24b0*/  @P0 BRA `(.L_x_56) ;  /* 0x00000000000c0947 */ /* 0x000fea0003800000 */
[----:B------:R-:W-:-:S07]  /*24c0*/  MOV R6, 0x24e0 ;  /* 0x000024e000067802 */ /* 0x000fce0000000f00 */
[----:B------:R-:W-:Y:S05]  /*24d0*/  CALL.REL.NOINC `($__internal_0_$__cuda_sm20_rcp_rn_f32_slowpath) ;  /* 0x000000c800a07944 */ /* 0x000fea0003c00000 */
[----:B------:R-:W-:Y:S05]  /*24e0*/  BRA `(.L_x_57) ;  /* 0x0000000000107947 */ /* 0x000fea0003800000 */
.L_x_56:
[----:B------:R-:W0:Y:S02]  /*24f0*/  MUFU.RCP R5, R4 ;  /* 0x0000000400057308 */ /* 0x000e240000001000 */
[----:B0-----:R-:W-:-:S04]  /*2500*/  FFMA R6, R5, R4, -1 ;  /* 0xbf80000005067423 */ /* 0x001fc80000000004 */
[----:B------:R-:W-:-:S04]  /*2510*/  FADD.FTZ R6, -R6, -RZ ;  /* 0x800000ff06067221 */ /* 0x000fc80000010100 */
[----:B------:R-:W-:-:S07]  /*2520*/  FFMA R14, R5, R6, R5 ;  /* 0x00000006050e7223 */ /* 0x000fce0000000005 */
.L_x_57:
[----:B------:R-:W-:Y:S05]  /*2530*/  BSYNC.RECONVERGENT B2 ;  /* 0x0000000000027941 */ /* 0x000fea0003800200 */
.L_x_55:
[-C--:B------:R-:W-:Y:S01]  /*2540*/  FMUL R5, R20, R14.reuse ;  /* 0x0000000e14057220 */ /* 0x080fe20000400000 */
[----:B------:R-:W-:-:S07]  /*2550*/  FMUL R6, R9, R14 ;  /* 0x0000000e09067220 */ /* 0x000fce0000400000 */
.L_x_54:
[----:B------:R-:W-:Y:S05]  /*2560*/  BSYNC.RECONVERGENT B1 ;  /* 0x0000000000017941 */ /* 0x000fea0003800200 */
.L_x_53:
[----:B------:R-:W-:Y:S01]  /*2570*/  FADD R4, R0, -R19 ;  /* 0x8000001300047221 */ /* 0x000fe20000000000 */
[----:B------:R-:W-:Y:S01]  /*2580*/  FMUL R13, R11, R6 ;  /* 0x000000060b0d7220 */ /* 0x000fe20000400000 */
[----:B------:R-:W-:Y:S03]  /*2590*/  BSSY.RECONVERGENT B0, `(.L_x_58) ;  /* 0x0000011000007945 */ /* 0x000fe60003800200 */
[----:B------:R-:W-:-:S04]  /*25a0*/  FFMA R13, R4, R5, R13 ;  /* 0x00000005040d7223 */ /* 0x000fc8000000000d */
[C---:B------:R-:W-:Y:S01]  /*25b0*/  FFMA R4, R13.reuse, -R5, R4 ;  /* 0x800000050d047223 */ /* 0x040fe20000000004 */
[----:B------:R-:W-:-:S03]  /*25c0*/  FFMA R6, R13, -R6, R11 ;  /* 0x800000060d067223 */ /* 0x000fc6000000000b */
[----:B------:R-:W-:-:S04]  /*25d0*/  FMUL R5, R4, R4 ;  /* 0x0000000404057220 */ /* 0x000fc80000400000 */
[----:B------:R-:W-:-:S04]  /*25e0*/  FFMA R6, R6, R6, R5 ;  /* 0x0000000606067223 */ /* 0x000fc80000000005 */
[----:B------:R-:W-:Y:S01]  /*25f0*/  VIADD R4, R6, 0xf3000000 ;  /* 0xf300000006047836 */ /* 0x000fe20000000000 */
[----:B------:R0:W1:Y:S04]  /*2600*/  MUFU.RSQ R5, R6 ;  /* 0x0000000600057308 */ /* 0x0000680000001400 */
[----:B------:R-:W-:-:S13]  /*2610*/  ISETP.GT.U32.AND P0, PT, R4, 0x727fffff, PT ;  /* 0x727fffff0400780c */ /* 0x000fda0003f04070 */
[----:B01----:R-:W-:Y:S05]  /*2620*/  @!P0 BRA `(.L_x_59) ;  /* 0x00000000000c8947 */ /* 0x003fea0003800000 */
[----:B------:R-:W-:-:S07]  /*2630*/  MOV R4, 0x2650 ;  /* 0x0000265000047802 */ /* 0x000fce0000000f00 */
[----:B------:R-:W-:Y:S05]  /*2640*/  CALL.REL.NOINC `($__internal_1_$__cuda_sm20_sqrt_rn_f32_slowpath) ;  /* 0x000000cc00187944 */ /* 0x000fea0003c00000 */
[----:B------:R-:W-:Y:S05]  /*2650*/  BRA `(.L_x_60) ;  /* 0x0000000000107947 */ /* 0x000fea0003800000 */
.L_x_59:
[----:B------:R-:W-:Y:S01]  /*2660*/  FMUL.FTZ R15, R6, R5 ;  /* 0x00000005060f7220 */ /* 0x000fe20000410000 */
[----:B------:R-:W-:-:S03]  /*2670*/  FMUL.FTZ R5, R5, 0.5 ;  /* 0x3f00000005057820 */ /* 0x000fc60000410000 */
[----:B------:R-:W-:-:S04]  /*2680*/  FFMA R4, -R15, R15, R6 ;  /* 0x0000000f0f047223 */ /* 0x000fc80000000106 */
[----:B------:R-:W-:-:S07]  /*2690*/  FFMA R15, R4, R5, R15 ;  /* 0x00000005040f7223 */ /* 0x000fce000000000f */
.L_x_60:
[----:B------:R-:W-:Y:S05]  /*26a0*/  BSYNC.RECONVERGENT B0 ;  /* 0x0000000000007941 */ /* 0x000fea0003800200 */
.L_x_58:
[----:B------:R-:W-:Y:S01]  /*26b0*/  HFMA2 R4, -RZ, RZ, 1.32421875, -19.203125 ;  /* 0x3d4ccccdff047431 */ /* 0x000fe200000001ff */
[----:B------:R-:W-:Y:S01]  /*26c0*/  MOV R5, 0x41a00000 ;  /* 0x41a0000000057802 */ /* 0x000fe20000000f00 */
[----:B------:R-:W0:Y:S01]  /*26d0*/  FCHK P0, R3, -0.050000000745058059692 ;  /* 0xbd4ccccd03007902 */ /* 0x000e220000000000 */
[----:B------:R-:W-:Y:S03]  /*26e0*/  BSSY.RECONVERGENT B2, `(.L_x_61) ;  /* 0x000000e000027945 */ /* 0x000fe60003800200 */
[----:B------:R-:W-:-:S04]  /*26f0*/  FFMA R4, -R5, R4, 1 ;  /* 0x3f80000005047423 */ /* 0x000fc80000000104 */
[----:B------:R-:W-:Y:S01]  /*2700*/  FFMA R6, R4, -R5, -20 ;  /* 0xc1a0000004067423 */ /* 0x000fe20000000805 */
[----:B------:R-:W-:-:S03]  /*2710*/  FFMA.SAT R4, R15, -R10, 1.5 ;  /* 0x3fc000000f047423 */ /* 0x000fc6000000280a */
[----:B------:R-:W-:Y:S01]  /*2720*/  FFMA R5, R3, R6, RZ ;  /* 0x0000000603057223 */ /* 0x000fe200000000ff */
[----:B------:R-:W-:Y:S01]  /*2730*/  FADD R22, R21, R4 ;  /* 0x0000000415167221 */ /* 0x000fe20000000000 */
[----:B------:R-:W-:Y:S02]  /*2740*/  FFMA R21, RZ, R4, R21 ;  /* 0x00000004ff157223 */ /* 0x000fe40000000015 */
[----:B------:R-:W-:-:S04]  /*2750*/  FFMA R12, R5, 0.050000000745058059692, R3 ;  /* 0x3d4ccccd050c7823 */ /* 0x000fc80000000003 */
[----:B------:R-:W-:Y:S01]  /*2760*/  FFMA R26, R6, R12, R5 ;  /* 0x0000000c061a7223 */ /* 0x000fe20000000005 */
[----:B0-----:R-:W-:Y:S06]  /*2770*/  @!P0 BRA `(.L_x_62) ;  /* 0x0000000000108947 */ /* 0x001fec0003800000 */
[----:B------:R-:W-:Y:S01]  /*2780*/  IMAD.MOV.U32 R26, RZ, RZ, R3 ;  /* 0x000000ffff1a7224 */ /* 0x000fe200078e0003 */
[----:B------:R-:W-:Y:S02]  /*2790*/  MOV R14, 0xbd4ccccd ;  /* 0xbd4ccccd000e7802 */ /* 0x000fe40000000f00 */
[----:B------:R-:W-:-:S07]  /*27a0*/  MOV R4, 0x27c0 ;  /* 0x000027c000047802 */ /* 0x000fce0000000f00 */
[----:B------:R-:W-:Y:S05]  /*27b0*/  CALL.REL.NOINC `($__internal_2_$__cuda_sm3x_div_rn_noftz_f32_slowpath) ;  /* 0x000000cc00147944 */ /* 0x000fea0003c00000 */
.L_x_62:
[----:B------:R-:W-:Y:S05]  /*27c0*/  BSYNC.RECONVERGENT B2 ;  /* 0x0000000000027941 */ /* 0x000fea0003800200 */
.L_x_61:
[----:B------:R-:W-:Y:S01]  /*27d0*/  FSETP.GEU.AND P0, PT, R26, -126, PT ;  /* 0xc2fc00001a00780b */ /* 0x000fe20003f0e000 */
[C---:B------:R-:W-:Y:S01]  /*27e0*/  FMUL R4, R3.reuse, 0.5 ;  /* 0x3f00000003047820 */ /* 0x040fe20000400000 */
[----:B------:R-:W-:Y:S01]  /*27f0*/  FSETP.GEU.AND P1, PT, R3, -126, PT ;  /* 0xc2fc00000300780b */ /* 0x000fe20003f2e000 */
[----:B------:R-:W-:Y:S03]  /*2800*/  BSSY.RECONVERGENT B1, `(.L_x_63) ;  /* 0x0000015000017945 */ /* 0x000fe60003800200 */
[----:B------:R-:W-:-:S04]  /*2810*/  FSEL R5, R4, R3, !P1 ;  /* 0x0000000304057208 */ /* 0x000fc80004800000 */
[----:B------:R-:W0:Y:S03]  /*2820*/  MUFU.EX2 R19, R5 ;  /* 0x0000000500137308 */ /* 0x000e260000000800 */
[----:B------:R-:W-:-:S05]  /*2830*/  @!P0 FMUL R26, R26, 0.5 ;  /* 0x3f0000001a1a8820 */ /* 0x000fca0000400000 */
[----:B------:R-:W1:Y:S01]  /*2840*/  MUFU.EX2 R4, R26 ;  /* 0x0000001a00047308 */ /* 0x000e620000000800 */
[----:B0-----:R-:W-:Y:S01]  /*2850*/  @!P1 FMUL R19, R19, R19 ;  /* 0x0000001313139220 */ /* 0x001fe20000400000 */
[----:B-1----:R-:W-:-:S04]  /*2860*/  @!P0 FMUL R4, R4, R4 ;  /* 0x0000000404048220 */ /* 0x002fc80000400000 */
[----:B------:R-:W-:-:S05]  /*2870*/  FADD R6, R4, R19 ;  /* 0x0000001304067221 */ /* 0x000fca0000000000 */
[----:B------:R-:W-:-:S04]  /*2880*/  IADD3 R4, PT, PT, R6, 0x1800000, RZ ;  /* 0x0180000006047810 */ /* 0x000fc80007ffe0ff */
[----:B------:R-:W-:-:S04]  /*2890*/  LOP3.LUT R4, R4, 0x7f800000, RZ, 0xc0, !PT ;  /* 0x7f80000004047812 */ /* 0x000fc800078ec0ff */
[----:B------:R-:W-:-:S13]  /*28a0*/  ISETP.GT.U32.AND P0, PT, R4, 0x1ffffff, PT ;  /* 0x01ffffff0400780c */ /* 0x000fda0003f04070 */
[----:B------:R-:W-:Y:S05]  /*28b0*/  @P0 BRA `(.L_x_64) ;  /* 0x0000000000140947 */ /* 0x000fea0003800000 */
[----:B------:R-:W-:Y:S01]  /*28c0*/  IMAD.MOV.U32 R4, RZ, RZ, R6 ;  /* 0x000000ffff047224 */ /* 0x000fe200078e0006 */
[----:B------:R-:W-:-:S07]  /*28d0*/  MOV R6, 0x28f0 ;  /* 0x000028f000067802 */ /* 0x000fce0000000f00 */
[----:B------:R-:W-:Y:S05]  /*28e0*/  CALL.REL.NOINC `($__internal_0_$__cuda_sm20_rcp_rn_f32_slowpath) ;  /* 0x000000c4009c7944 */ /* 0x000fea0003c00000 */
[----:B------:R-:W-:Y:S01]  /*28f0*/  MOV R5, R14 ;  /* 0x0000000e00057202 */ /* 0x000fe20000000f00 */
[----:B------:R-:W-:Y:S06]  /*2900*/  BRA `(.L_x_65) ;  /* 0x0000000000107947 */ /* 0x000fec0003800000 */
.L_x_64:
[----:B------:R-:W0:Y:S02]  /*2910*/  MUFU.RCP R5, R6 ;  /* 0x0000000600057308 */ /* 0x000e240000001000 */
[----:B0-----:R-:W-:-:S04]  /*2920*/  FFMA R4, R6, R5, -1 ;  /* 0xbf80000006047423 */ /* 0x001fc80000000005 */
[----:B------:R-:W-:-:S04]  /*2930*/  FADD.FTZ R4, -R4, -RZ ;  /* 0x800000ff04047221 */ /* 0x000fc80000010100 */
[----:B------:R-:W-:-:S07]  /*2940*/  FFMA R5, R5, R4, R5 ;  /* 0x0000000405057223 */ /* 0x000fce0000000005 */
.L_x_65:
[----:B------:R-:W-:Y:S05]  /*2950*/  BSYNC.RECONVERGENT B1 ;  /* 0x0000000000017941 */ /* 0x000fea0003800200 */
.L_x_63:
        /* <DEDUP_REMOVED lines=8> */
[----:B------:R-:W-:Y:S01]  /*29e0*/  IMAD.MOV.U32 R6, RZ, RZ, R13 ;  /* 0x000000ffff067224 */ /* 0x000fe200078e000d */
[----:B------:R-:W-:-:S07]  /*29f0*/  MOV R4, 0x2a10 ;  /* 0x00002a1000047802 */ /* 0x000fce0000000f00 */
[----:B------:R-:W-:Y:S05]  /*2a00*/  CALL.REL.NOINC `($__internal_1_$__cuda_sm20_sqrt_rn_f32_slowpath) ;  /* 0x000000c800287944 */ /* 0x000fea0003c00000 */
[----:B------:R-:W-:Y:S01]  /*2a10*/  MOV R4, R15 ;  /* 0x0000000f00047202 */ /* 0x000fe20000000f00 */
[----:B------:R-:W-:Y:S06]  /*2a20*/  BRA `(.L_x_68) ;  /* 0x0000000000107947 */ /* 0x000fec0003800000 */
.L_x_67:
[----:B------:R-:W-:Y:S01]  /*2a30*/  FMUL.FTZ R4, R13, R6 ;  /* 0x000000060d047220 */ /* 0x000fe20000410000 */
[----:B------:R-:W-:-:S03]  /*2a40*/  FMUL.FTZ R6, R6, 0.5 ;  /* 0x3f00000006067820 */ /* 0x000fc60000410000 */
[----:B------:R-:W-:-:S04]  /*2a50*/  FFMA R13, -R4, R4, R13 ;  /* 0x00000004040d7223 */ /* 0x000fc8000000010d */
[----:B------:R-:W-:-:S07]  /*2a60*/  FFMA R4, R13, R6, R4 ;  /* 0x000000060d047223 */ /* 0x000fce0000000004 */
.L_x_68:
[----:B------:R-:W-:Y:S05]  /*2a70*/  BSYNC.RECONVERGENT B0 ;  /* 0x0000000000007941 */ /* 0x000fea0003800200 */
.L_x_66:
        /* <DEDUP_REMOVED lines=13> */
.L_x_72:
[----:B------:R-:W0:Y:S02]  /*2b50*/  MUFU.RCP R13, R4 ;  /* 0x00000004000d7308 */ /* 0x000e240000001000 */
[----:B0-----:R-:W-:-:S04]  /*2b60*/  FFMA R6, R13, R4, -1 ;  /* 0xbf8000000d067423 */ /* 0x001fc80000000004 */
[----:B------:R-:W-:-:S04]  /*2b70*/  FADD.FTZ R6, -R6, -RZ ;  /* 0x800000ff06067221 */ /* 0x000fc80000010100 */
[----:B------:R-:W-:-:S07]  /*2b80*/  FFMA R14, R13, R6, R13 ;  /* 0x000000060d0e7223 */ /* 0x000fce000000000d */
.L_x_73:
[----:B------:R-:W-:Y:S05]  /*2b90*/  BSYNC.RECONVERGENT B2 ;  /* 0x0000000000027941 */ /* 0x000fea0003800200 */
.L_x_71:
[-C--:B------:R-:W-:Y:S01]  /*2ba0*/  FMUL R6, R20, R14.reuse ;  /* 0x0000000e14067220 */ /* 0x080fe20000400000 */
[----:B------:R-:W-:-:S07]  /*2bb0*/  FMUL R12, R9, R14 ;  /* 0x0000000e090c7220 */ /* 0x000fce0000400000 */
.L_x_70:
[----:B------:R-:W-:Y:S05]  /*2bc0*/  BSYNC.RECONVERGENT B1 ;  /* 0x0000000000017941 */ /* 0x000fea0003800200 */
.L_x_69:
        /* <DEDUP_REMOVED lines=12> */
[----:B------:R-:W-:-:S07]  /*2c90*/  MOV R4, 0x2cb0 ;  /* 0x00002cb000047802 */ /* 0x000fce0000000f00 */
[----:B------:R-:W-:Y:S05]  /*2ca0*/  CALL.REL.NOINC `($__internal_1_$__cuda_sm20_sqrt_rn_f32_slowpath) ;  /* 0x000000c400807944 */ /* 0x000fea0003c00000 */
[----:B------:R-:W-:Y:S05]  /*2cb0*/  BRA `(.L_x_76) ;  /* 0x0000000000107947 */ /* 0x000fea0003800000 */
.L_x_75:
[----:B------:R-:W-:Y:S01]  /*2cc0*/  FMUL.FTZ R15, R6, R5 ;  /* 0x00000005060f7220 */ /* 0x000fe20000410000 */
[----:B------:R-:W-:-:S03]  /*2cd0*/  FMUL.FTZ R5, R5, 0.5 ;  /* 0x3f00000005057820 */ /* 0x000fc60000410000 */
[----:B------:R-:W-:-:S04]  /*2ce0*/  FFMA R4, -R15, R15, R6 ;  /* 0x0000000f0f047223 */ /* 0x000fc80000000106 */
[----:B------:R-:W-:-:S07]  /*2cf0*/  FFMA R15, R4, R5, R15 ;  /* 0x00000005040f7223 */ /* 0x000fce000000000f */
.L_x_76:
[----:B------:R-:W-:Y:S05]  /*2d00*/  BSYNC.RECONVERGENT B0 ;  /* 0x0000000000007941 */ /* 0x000fea0003800200 */
.L_x_74:
[----:B------:R-:W-:Y:S01]  /*2d10*/  FMUL R6, R3, -6 ;  /* 0xc0c0000003067820 */ /* 0x000fe20000400000 */
[----:B------:R-:W-:Y:S04]  /*2d20*/  BSSY.RECONVERGENT B1, `(.L_x_77) ;  /* 0x0000017000017945 */ /* 0x000fe80003800200 */
[----:B------:R-:W-:-:S13]  /*2d30*/  FSETP.GEU.AND P0, PT, R6, -126, PT ;  /* 0xc2fc00000600780b */ /* 0x000fda0003f0e000 */
[----:B------:R-:W-:-:S04]  /*2d40*/  @!P0 FMUL R6, R6, 0.5 ;  /* 0x3f00000006068820 */ /* 0x000fc80000400000 */
[----:B------:R-:W0:Y:S02]  /*2d50*/  MUFU.EX2 R4, R6 ;  /* 0x0000000600047308 */ /* 0x000e240000000800 */
[----:B0-----:R-:W-:-:S04]  /*2d60*/  @!P0 FMUL R4, R4, R4 ;  /* 0x0000000404048220 */ /* 0x001fc80000400000 */
[----:B------:R-:W-:-:S04]  /*2d70*/  FADD R12, R4, 1 ;  /* 0x3f800000040c7421 */ /* 0x000fc80000000000 */
[----:B------:R-:W-:-:S05]  /*2d80*/  VIADD R4, R12, 0x1800000 ;  /* 0x018000000c047836 */ /* 0x000fca0000000000 */
[----:B------:R-:W-:Y:S01]  /*2d90*/  LOP3.LUT R5, R4, 0x7f800000, RZ, 0xc0, !PT ;  /* 0x7f80000004057812 */ /* 0x000fe200078ec0ff */
[----:B------:R-:W-:-:S03]  /*2da0*/  FFMA.SAT R4, R15, -R10, 1.5 ;  /* 0x3fc000000f047423 */ /* 0x000fc6000000280a */
[----:B------:R-:W-:Y:S01]  /*2db0*/  ISETP.GT.U32.AND P0, PT, R5, 0x1ffffff, PT ;  /* 0x01ffffff0500780c */ /* 0x000fe20003f04070 */
[----:B------:R-:W-:Y:S01]  /*2dc0*/  FADD R5, R21, R4 ;  /* 0x0000000415057221 */ /* 0x000fe20000000000 */
[-C--:B------:R-:W-:Y:S01]  /*2dd0*/  FFMA R22, RZ, R4.reuse, R22 ;  /* 0x00000004ff167223 */ /* 0x080fe20000000016 */
[----:B------:R-:W-:-:S10]  /*2de0*/  FFMA R21, RZ, R4, R21 ;  /* 0x00000004ff157223 */ /* 0x000fd40000000015 */
[----:B------:R-:W-:Y:S05]  /*2df0*/  @P0 BRA `(.L_x_78) ;  /* 0x0000000000140947 */ /* 0x000fea0003800000 */
[----:B------:R-:W-:Y:S02]  /*2e00*/  MOV R4, R12 ;  /* 0x0000000c00047202 */ /* 0x000fe40000000f00 */
[----:B------:R-:W-:-:S07]  /*2e10*/  MOV R6, 0x2e30 ;  /* 0x00002e3000067802 */ /* 0x000fce0000000f00 */
[----:B------:R-:W-:Y:S05]  /*2e20*/  CALL.REL.NOINC `($__internal_0_$__cuda_sm20_rcp_rn_f32_slowpath) ;  /* 0x000000c0004c7944 */ /* 0x000fea0003c00000 */
[----:B------:R-:W-:Y:S01]  /*2e30*/  MOV R25, R14 ;  /* 0x0000000e00197202 */ /* 0x000fe20000000f00 */
[----:B------:R-:W-:Y:S06]  /*2e40*/  BRA `(.L_x_79) ;  /* 0x0000000000107947 */ /* 0x000fec0003800000 */
.L_x_78:
[----:B------:R-:W0:Y:S02]  /*2e50*/  MUFU.RCP R25, R12 ;  /* 0x0000000c00197308 */ /* 0x000e240000001000 */
[----:B0-----:R-:W-:-:S04]  /*2e60*/  FFMA R4, R12, R25, -1 ;  /* 0xbf8000000c047423 */ /* 0x001fc80000000019 */
[----:B------:R-:W-:-:S04]  /*2e70*/  FADD.FTZ R4, -R4, -RZ ;  /* 0x800000ff04047221 */ /* 0x000fc80000010100 */
[----:B------:R-:W-:-:S07]  /*2e80*/  FFMA R25, R25, R4, R25 ;  /* 0x0000000419197223 */ /* 0x000fce0000000019 */
.L_x_79:
[----:B------:R-:W-:Y:S05]  /*2e90*/  BSYNC.RECONVERGENT B1 ;  /* 0x0000000000017941 */ /* 0x000fea0003800200 */
.L_x_77:
[----:B------:R-:W-:Y:S01]  /*2ea0*/  FADD R20, R25, -R25 ;  /* 0x8000001919147221 */ /* 0x000fe20000000000 */
[----:B------:R-:W-:Y:S03]  /*2eb0*/  BSSY.RECONVERGENT B0, `(.L_x_80) ;  /* 0x0000010000007945 */ /* 0x000fe60003800200 */
[----:B------:R-:W-:-:S04]  /*2ec0*/  FADD R20, R20, 0.0010000000474974513054 ;  /* 0x3a83126f14147421 */ /* 0x000fc80000000000 */
[----:B------:R-:W-:-:S04]  /*2ed0*/  FFMA R13, R20, R20, R23 ;  /* 0x00000014140d7223 */ /* 0x000fc80000000017 */
[----:B------:R-:W-:Y:S01]  /*2ee0*/  VIADD R4, R13, 0xf3000000 ;  /* 0xf30000000d047836 */ /* 0x000fe20000000000 */
[----:B------:R0:W1:Y:S04]  /*2ef0*/  MUFU.RSQ R6, R13 ;  /* 0x0000000d00067308 */ /* 0x0000680000001400 */
[----:B------:R-:W-:-:S13]  /*2f00*/  ISETP.GT.U32.AND P0, PT, R4, 0x727fffff, PT ;  /* 0x727fffff0400780c */ /* 0x000fda0003f04070 */
[----:B01----:R-:W-:Y:S05]  /*2f10*/  @!P0 BRA `(.L_x_81) ;  /* 0x0000000000148947 */ /* 0x003fea0003800000 */
[----:B------:R-:W-:Y:S02]  /*2f20*/  MOV R6, R13 ;  /* 0x0000000d00067202 */ /* 0x000fe40000000f00 */
[----:B------:R-:W-:-:S07]  /*2f30*/  MOV R4, 0x2f50 ;  /* 0x00002f5000047802 */ /* 0x000fce0000000f00 */
[----:B------:R-:W-:Y:S05]  /*2f40*/  CALL.REL.NOINC `($__internal_1_$__cuda_sm20_sqrt_rn_f32_slowpath) ;  /* 0x000000c000d87944 */ /* 0x000fea0003c00000 */
[----:B------:R-:W-:Y:S01]  /*2f50*/  MOV R4, R15 ;  /* 0x0000000f00047202 */ /* 0x000fe20000000f00 */
[----:B------:R-:W-:Y:S06]  /*2f60*/  BRA `(.L_x_82) ;  /* 0x0000000000107947 */ /* 0x000fec0003800000 */
.L_x_81:
[----:B------:R-:W-:Y:S01]  /*2f70*/  FMUL.FTZ R4, R13, R6 ;  /* 0x000000060d047220 */ /* 0x000fe20000410000 */
[----:B------:R-:W-:-:S03]  /*2f80*/  FMUL.FTZ R6, R6, 0.5 ;  /* 0x3f00000006067820 */ /* 0x000fc60000410000 */
[----:B------:R-:W-:-:S04]  /*2f90*/  FFMA R13, -R4, R4, R13 ;  /* 0x00000004040d7223 */ /* 0x000fc8000000010d */
[----:B------:R-:W-:-:S07]  /*2fa0*/  FFMA R4, R13, R6, R4 ;  /* 0x000000060d047223 */ /* 0x000fce0000000004 */
.L_x_82:
[----:B------:R-:W-:Y:S05]  /*2fb0*/  BSYNC.RECONVERGENT B0 ;  /* 0x0000000000007941 */ /* 0x000fea0003800200 */
.L_x_80:
        /* <DEDUP_REMOVED lines=13> */
.L_x_86:
[----:B------:R-:W0:Y:S02]  /*3090*/  MUFU.RCP R13, R4 ;  /* 0x00000004000d7308 */ /* 0x000e240000001000 */
[----:B0-----:R-:W-:-:S04]  /*30a0*/  FFMA R6, R13, R4, -1 ;  /* 0xbf8000000d067423 */ /* 0x001fc80000000004 */
[----:B------:R-:W-:-:S04]  /*30b0*/  FADD.FTZ R6, -R6, -RZ ;  /* 0x800000ff06067221 */ /* 0x000fc80000010100 */
[----:B------:R-:W-:-:S07]  /*30c0*/  FFMA R14, R13, R6, R13 ;  /* 0x000000060d0e7223 */ /* 0x000fce000000000d */
.L_x_87:
[----:B------:R-:W-:Y:S05]  /*30d0*/  BSYNC.RECONVERGENT B2 ;  /* 0x0000000000027941 */ /* 0x000fea0003800200 */
.L_x_85:
[-C--:B------:R-:W-:Y:S01]  /*30e0*/  FMUL R6, R20, R14.reuse ;  /* 0x0000000e14067220 */ /* 0x080fe20000400000 */
[----:B------:R-:W-:-:S07]  /*30f0*/  FMUL R12, R9, R14 ;  /* 0x0000000e090c7220 */ /* 0x000fce0000400000 */
.L_x_84:
[----:B------:R-:W-:Y:S05]  /*3100*/  BSYNC.RECONVERGENT B1 ;  /* 0x0000000000017941 */ /* 0x000fea0003800200 */
.L_x_83:
        /* <DEDUP_REMOVED lines=15> */
[----:B------:R-:W-:Y:S05]  /*3200*/  BRA `(.L_x_90) ;  /* 0x0000000000107947 */ /* 0x000fea0003800000 */
.L_x_89:
[----:B------:R-:W-:Y:S01]  /*3210*/  FMUL.FTZ R15, R4, R13 ;  /* 0x0000000d040f7220 */ /* 0x000fe20000410000 */
[----:B------:R-:W-:-:S03]  /*3220*/  FMUL.FTZ R6, R13, 0.5 ;  /* 0x3f0000000d067820 */ /* 0x000fc60000410000 */
[----:B------:R-:W-:-:S04]  /*3230*/  FFMA R4, -R15, R15, R4 ;  /* 0x0000000f0f047223 */ /* 0x000fc80000000104 */
[----:B------:R-:W-:-:S07]  /*3240*/  FFMA R15, R4, R6, R15 ;  /* 0x00000006040f7223 */ /* 0x000fce000000000f */
.L_x_90:
[----:B------:R-:W-:Y:S05]  /*3250*/  BSYNC.RECONVERGENT B0 ;  /* 0x0000000000007941 */ /* 0x000fea0003800200 */
.L_x_88:
[----:B------:R-:W-:Y:S02]  /*3260*/  HFMA2 R13, -RZ, RZ, 1.666015625, -0.052093505859375 ;  /* 0x3eaaaaabff0d7431 */ /* 0x000fe400000001ff */
[----:B------:R-:W-:Y:S01]  /*3270*/  IMAD.MOV.U32 R4, RZ, RZ, 0x40400000 ;  /* 0x40400000ff047424 */ /* 0x000fe200078e00ff */
[----:B------:R-:W0:Y:S01]  /*3280*/  FCHK P0, R2, 3 ;  /* 0x4040000002007902 */ /* 0x000e220000000000 */
[----:B------:R-:W-:Y:S02]  /*3290*/  BSSY.RECONVERGENT B2, `(.L_x_91) ;  /* 0x0000010000027945 */ /* 0x000fe40003800200 */
[----:B------:R-:W-:-:S04]  /*32a0*/  FFMA R4, R13, -R4, 1 ;  /* 0x3f8000000d047423 */ /* 0x000fc80000000804 */
[----:B------:R-:W-:Y:S01]  /*32b0*/  FFMA R13, R4, R13, 0.3333333432674407959 ;  /* 0x3eaaaaab040d7423 */ /* 0x000fe2000000000d */
[----:B------:R-:W-:-:S03]  /*32c0*/  FFMA.SAT R4, R15, -R10, 1.5 ;  /* 0x3fc000000f047423 */ /* 0x000fc6000000280a */
[----:B------:R-:W-:Y:S01]  /*32d0*/  FFMA R6, R2, R13, RZ ;  /* 0x0000000d02067223 */ /* 0x000fe200000000ff */
[----:B------:R-:W-:Y:S01]  /*32e0*/  FADD R20, R22, R4 ;  /* 0x0000000416147221 */ /* 0x000fe20000000000 */
[----:B------:R-:W-:Y:S01]  /*32f0*/  FFMA R5, R4, 0.25, R5 ;  /* 0x3e80000004057823 */ /* 0x000fe20000000005 */
[----:B------:R-:W-:Y:S01]  /*3300*/  FFMA R21, RZ, R4, R21 ;  /* 0x00000004ff157223 */ /* 0x000fe20000000015 */
[----:B------:R-:W-:-:S04]  /*3310*/  FFMA R12, R6, -3, R2 ;  /* 0xc0400000060c7823 */ /* 0x000fc80000000002 */
[----:B------:R-:W-:Y:S01]  /*3320*/  FFMA R22, R13, R12, R6 ;  /* 0x0000000c0d167223 */ /* 0x000fe20000000006 */
[----:B0-----:R-:W-:Y:S06]  /*3330*/  @!P0 BRA `(.L_x_92) ;  /* 0x0000000000148947 */ /* 0x001fec0003800000 */
[----:B------:R-:W-:Y:S02]  /*3340*/  MOV R26, R2 ;  /* 0x00000002001a7202 */ /* 0x000fe40000000f00 */
[----:B------:R-:W-:Y:S02]  /*3350*/  MOV R14, 0x40400000 ;  /* 0x40400000000e7802 */ /* 0x000fe40000000f00 */
[----:B------:R-:W-:-:S07]  /*3360*/  MOV R4, 0x3380 ;  /* 0x0000338000047802 */ /* 0x000fce0000000f00 */
[----:B------:R-:W-:Y:S05]  /*3370*/  CALL.REL.NOINC `($__internal_2_$__cuda_sm3x_div_rn_noftz_f32_slowpath) ;  /* 0x000000c000247944 */ /* 0x000fea0003c00000 */
[----:B------:R-:W-:-:S07]  /*3380*/  IMAD.MOV.U32 R22, RZ, RZ, R26 ;  /* 0x000000ffff167224 */ /* 0x000fce00078e001a */
.L_x_92:
[----:B------:R-:W-:Y:S05]  /*3390*/  BSYNC.RECONVERGENT B2 ;  /* 0x0000000000027941 */ /* 0x000fea0003800200 */
.L_x_91:
[C---:B------:R-:W-:Y:S01]  /*33a0*/  FMUL R25, R22.reuse, 0.63661974668502807617 ;  /* 0x3f22f98316197820 */ /* 0x040fe20000400000 */
[----:B------:R-:W-:Y:S01]  /*33b0*/  FSETP.GE.AND P0, PT, |R22|, 105615, PT ;  /* 0x47ce47801600780b */ /* 0x000fe20003f06200 */
[----:B------:R-:W-:Y:S04]  /*33c0*/  BSSY.RECONVERGENT B0, `(.L_x_93) ;  /* 0x0000040000007945 */ /* 0x000fe80003800200 */
[----:B------:R-:W0:Y:S02]  /*33d0*/  F2I.NTZ R25, R25 ;  /* 0x0000001900197305 */ /* 0x000e240000203100 */
[-C--:B0-----:R-:W-:Y:S02]  /*33e0*/  I2FP.F32.S32 R23, R25.reuse ;  /* 0x0000001900177245 */ /* 0x081fe40000201400 */
[----:B------:R-:W-:-:S03]  /*33f0*/  MOV R24, R25 ;  /* 0x0000001900187202 */ /* 0x000fc60000000f00 */
[----:B------:R-:W-:-:S04]  /*3400*/  FFMA R4, R23, -1.5707962512969970703, R22 ;  /* 0xbfc90fda17047823 */ /* 0x000fc80000000016 */
[----:B------:R-:W-:-:S04]  /*3410*/  FFMA R4, R23, -7.5497894158615963534e-08, R4 ;  /* 0xb3a2216817047823 */ /* 0x000fc80000000004 */
[----:B------:R-:W-:-:S05]  /*3420*/  FFMA R23, R23, -5.3903029534742383927e-15, R4 ;  /* 0xa7c234c517177823 */ /* 0x000fca0000000004 */
[----:B------:R-:W-:Y:S01]  /*3430*/  MOV R12, R23 ;  /* 0x00000017000c7202 */ /* 0x000fe20000000f00 */
[----:B------:R-:W-:Y:S06]  /*3440*/  @!P0 BRA `(.L_x_94) ;  /* 0x0000000000dc8947 */ /* 0x000fec0003800000 */
[----:B------:R-:W-:-:S13]  /*3450*/  FSETP.NEU.AND P0, PT, |R22|, +INF , PT ;  /* 0x7f8000001600780b */ /* 0x000fda0003f0d200 */
[----:B------:R-:W-:Y:S01]  /*3460*/  @!P0 FMUL R12, RZ, R22 ;  /* 0x00000016ff0c8220 */ /* 0x000fe20000400000 */
[----:B------:R-:W-:Y:S01]  /*3470*/  @!P0 IMAD.MOV.U32 R25, RZ, RZ, RZ ;  /* 0x000000ffff198224 */ /* 0x000fe200078e00ff */
[----:B------:R-:W-:Y:S06]  /*3480*/  @!P0 BRA `(.L_x_94) ;  /* 0x0000000000cc8947 */ /* 0x000fec0003800000 */
[----:B------:R-:W-:Y:S01]  /*3490*/  SHF.L.U32 R12, R22, 0x8, RZ ;  /* 0x00000008160c7819 */ /* 0x000fe200000006ff */
[----:B------:R-:W-:Y:S02]  /*34a0*/  HFMA2 R6, -RZ, RZ, 0, 0 ;  /* 0x00000000ff067431 */ /* 0x000fe400000001ff */
[----:B------:R-:W-:Y:S01]  /*34b0*/  IMAD.MOV.U32 R4, RZ, RZ, R1 ;  /* 0x000000ffff047224 */ /* 0x000fe200078e0001 */
[----:B------:R-:W0:Y:S01]  /*34c0*/  LDCU.64 UR8, c[0x4][URZ] ;  /* 0x01000000ff0877ac */ /* 0x000e220008000a00 */
[----:B------:R-:W-:Y:S01]  /*34d0*/  LOP3.LUT R25, R12, 0x80000000, RZ, 0xfc, !PT ;  /* 0x800000000c197812 */ /* 0x000fe200078efcff */
[----:B------:R-:W-:Y:S01]  /*34e0*/  UMOV UR5, URZ ;  /* 0x000000ff00057c82 */ /* 0x000fe20008000000 */
[----:B------:R-:W-:-:S05]  /*34f0*/  UMOV UR4, URZ ;  /* 0x000000ff00047c82 */ /* 0x000fca0008000000 */
.L_x_95:
[----:B0-----:R-:W-:Y:S02]  /*3500*/  MOV R12, UR8 ;  /* 0x00000008000c7c02 */ /* 0x001fe40008000f00 */
        /* <DEDUP_REMOVED lines=10> */
[----:B0-----:R-:W-:Y:S01]  /*35b0*/  VIADD R4, R4, 0x4 ;  /* 0x0000000404047836 */ /* 0x001fe20000000000 */
        /* <DEDUP_REMOVED lines=17> */
[C---:B------:R-:W-:Y:S02]  /*36d0*/  SHF.L.W.U32.HI R17, R13.reuse, 0x2, R4 ;  /* 0x000000020d117819 */ /* 0x040fe40000010e04 */
[----:B------:R-:W-:Y:S02]  /*36e0*/  SHF.L.U32 R13, R13, 0x2, RZ ;  /* 0x000000020d0d7819 */ /* 0x000fe400000006ff */
[----:B------:R-:W-:-:S02]  /*36f0*/  SHF.R.S32.HI R14, RZ, 0x1f, R17 ;  /* 0x0000001fff0e7819 */ /* 0x000fc40000011411 */
[----:B------:R-:W-:Y:S02]  /*3700*/  SHF.R.U32.HI R4, RZ, 0x1e, R4 ;  /* 0x0000001eff047819 */ /* 0x000fe40000011604 */
[C---:B------:R-:W-:Y:S02]  /*3710*/  LOP3.LUT R12, R14.reuse, R13, RZ, 0x3c, !PT ;  /* 0x0000000d0e0c7212 */ /* 0x040fe400078e3cff */
[----:B------:R-:W-:Y:S02]  /*3720*/  LOP3.LUT R13, R14, R17, RZ, 0x3c, !PT ;  /* 0x000000110e0d7212 */ /* 0x000fe400078e3cff */
[C---:B------:R-:W-:Y:S02]  /*3730*/  LEA.HI R25, R17.reuse, R4, RZ, 0x1 ;  /* 0x0000000411197211 */ /* 0x040fe400078f08ff */
[----:B0-----:R-:W-:Y:S02]  /*3740*/  LOP3.LUT R6, R17, R22, RZ, 0x3c, !PT ;  /* 0x0000001611067212 */ /* 0x001fe400078e3cff */
[----:B------:R-:W0:Y:S01]  /*3750*/  I2F.F64.S64 R12, R12 ;  /* 0x0000000c000c7312 */ /* 0x000e220000301c00 */
[----:B------:R-:W-:Y:S01]  /*3760*/  IMAD.MOV R4, RZ, RZ, -R25 ;  /* 0x000000ffff047224 */ /* 0x000fe200078e0a19 */
[----:B------:R-:W-:-:S04]  /*3770*/  ISETP.GE.AND P1, PT, R6, RZ, PT ;  /* 0x000000ff0600720c */ /* 0x000fc80003f26270 */
[----:B------:R-:W-:Y:S01]  /*3780*/  @!P0 MOV R25, R4 ;  /* 0x0000000400198202 */ /* 0x000fe20000000f00 */
[----:B0-----:R-:W-:-:S10]  /*3790*/  DMUL R14, R12, UR4 ;  /* 0x000000040c0e7c28 */ /* 0x001fd40008000000 */
[----:B------:R-:W0:Y:S02]  /*37a0*/  F2F.F32.F64 R14, R14 ;  /* 0x0000000e000e7310 */ /* 0x000e240000301000 */
[----:B0-----:R-:W-:-:S07]  /*37b0*/  FSEL R12, -R14, R14, !P1 ;  /* 0x0000000e0e0c7208 */ /* 0x001fce0004800100 */
.L_x_94:
[----:B------:R-:W-:Y:S05]  /*37c0*/  BSYNC.RECONVERGENT B0 ;  /* 0x0000000000007941 */ /* 0x000fea0003800200 */
.L_x_93:
[----:B------:R-:W-:Y:S01]  /*37d0*/  HFMA2 R4, -RZ, RZ, 0.487060546875, -0.0625 ;  /* 0x37cbac00ff047431 */ /* 0x000fe200000001ff */
[C---:B------:R-:W-:Y:S01]  /*37e0*/  LOP3.LUT R6, R25.reuse, 0x1, RZ, 0xc0, !PT ;  /* 0x0000000119067812 */ /* 0x040fe200078ec0ff */
[----:B------:R-:W-:Y:S01]  /*37f0*/  FMUL R13, R12, R12 ;  /* 0x0000000c0c0d7220 */ /* 0x000fe20000400000 */
[----:B------:R-:W-:Y:S01]  /*3800*/  MOV R17, 0x3effffff ;  /* 0x3effffff00117802 */ /* 0x000fe20000000f00 */
[----:B------:R-:W-:Y:S01]  /*3810*/  FMUL R27, R2, 0.25 ;  /* 0x3e800000021b7820 */ /* 0x000fe20000400000 */
[----:B------:R-:W-:Y:S01]  /*3820*/  ISETP.NE.U32.AND P0, PT, R6, 0x1, PT ;  /* 0x000000010600780c */ /* 0x000fe20003f05070 */
[----:B------:R-:W-:Y:S01]  /*3830*/  IMAD.MOV.U32 R6, RZ, RZ, 0x3d2aaabb ;  /* 0x3d2aaabbff067424 */ /* 0x000fe200078e00ff */
[----:B------:R-:W-:Y:S01]  /*3840*/  LOP3.LUT P1, RZ, R25, 0x2, RZ, 0xc0, !PT ;  /* 0x0000000219ff7812 */ /* 0x000fe2000782c0ff */
[----:B------:R-:W-:Y:S01]  /*3850*/  BSSY.RECONVERGENT B0, `(.L_x_96) ;  /* 0x000004c000007945 */ /* 0x000fe20003800200 */
[----:B------:R-:W-:Y:S01]  /*3860*/  FSEL R15, -R17, -0.16666662693023681641, !P0 ;  /* 0xbe2aaaa8110f7808 */ /* 0x000fe20004000100 */
[----:B------:R-:W-:Y:S01]  /*3870*/  FFMA R14, R13, R4, -0.0013887860113754868507 ;  /* 0xbab607ed0d0e7423 */ /* 0x000fe20000000004 */
[----:B------:R-:W-:Y:S01]  /*3880*/  FSEL R26, R6, 0.0083327032625675201416, !P0 ;  /* 0x3c0885e4061a7808 */ /* 0x000fe20004000000 */
[----:B------:R-:W-:Y:S01]  /*3890*/  IMAD.MOV.U32 R28, RZ, RZ, R16 ;  /* 0x000000ffff1c7224 */ /* 0x000fe200078e0010 */
[----:B------:R-:W-:-:S02]  /*38a0*/  FSEL R12, R12, 1, P0 ;  /* 0x3f8000000c0c7808 */ /* 0x000fc40000000000 */
[----:B------:R-:W-:-:S05]  /*38b0*/  FSEL R14, R14, -0.00019574658654164522886, !P0 ;  /* 0xb94d41530e0e7808 */ /* 0x000fca0004000000 */
[----:B------:R-:W-:Y:S01]  /*38c0*/  FFMA R14, R13, R14, R26 ;  /* 0x0000000e0d0e7223 */ /* 0x000fe2000000001a */
[----:B------:R-:W-:-:S03]  /*38d0*/  MOV R26, R18 ;  /* 0x00000012001a7202 */ /* 0x000fc60000000f00 */
[C---:B------:R-:W-:Y:S01]  /*38e0*/  FFMA R14, R13.reuse, R14, R15 ;  /* 0x0000000e0d0e7223 */ /* 0x040fe2000000000f */
[----:B------:R-:W-:-:S04]  /*38f0*/  FFMA R13, R13, R12, RZ ;  /* 0x0000000c0d0d7223 */ /* 0x000fc800000000ff */
[----:B------:R-:W-:-:S04]  /*3900*/  FFMA R12, R13, R14, R12 ;  /* 0x0000000e0d0c7223 */ /* 0x000fc8000000000c */
[----:B------:R-:W-:Y:S01]  /*3910*/  @P1 FADD R12, RZ, -R12 ;  /* 0x8000000cff0c1221 */ /* 0x000fe20000000000 */
[----:B------:R-:W-:-:S03]  /*3920*/  FSETP.GE.AND P1, PT, |R27|, 105615, PT ;  /* 0x47ce47801b00780b */ /* 0x000fc60003f26200 */
[----:B------:R-:W-:-:S05]  /*3930*/  FMUL R12, R12, 6 ;  /* 0x40c000000c0c7820 */ /* 0x000fca0000400000 */
[----:B------:R-:W-:-:S13]  /*3940*/  FSETP.GEU.AND P0, PT, R12, -126, PT ;  /* 0xc2fc00000c00780b */ /* 0x000fda0003f0e000 */
[----:B------:R-:W-:-:S04]  /*3950*/  @!P0 FMUL R12, R12, 0.5 ;  /* 0x3f0000000c0c8820 */ /* 0x000fc80000400000 */
[----:B------:R-:W0:Y:S02]  /*3960*/  MUFU.EX2 R14, R12 ;  /* 0x0000000c000e7308 */ /* 0x000e240000000800 */
[----:B0-----:R-:W-:-:S04]  /*3970*/  @!P0 FMUL R14, R14, R14 ;  /* 0x0000000e0e0e8220 */ /* 0x001fc80000400000 */
[----:B------:R-:W-:Y:S01]  /*3980*/  FMUL R25, R3, -R14 ;  /* 0x8000000e03197220 */ /* 0x000fe20000400000 */
[----:B------:R-:W-:Y:S06]  /*3990*/  @!P1 BRA `(.L_x_97) ;  /* 0x0000000000dc9947 */ /* 0x000fec0003800000 */
        /* <DEDUP_REMOVED lines=11> */
.L_x_98:
[----:B0-----:R-:W-:Y:S01]  /*3a50*/  MOV R12, UR8 ;  /* 0x00000008000c7c02 */ /* 0x001fe20008000f00 */
[----:B------:R-:W-:-:S05]  /*3a60*/  IMAD.U32 R13, RZ, RZ, UR9 ;  /* 0x00000009ff0d7e24 */ /* 0x000fca000f8e00ff */
        /* <DEDUP_REMOVED lines=23> */
[----:B------:R-:W-:Y:S01]  /*3be0*/  ISETP.GE.AND P1, PT, R27, RZ, PT ;  /* 0x000000ff1b00720c */ /* 0x000fe20003f26270 */
[----:B------:R-:W-:Y:S01]  /*3bf0*/  UMOV UR5, 0x3bf921fb ;  /* 0x3bf921fb00057882 */ /* 0x000fe20000000000 */
[----:B--2---:R-:W-:-:S02]  /*3c00*/  @P0 SHF.L.W.U32.HI R13, R14, R12, R13 ;  /* 0x0000000c0e0d0219 */ /* 0x004fc40000010e0d */
[----:B---3--:R-:W-:-:S04]  /*3c10*/  @P0 SHF.L.W.U32.HI R14, R15, R12, R14 ;  /* 0x0000000c0f0e0219 */ /* 0x008fc80000010e0e */
[C-C-:B------:R-:W-:Y:S01]  /*3c20*/  SHF.L.W.U32.HI R12, R14.reuse, 0x2, R13.reuse ;  /* 0x000000020e0c7819 */ /* 0x140fe20000010e0d */
[----:B------:R-:W-:Y:S01]  /*3c30*/  IMAD.SHL.U32 R14, R14, 0x4, RZ ;  /* 0x000000040e0e7824 */ /* 0x000fe200078e00ff */
[----:B------:R-:W-:Y:S02]  /*3c40*/  SHF.R.U32.HI R13, RZ, 0x1e, R13 ;  /* 0x0000001eff0d7819 */ /* 0x000fe4000001160d */
[----:B------:R-:W-:Y:S02]  /*3c50*/  SHF.R.S32.HI R15, RZ, 0x1f, R12 ;  /* 0x0000001fff0f7819 */ /* 0x000fe4000001140c */
[C---:B0-----:R-:W-:Y:S02]  /*3c60*/  LEA.HI R26, R12.reuse, R13, RZ, 0x1 ;  /* 0x0000000d0c1a7211 */ /* 0x041fe400078f08ff */
[----:B------:R-:W-:Y:S02]  /*3c70*/  LOP3.LUT R27, R12, R27, RZ, 0x3c, !PT ;  /* 0x0000001b0c1b7212 */ /* 0x000fe400078e3cff */
[----:B------:R-:W-:-:S02]  /*3c80*/  LOP3.LUT R13, R15, R12, RZ, 0x3c, !PT ;  /* 0x0000000c0f0d7212 */ /* 0x000fc400078e3cff */
[----:B------:R-:W-:Y:S02]  /*3c90*/  LOP3.LUT R12, R15, R14, RZ, 0x3c, !PT ;  /* 0x0000000e0f0c7212 */ /* 0x000fe400078e3cff */
[----:B------:R-:W-:Y:S02]  /*3ca0*/  ISETP.GE.AND P0, PT, R27, RZ, PT ;  /* 0x000000ff1b00720c */ /* 0x000fe40003f06270 */
[----:B------:R-:W-:Y:S02]  /*3cb0*/  IADD3 R27, PT, PT, -R26, RZ, RZ ;  /* 0x000000ff1a1b7210 */ /* 0x000fe40007ffe1ff */
[----:B------:R-:W0:Y:S02]  /*3cc0*/  I2F.F64.S64 R12, R12 ;  /* 0x0000000c000c7312 */ /* 0x000e240000301c00 */
[----:B------:R-:W-:Y:S01]  /*3cd0*/  @!P1 MOV R26, R27 ;  /* 0x0000001b001a9202 */ /* 0x000fe20000000f00 */
[----:B0-----:R-:W-:-:S10]  /*3ce0*/  DMUL R14, R12, UR4 ;  /* 0x000000040c0e7c28 */ /* 0x001fd40008000000 */
[----:B------:R-:W0:Y:S02]  /*3cf0*/  F2F.F32.F64 R14, R14 ;  /* 0x0000000e000e7310 */ /* 0x000e240000301000 */
[----:B0-----:R-:W-:-:S07]  /*3d00*/  FSEL R28, -R14, R14, !P0 ;  /* 0x0000000e0e1c7208 */ /* 0x001fce0004000100 */
.L_x_97:
[----:B------:R-:W-:Y:S05]  /*3d10*/  BSYNC.RECONVERGENT B0 ;  /* 0x0000000000007941 */ /* 0x000fea0003800200 */
.L_x_96:
[----:B------:R-:W-:Y:S01]  /*3d20*/  LOP3.LUT R12, R26, 0x1, RZ, 0xc0, !PT ;  /* 0x000000011a0c7812 */ /* 0x000fe200078ec0ff */
[----:B------:R-:W-:Y:S01]  /*3d30*/  FMUL R13, R28, R28 ;  /* 0x0000001c1c0d7220 */ /* 0x000fe20000400000 */
[----:B------:R-:W-:Y:S01]  /*3d40*/  LOP3.LUT P1, RZ, R26, 0x2, RZ, 0xc0, !PT ;  /* 0x000000021aff7812 */ /* 0x000fe2000782c0ff */
[----:B------:R-:W-:Y:S01]  /*3d50*/  BSSY.RECONVERGENT B1, `(.L_x_99) ;  /* 0x0000029000017945 */ /* 0x000fe20003800200 */
[----:B------:R-:W-:Y:S01]  /*3d60*/  ISETP.NE.U32.AND P0, PT, R12, 0x1, PT ;  /* 0x000000010c00780c */ /* 0x000fe20003f05070 */
[----:B------:R-:W-:Y:S01]  /*3d70*/  FFMA R4, R13, R4, -0.0013887860113754868507 ;  /* 0xbab607ed0d047423 */ /* 0x000fe20000000004 */
[----:B------:R-:W-:Y:S02]  /*3d80*/  FSETP.GE.AND P3, PT, |R22|, 105615, PT ;  /* 0x47ce47801600780b */ /* 0x000fe40003f66200 */
[----:B------:R-:W-:Y:S02]  /*3d90*/  FSEL R12, R6, 0.0083327032625675201416, !P0 ;  /* 0x3c0885e4060c7808 */ /* 0x000fe40004000000 */
[----:B------:R-:W-:-:S02]  /*3da0*/  FSEL R6, R4, -0.00019574658654164522886, !P0 ;  /* 0xb94d415304067808 */ /* 0x000fc40004000000 */
[----:B------:R-:W-:Y:S02]  /*3db0*/  FSEL R4, R28, 1, P0 ;  /* 0x3f8000001c047808 */ /* 0x000fe40000000000 */
[----:B------:R-:W-:Y:S01]  /*3dc0*/  FSEL R17, -R17, -0.16666662693023681641, !P0 ;  /* 0xbe2aaaa811117808 */ /* 0x000fe20004000100 */
[C---:B------:R-:W-:Y:S02]  /*3dd0*/  FFMA R6, R13.reuse, R6, R12 ;  /* 0x000000060d067223 */ /* 0x040fe4000000000c */
[C---:B------:R-:W-:Y:S02]  /*3de0*/  FFMA R15, R13.reuse, R4, RZ ;  /* 0x000000040d0f7223 */ /* 0x040fe400000000ff */
[----:B------:R-:W-:-:S04]  /*3df0*/  FFMA R6, R13, R6, R17 ;  /* 0x000000060d067223 */ /* 0x000fc80000000011 */
[----:B------:R-:W-:-:S04]  /*3e00*/  FFMA R4, R15, R6, R4 ;  /* 0x000000060f047223 */ /* 0x000fc80000000004 */
[----:B------:R-:W-:Y:S01]  /*3e10*/  @P1 FADD R4, RZ, -R4 ;  /* 0x80000004ff041221 */ /* 0x000fe20000000000 */
[----:B------:R-:W-:-:S03]  /*3e20*/  FSETP.GEU.AND P1, PT, R25, -126, PT ;  /* 0xc2fc00001900780b */ /* 0x000fc60003f2e000 */
[----:B------:R-:W-:-:S05]  /*3e30*/  FMUL R4, R4, 6 ;  /* 0x40c0000004047820 */ /* 0x000fca0000400000 */
[----:B------:R-:W-:-:S05]  /*3e40*/  FSETP.GEU.AND P0, PT, R4, -126, PT ;  /* 0xc2fc00000400780b */ /* 0x000fca0003f0e000 */
[----:B------:R-:W-:-:S04]  /*3e50*/  @!P1 FMUL R25, R25, 0.5 ;  /* 0x3f00000019199820 */ /* 0x000fc80000400000 */
[----:B------:R-:W0:Y:S04]  /*3e60*/  MUFU.EX2 R13, R25 ;  /* 0x00000019000d7308 */ /* 0x000e280000000800 */
[----:B------:R-:W-:-:S04]  /*3e70*/  @!P0 FMUL R4, R4, 0.5 ;  /* 0x3f00000004048820 */ /* 0x000fc80000400000 */
[----:B------:R-:W1:Y:S01]  /*3e80*/  MUFU.EX2 R6, R4 ;  /* 0x0000000400067308 */ /* 0x000e620000000800 */
[----:B0-----:R-:W-:Y:S01]  /*3e90*/  @!P1 FMUL R13, R13, R13 ;  /* 0x0000000d0d0d9220 */ /* 0x001fe20000400000 */
[----:B-1----:R-:W-:-:S04]  /*3ea0*/  @!P0 FMUL R6, R6, R6 ;  /* 0x0000000606068220 */ /* 0x002fc80000400000 */
[----:B------:R-:W-:-:S05]  /*3eb0*/  FMUL R6, R3, R6 ;  /* 0x0000000603067220 */ /* 0x000fca0000400000 */
[----:B------:R-:W-:-:S13]  /*3ec0*/  FSETP.GEU.AND P0, PT, R6, -126, PT ;  /* 0xc2fc00000600780b */ /* 0x000fda0003f0e000 */
[----:B------:R-:W-:-:S04]  /*3ed0*/  @!P0 FMUL R6, R6, 0.5 ;  /* 0x3f00000006068820 */ /* 0x000fc80000400000 */
[----:B------:R-:W0:Y:S02]  /*3ee0*/  MUFU.EX2 R12, R6 ;  /* 0x00000006000c7308 */ /* 0x000e240000000800 */
[----:B0-----:R-:W-:-:S04]  /*3ef0*/  @!P0 FMUL R12, R12, R12 ;  /* 0x0000000c0c0c8220 */ /* 0x001fc80000400000 */
[----:B------:R-:W-:-:S04]  /*3f00*/  FADD R12, R12, R13 ;  /* 0x0000000d0c0c7221 */ /* 0x000fc80000000000 */
        /* <DEDUP_REMOVED lines=9> */
.L_x_100:
[----:B------:R-:W0:Y:S02]  /*3fa0*/  MUFU.RCP R25, R12 ;  /* 0x0000000c00197308 */ /* 0x000e240000001000 */
[----:B0-----:R-:W-:-:S04]  /*3fb0*/  FFMA R4, R12, R25, -1 ;  /* 0xbf8000000c047423 */ /* 0x001fc80000000019 */
[----:B------:R-:W-:-:S04]  /*3fc0*/  FADD.FTZ R4, -R4, -RZ ;  /* 0x800000ff04047221 */ /* 0x000fc80000010100 */
[----:B------:R-:W-:-:S07]  /*3fd0*/  FFMA R25, R25, R4, R25 ;  /* 0x0000000419197223 */ /* 0x000fce0000000019 */
.L_x_101:
[----:B------:R-:W-:Y:S05]  /*3fe0*/  BSYNC.RECONVERGENT B1 ;  /* 0x0000000000017941 */ /* 0x000fea0003800200 */
.L_x_99:
        /* <DEDUP_REMOVED lines=15> */
.L_x_104:
        /* <DEDUP_REMOVED lines=28> */
[----:B---3--:R-:W-:-:S04]  /*42a0*/  @P0 SHF.L.W.U32.HI R13, R12, R14, R13 ;  /* 0x0000000e0c0d0219 */ /* 0x008fc80000010e0d */
[C-C-:B------:R-:W-:Y:S02]  /*42b0*/  SHF.L.W.U32.HI R17, R13.reuse, 0x2, R4.reuse ;  /* 0x000000020d117819 */ /* 0x140fe40000010e04 */
[----:B------:R-:W-:Y:S02]  /*42c0*/  SHF.L.U32 R13, R13, 0x2, RZ ;  /* 0x000000020d0d7819 */ /* 0x000fe400000006ff */
[----:B------:R-:W-:Y:S02]  /*42d0*/  SHF.R.S32.HI R14, RZ, 0x1f, R17 ;  /* 0x0000001fff0e7819 */ /* 0x000fe40000011411 */
[----:B------:R-:W-:Y:S02]  /*42e0*/  SHF.R.U32.HI R4, RZ, 0x1e, R4 ;  /* 0x0000001eff047819 */ /* 0x000fe40000011604 */
[C---:B------:R-:W-:Y:S02]  /*42f0*/  LOP3.LUT R12, R14.reuse, R13, RZ, 0x3c, !PT ;  /* 0x0000000d0e0c7212 */ /* 0x040fe400078e3cff */
[----:B------:R-:W-:-:S02]  /*4300*/  LOP3.LUT R13, R14, R17, RZ, 0x3c, !PT ;  /* 0x000000110e0d7212 */ /* 0x000fc400078e3cff */
[C---:B0-----:R-:W-:Y:S02]  /*4310*/  LOP3.LUT R6, R17.reuse, R22, RZ, 0x3c, !PT ;  /* 0x0000001611067212 */ /* 0x041fe400078e3cff */
[----:B------:R-:W-:Y:S02]  /*4320*/  LEA.HI R17, R17, R4, RZ, 0x1 ;  /* 0x0000000411117211 */ /* 0x000fe400078f08ff */
[----:B------:R-:W0:Y:S01]  /*4330*/  I2F.F64.S64 R12, R12 ;  /* 0x0000000c000c7312 */ /* 0x000e220000301c00 */
[----:B------:R-:W-:Y:S02]  /*4340*/  ISETP.GE.AND P0, PT, R6, RZ, PT ;  /* 0x000000ff0600720c */ /* 0x000fe40003f06270 */
[----:B------:R-:W-:-:S05]  /*4350*/  IADD3 R4, PT, PT, -R17, RZ, RZ ;  /* 0x000000ff11047210 */ /* 0x000fca0007ffe1ff */
[----:B------:R-:W-:Y:S01]  /*4360*/  @!P1 IMAD.MOV.U32 R17, RZ, RZ, R4 ;  /* 0x000000ffff119224 */ /* 0x000fe200078e0004 */
[----:B0-----:R-:W-:-:S10]  /*4370*/  DMUL R14, R12, UR4 ;  /* 0x000000040c0e7c28 */ /* 0x001fd40008000000 */
[----:B------:R-:W0:Y:S02]  /*4380*/  F2F.F32.F64 R14, R14 ;  /* 0x0000000e000e7310 */ /* 0x000e240000301000 */
[----:B0-----:R-:W-:-:S07]  /*4390*/  FSEL R4, -R14, R14, !P0 ;  /* 0x0000000e0e047208 */ /* 0x001fce0004000100 */
.L_x_103:
[----:B------:R-:W-:Y:S05]  /*43a0*/  BSYNC.RECONVERGENT B0 ;  /* 0x0000000000007941 */ /* 0x000fea0003800200 */
.L_x_102:
[----:B------:R-:W-:Y:S01]  /*43b0*/  MOV R14, 0x37cbac00 ;  /* 0x37cbac00000e7802 */ /* 0x000fe20000000f00 */
[----:B------:R-:W-:Y:S02]  /*43c0*/  HFMA2 R15, -RZ, RZ, 1.291015625, -0.052581787109375 ;  /* 0x3d2aaabbff0f7431 */ /* 0x000fe400000001ff */
[----:B------:R-:W-:Y:S01]  /*43d0*/  FMUL R13, R4, R4 ;  /* 0x00000004040d7220 */ /* 0x000fe20000400000 */
[C---:B------:R-:W-:Y:S01]  /*43e0*/  LOP3.LUT R12, R17.reuse, 0x1, RZ, 0xc0, !PT ;  /* 0x00000001110c7812 */ /* 0x040fe200078ec0ff */
[----:B------:R-:W-:Y:S01]  /*43f0*/  FMUL R26, R2, 0.25 ;  /* 0x3e800000021a7820 */ /* 0x000fe20000400000 */
[----:B------:R-:W-:Y:S01]  /*4400*/  LOP3.LUT P1, RZ, R17, 0x2, RZ, 0xc0, !PT ;  /* 0x0000000211ff7812 */ /* 0x000fe2000782c0ff */
[----:B------:R-:W-:Y:S01]  /*4410*/  FFMA R6, R13, R14, -0.0013887860113754868507 ;  /* 0xbab607ed0d067423 */ /* 0x000fe2000000000e */
[----:B------:R-:W-:Y:S01]  /*4420*/  ISETP.NE.U32.AND P0, PT, R12, 0x1, PT ;  /* 0x000000010c00780c */ /* 0x000fe20003f05070 */
[----:B------:R-:W-:Y:S01]  /*4430*/  IMAD.MOV.U32 R17, RZ, RZ, 0x3effffff ;  /* 0x3effffffff117424 */ /* 0x000fe200078e00ff */
[----:B------:R-:W-:Y:S02]  /*4440*/  BSSY.RECONVERGENT B0, `(.L_x_105) ;  /* 0x000004b000007945 */ /* 0x000fe40003800200 */
[----:B------:R-:W-:-:S02]  /*4450*/  FSEL R6, R6, -0.00019574658654164522886, !P0 ;  /* 0xb94d415306067808 */ /* 0x000fc40004000000 */
[----:B------:R-:W-:Y:S02]  /*4460*/  FSEL R12, R15, 0.0083327032625675201416, !P0 ;  /* 0x3c0885e40f0c7808 */ /* 0x000fe40004000000 */
[----:B------:R-:W-:Y:S02]  /*4470*/  FSEL R27, -R17, -0.16666662693023681641, !P0 ;  /* 0xbe2aaaa8111b7808 */ /* 0x000fe40004000100 */
[----:B------:R-:W-:Y:S01]  /*4480*/  FSEL R4, R4, 1, P0 ;  /* 0x3f80000004047808 */ /* 0x000fe20000000000 */
[----:B------:R-:W-:-:S04]  /*4490*/  FFMA R6, R13, R6, R12 ;  /* 0x000000060d067223 */ /* 0x000fc8000000000c */
[C---:B------:R-:W-:Y:S01]  /*44a0*/  FFMA R6, R13.reuse, R6, R27 ;  /* 0x000000060d067223 */ /* 0x040fe2000000001b */
[----:B------:R-:W-:-:S04]  /*44b0*/  FFMA R13, R13, R4, RZ ;  /* 0x000000040d0d7223 */ /* 0x000fc800000000ff */
[----:B------:R-:W-:-:S04]  /*44c0*/  FFMA R4, R13, R6, R4 ;  /* 0x000000060d047223 */ /* 0x000fc80000000004 */
[----:B------:R-:W-:Y:S01]  /*44d0*/  @P1 FADD R4, RZ, -R4 ;  /* 0x80000004ff041221 */ /* 0x000fe20000000000 */
[----:B------:R-:W-:-:S03]  /*44e0*/  FSETP.GE.AND P1, PT, |R26|, 105615, PT ;  /* 0x47ce47801a00780b */ /* 0x000fc60003f26200 */
[----:B------:R-:W-:Y:S01]  /*44f0*/  FMUL R12, R4, 6 ;  /* 0x40c00000040c7820 */ /* 0x000fe20000400000 */
[----:B------:R-:W-:-:S04]  /*4500*/  MOV R4, R18 ;  /* 0x0000001200047202 */ /* 0x000fc80000000f00 */
[----:B------:R-:W-:-:S13]  /*4510*/  FSETP.GEU.AND P0, PT, R12, -126, PT ;  /* 0xc2fc00000c00780b */ /* 0x000fda0003f0e000 */
[----:B------:R-:W-:-:S04]  /*4520*/  @!P0 FMUL R12, R12, 0.5 ;  /* 0x3f0000000c0c8820 */ /* 0x000fc80000400000 */
[----:B------:R-:W0:Y:S02]  /*4530*/  MUFU.EX2 R6, R12 ;  /* 0x0000000c00067308 */ /* 0x000e240000000800 */
[----:B0-----:R-:W-:-:S04]  /*4540*/  @!P0 FMUL R6, R6, R6 ;  /* 0x0000000606068220 */ /* 0x001fc80000400000 */
[----:B------:R-:W-:Y:S01]  /*4550*/  FMUL R27, R3, -R6 ;  /* 0x80000006031b7220 */ /* 0x000fe20000400000 */
        /* <DEDUP_REMOVED lines=13> */
.L_x_107:
        /* <DEDUP_REMOVED lines=29> */
[C-C-:B------:R-:W-:Y:S02]  /*4800*/  SHF.L.W.U32.HI R29, R13.reuse, 0x2, R4.reuse ;  /* 0x000000020d1d7819 */ /* 0x140fe40000010e04 */
[----:B0-----:R-:W-:Y:S02]  /*4810*/  SHF.L.U32 R6, R13, 0x2, RZ ;  /* 0x000000020d067819 */ /* 0x001fe400000006ff */
[----:B------:R-:W-:Y:S02]  /*4820*/  SHF.R.S32.HI R12, RZ, 0x1f, R29 ;  /* 0x0000001fff0c7819 */ /* 0x000fe4000001141d */
[----:B------:R-:W-:Y:S02]  /*4830*/  SHF.R.U32.HI R4, RZ, 0x1e, R4 ;  /* 0x0000001eff047819 */ /* 0x000fe40000011604 */
[C---:B------:R-:W-:Y:S02]  /*4840*/  LOP3.LUT R13, R12.reuse, R29, RZ, 0x3c, !PT ;  /* 0x0000001d0c0d7212 */ /* 0x040fe400078e3cff */
[----:B------:R-:W-:-:S02]  /*4850*/  LOP3.LUT R12, R12, R6, RZ, 0x3c, !PT ;  /* 0x000000060c0c7212 */ /* 0x000fc400078e3cff */
[C---:B------:R-:W-:Y:S02]  /*4860*/  LOP3.LUT R26, R29.reuse, R26, RZ, 0x3c, !PT ;  /* 0x0000001a1d1a7212 */ /* 0x040fe400078e3cff */
[----:B------:R-:W-:Y:S02]  /*4870*/  LEA.HI R4, R29, R4, RZ, 0x1 ;  /* 0x000000041d047211 */ /* 0x000fe400078f08ff */
[----:B------:R-:W0:Y:S01]  /*4880*/  I2F.F64.S64 R12, R12 ;  /* 0x0000000c000c7312 */ /* 0x000e220000301c00 */
[----:B------:R-:W-:Y:S02]  /*4890*/  ISETP.GE.AND P0, PT, R26, RZ, PT ;  /* 0x000000ff1a00720c */ /* 0x000fe40003f06270 */
[----:B------:R-:W-:-:S05]  /*48a0*/  IMAD.MOV R6, RZ, RZ, -R4 ;  /* 0x000000ffff067224 */ /* 0x000fca00078e0a04 */
[----:B------:R-:W-:Y:S01]  /*48b0*/  @!P1 MOV R4, R6 ;  /* 0x0000000600049202 */ /* 0x000fe20000000f00 */
[----:B0-----:R-:W-:-:S10]  /*48c0*/  DMUL R28, R12, UR4 ;  /* 0x000000040c1c7c28 */ /* 0x001fd40008000000 */
[----:B------:R-:W0:Y:S02]  /*48d0*/  F2F.F32.F64 R28, R28 ;  /* 0x0000001c001c7310 */ /* 0x000e240000301000 */
[----:B0-----:R-:W-:-:S07]  /*48e0*/  FSEL R6, -R28, R28, !P0 ;  /* 0x0000001c1c067208 */ /* 0x001fce0004000100 */
.L_x_106:
[----:B------:R-:W-:Y:S05]  /*48f0*/  BSYNC.RECONVERGENT B0 ;  /* 0x0000000000007941 */ /* 0x000fea0003800200 */
.L_x_105:
[----:B------:R-:W-:Y:S01]  /*4900*/  FMUL R13, R6, R6 ;  /* 0x00000006060d7220 */ /* 0x000fe20000400000 */
[C---:B------:R-:W-:Y:S01]  /*4910*/  LOP3.LUT R12, R4.reuse, 0x1, RZ, 0xc0, !PT ;  /* 0x00000001040c7812 */ /* 0x040fe200078ec0ff */
[----:B------:R-:W-:Y:S01]  /*4920*/  BSSY.RECONVERGENT B1, `(.L_x_108) ;  /* 0x0000029000017945 */ /* 0x000fe20003800200 */
[----:B------:R-:W-:Y:S01]  /*4930*/  LOP3.LUT P1, RZ, R4, 0x2, RZ, 0xc0, !PT ;  /* 0x0000000204ff7812 */ /* 0x000fe2000782c0ff */
[----:B------:R-:W-:Y:S01]  /*4940*/  FFMA R14, R13, R14, -0.0013887860113754868507 ;  /* 0xbab607ed0d0e7423 */ /* 0x000fe2000000000e */
[----:B------:R-:W-:Y:S01]  /*4950*/  ISETP.NE.U32.AND P0, PT, R12, 0x1, PT ;  /* 0x000000010c00780c */ /* 0x000fe20003f05070 */
[----:B------:R-:W-:-:S03]  /*4960*/  IMAD.MOV.U32 R26, RZ, RZ, RZ ;  /* 0x000000ffff1a7224 */ /* 0x000fc600078e00ff */
[----:B------:R-:W-:Y:S02]  /*4970*/  FSEL R12, R15, 0.0083327032625675201416, !P0 ;  /* 0x3c0885e40f0c7808 */ /* 0x000fe40004000000 */
[----:B------:R-:W-:Y:S02]  /*4980*/  FSEL R14, R14, -0.00019574658654164522886, !P0 ;  /* 0xb94d41530e0e7808 */ /* 0x000fe40004000000 */
        /* <DEDUP_REMOVED lines=21> */
[----:B------:R-:W-:-:S05]  /*4ae0*/  FADD R15, R12, R13 ;  /* 0x0000000d0c0f7221 */ /* 0x000fca0000000000 */
[----:B------:R-:W-:-:S04]  /*4af0*/  IADD3 R4, PT, PT, R15, 0x1800000, RZ ;  /* 0x018000000f047810 */ /* 0x000fc80007ffe0ff */
[----:B------:R-:W-:-:S04]  /*4b00*/  LOP3.LUT R4, R4, 0x7f800000, RZ, 0xc0, !PT ;  /* 0x7f80000004047812 */ /* 0x000fc800078ec0ff */
[----:B------:R-:W-:-:S13]  /*4b10*/  ISETP.GT.U32.AND P0, PT, R4, 0x1ffffff, PT ;  /* 0x01ffffff0400780c */ /* 0x000fda0003f04070 */
[----:B------:R-:W-:Y:S05]  /*4b20*/  @P0 BRA `(.L_x_109) ;  /* 0x0000000000100947 */ /* 0x000fea0003800000 */
[----:B------:R-:W-:Y:S02]  /*4b30*/  MOV R4, R15 ;  /* 0x0000000f00047202 */ /* 0x000fe40000000f00 */
[----:B------:R-:W-:-:S07]  /*4b40*/  MOV R6, 0x4b60 ;  /* 0x00004b6000067802 */ /* 0x000fce0000000f00 */
[----:B------:R-:W-:Y:S05]  /*4b50*/  CALL.REL.NOINC `($__internal_0_$__cuda_sm20_rcp_rn_f32_slowpath) ;  /* 0x000000a400007944 */ /* 0x000fea0003c00000 */
[----:B------:R-:W-:Y:S05]  /*4b60*/  BRA `(.L_x_110) ;  /* 0x0000000000107947 */ /* 0x000fea0003800000 */
.L_x_109:
[----:B------:R-:W0:Y:S02]  /*4b70*/  MUFU.RCP R14, R15 ;  /* 0x0000000f000e7308 */ /* 0x000e240000001000 */
[----:B0-----:R-:W-:-:S04]  /*4b80*/  FFMA R4, R15, R14, -1 ;  /* 0xbf8000000f047423 */ /* 0x001fc8000000000e */
[----:B------:R-:W-:-:S04]  /*4b90*/  FADD.FTZ R13, -R4, -RZ ;  /* 0x800000ff040d7221 */ /* 0x000fc80000010100 */
[----:B------:R-:W-:-:S07]  /*4ba0*/  FFMA R14, R14, R13, R14 ;  /* 0x0000000d0e0e7223 */ /* 0x000fce000000000e */
.L_x_110:
[----:B------:R-:W-:Y:S05]  /*4bb0*/  BSYNC.RECONVERGENT B1 ;  /* 0x0000000000017941 */ /* 0x000fea0003800200 */
.L_x_108:
[----:B------:R-:W-:Y:S01]  /*4bc0*/  FADD R14, R14, -R25 ;  /* 0x800000190e0e7221 */ /* 0x000fe20000000000 */
[----:B------:R-:W-:Y:S03]  /*4bd0*/  BSSY.RECONVERGENT B0, `(.L_x_111) ;  /* 0x0000011000007945 */ /* 0x000fe60003800200 */
[----:B------:R-:W-:-:S04]  /*4be0*/  FADD R27, R14, 0.0010000000474974513054 ;  /* 0x3a83126f0e1b7421 */ /* 0x000fc80000000000 */
[----:B------:R-:W-:-:S04]  /*4bf0*/  FMUL R4, R27, R27 ;  /* 0x0000001b1b047220 */ /* 0x000fc80000400000 */
        /* <DEDUP_REMOVED lines=10> */
.L_x_112:
[----:B------:R-:W-:Y:S01]  /*4ca0*/  FMUL.FTZ R4, R13, R6 ;  /* 0x000000060d047220 */ /* 0x000fe20000410000 */
[----:B------:R-:W-:-:S03]  /*4cb0*/  FMUL.FTZ R6, R6, 0.5 ;  /* 0x3f00000006067820 */ /* 0x000fc60000410000 */
[----:B------:R-:W-:-:S04]  /*4cc0*/  FFMA R13, -R4, R4, R13 ;  /* 0x00000004040d7223 */ /* 0x000fc8000000010d */
[----:B------:R-:W-:-:S07]  /*4cd0*/  FFMA R4, R13, R6, R4 ;  /* 0x000000060d047223 */ /* 0x000fce0000000004 */
.L_x_113:
[----:B------:R-:W-:Y:S05]  /*4ce0*/  BSYNC.RECONVERGENT B0 ;  /* 0x0000000000007941 */ /* 0x000fea0003800200 */
.L_x_111:
[----:B------:R-:W-:Y:S01]  /*4cf0*/  FSETP.GT.AND P0, PT, R4, 9.9999997473787516356e-05, PT ;  /* 0x38d1b7170400780b */ /* 0x000fe20003f04000 */
[----:B------:R-:W-:Y:S01]  /*4d00*/  BSSY.RECONVERGENT B1, `(.L_x_114) ;  /* 0x0000012000017945 */ /* 0x000fe20003800200 */
[----:B------:R-:W-:-:S11]  /*4d10*/  HFMA2 R6, -RZ, RZ, 0, 0 ;  /* 0x00000000ff067431 */ /* 0x000fd600000001ff */
[----:B------:R-:W-:Y:S05]  /*4d20*/  @!P0 BRA `(.L_x_115) ;  /* 0x00000000003c8947 */ /* 0x000fea0003800000 */
[----:B------:R-:W-:Y:S01]  /*4d30*/  VIADD R6, R4, 0x1800000 ;  /* 0x0180000004067836 */ /* 0x000fe20000000000 */
[----:B------:R-:W-:Y:S04]  /*4d40*/  BSSY.RECONVERGENT B2, `(.L_x_116) ;  /* 0x000000b000027945 */ /* 0x000fe80003800200 */
[----:B------:R-:W-:-:S04]  /*4d50*/  LOP3.LUT R6, R6, 0x7f800000, RZ, 0xc0, !PT ;  /* 0x7f80000006067812 */ /* 0x000fc800078ec0ff */
[----:B------:R-:W-:-:S13]  /*4d60*/  ISETP.GT.U32.AND P0, PT, R6, 0x1ffffff, PT ;  /* 0x01ffffff0600780c */ /* 0x000fda0003f04070 */
[----:B------:R-:W-:Y:S05]  /*4d70*/  @P0 BRA `(.L_x_117) ;  /* 0x00000000000c0947 */ /* 0x000fea0003800000 */
[----:B------:R-:W-:-:S07]  /*4d80*/  MOV R6, 0x4da0 ;  /* 0x00004da000067802 */ /* 0x000fce0000000f00 */
[----:B------:R-:W-:Y:S05]  /*4d90*/  CALL.REL.NOINC `($__internal_0_$__cuda_sm20_rcp_rn_f32_slowpath) ;  /* 0x000000a000707944 */ /* 0x000fea0003c00000 */
[----:B------:R-:W-:Y:S05]  /*4da0*/  BRA `(.L_x_118) ;  /* 0x0000000000107947 */ /* 0x000fea0003800000 */
.L_x_117:
[----:B------:R-:W0:Y:S02]  /*4db0*/  MUFU.RCP R13, R4 ;  /* 0x00000004000d7308 */ /* 0x000e240000001000 */
[----:B0-----:R-:W-:-:S04]  /*4dc0*/  FFMA R6, R13, R4, -1 ;  /* 0xbf8000000d067423 */ /* 0x001fc80000000004 */
[----:B------:R-:W-:-:S04]  /*4dd0*/  FADD.FTZ R6, -R6, -RZ ;  /* 0x800000ff06067221 */ /* 0x000fc80000010100 */
[----:B------:R-:W-:-:S07]  /*4de0*/  FFMA R14, R13, R6, R13 ;  /* 0x000000060d0e7223 */ /* 0x000fce000000000d */
.L_x_118:
[----:B------:R-:W-:Y:S05]  /*4df0*/  BSYNC.RECONVERGENT B2 ;  /* 0x0000000000027941 */ /* 0x000fea0003800200 */
.L_x_116:
[-C--:B------:R-:W-:Y:S01]  /*4e00*/  FMUL R26, R27, R14.reuse ;  /* 0x0000000e1b1a7220 */ /* 0x080fe20000400000 */
[----:B------:R-:W-:-:S07]  /*4e10*/  FMUL R6, R9, R14 ;  /* 0x0000000e09067220 */ /* 0x000fce0000400000 */
.L_x_115:
[----:B------:R-:W-:Y:S05]  /*4e20*/  BSYNC.RECONVERGENT B1 ;  /* 0x0000000000017941 */ /* 0x000fea0003800200 */
.L_x_114:
[----:B------:R-:W-:Y:S01]  /*4e30*/  FADD R25, R0, -R25 ;  /* 0x8000001900197221 */ /* 0x000fe20000000000 */
[----:B------:R-:W-:Y:S01]  /*4e40*/  FMUL R4, R11, R6 ;  /* 0x000000060b047220 */ /* 0x000fe20000400000 */
[----:B------:R-:W-:Y:S01]  /*4e50*/  BSSY.RECONVERGENT B0, `(.L_x_119) ;  /* 0x0000013000007945 */ /* 0x000fe20003800200 */
[----:B------:R-:W-:Y:S02]  /*4e60*/  FSETP.GE.AND P0, PT, |R22|, 105615, PT ;  /* 0x47ce47801600780b */ /* 0x000fe40003f06200 */
        /* <DEDUP_REMOVED lines=13> */
.L_x_120:
[----:B------:R-:W-:Y:S01]  /*4f40*/  FMUL.FTZ R15, R4, R13 ;  /* 0x0000000d040f7220 */ /* 0x000fe20000410000 */
[----:B------:R-:W-:-:S03]  /*4f50*/  FMUL.FTZ R6, R13, 0.5 ;  /* 0x3f0000000d067820 */ /* 0x000fc60000410000 */
[----:B------:R-:W-:-:S04]  /*4f60*/  FFMA R4, -R15, R15, R4 ;  /* 0x0000000f0f047223 */ /* 0x000fc80000000104 */
[----:B------:R-:W-:-:S07]  /*4f70*/  FFMA R15, R4, R6, R15 ;  /* 0x00000006040f7223 */ /* 0x000fce000000000f */
.L_x_121:
[----:B------:R-:W-:Y:S05]  /*4f80*/  BSYNC.RECONVERGENT B0 ;  /* 0x0000000000007941 */ /* 0x000fea0003800200 */
.L_x_119:
[----:B------:R-:W-:Y:S01]  /*4f90*/  FFMA.SAT R4, R15, -R10, 1.5 ;  /* 0x3fc000000f047423 */ /* 0x000fe2000000280a */
[----:B------:R-:W-:Y:S01]  /*4fa0*/  BSSY.RECONVERGENT B0, `(.L_x_122) ;  /* 0x000003e000007945 */ /* 0x000fe20003800200 */
[----:B------:R-:W-:Y:S02]  /*4fb0*/  MOV R12, R23 ;  /* 0x00000017000c7202 */ /* 0x000fe40000000f00 */
[-C--:B------:R-:W-:Y:S01]  /*4fc0*/  FFMA R25, RZ, R4.reuse, R21 ;  /* 0x00000004ff197223 */ /* 0x080fe20000000015 */
[----:B------:R-:W-:Y:S01]  /*4fd0*/  FADD R20, R20, R4 ;  /* 0x0000000414147221 */ /* 0x000fe20000000000 */
[----:B------:R-:W-:Y:S01]  /*4fe0*/  FFMA R5, RZ, R4, R5 ;  /* 0x00000004ff057223 */ /* 0x000fe20000000005 */
[----:B------:R-:W-:Y:S01]  /*4ff0*/  IMAD.MOV.U32 R21, RZ, RZ, R24 ;  /* 0x000000ffff157224 */ /* 0x000fe200078e0018 */
[----:B------:R-:W-:Y:S06]  /*5000*/  @!P0 BRA `(.L_x_123) ;  /* 0x0000000000dc8947 */ /* 0x000fec0003800000 */
        /* <DEDUP_REMOVED lines=11> */
.L_x_124:
        /* <DEDUP_REMOVED lines=35> */
[C---:B------:R-:W-:Y:S02]  /*52f0*/  LEA.HI R21, R17.reuse, R4, RZ, 0x1 ;  /* 0x0000000411157211 */ /* 0x040fe400078f08ff */
[----:B0-----:R-:W-:Y:S02]  /*5300*/  LOP3.LUT R6, R17, R22, RZ, 0x3c, !PT ;  /* 0x0000001611067212 */ /* 0x001fe400078e3cff */
[----:B------:R-:W0:Y:S01]  /*5310*/  I2F.F64.S64 R12, R12 ;  /* 0x0000000c000c7312 */ /* 0x000e220000301c00 */
[----:B------:R-:W-:Y:S02]  /*5320*/  IADD3 R4, PT, PT, -R21, RZ, RZ ;  /* 0x000000ff15047210 */ /* 0x000fe40007ffe1ff */
[----:B------:R-:W-:-:S03]  /*5330*/  ISETP.GE.AND P0, PT, R6, RZ, PT ;  /* 0x000000ff0600720c */ /* 0x000fc60003f06270 */
[----:B------:R-:W-:Y:S01]  /*5340*/  @!P1 IMAD.MOV.U32 R21, RZ, RZ, R4 ;  /* 0x000000ffff159224 */ /* 0x000fe200078e0004 */
[----:B0-----:R-:W-:-:S10]  /*5350*/  DMUL R14, R12, UR4 ;  /* 0x000000040c0e7c28 */ /* 0x001fd40008000000 */
[----:B------:R-:W0:Y:S02]  /*5360*/  F2F.F32.F64 R14, R14 ;  /* 0x0000000e000e7310 */ /* 0x000e240000301000 */
[----:B0-----:R-:W-:-:S07]  /*5370*/  FSEL R12, -R14, R14, !P0 ;  /* 0x0000000e0e0c7208 */ /* 0x001fce0004000100 */
.L_x_123:
[----:B------:R-:W-:Y:S05]  /*5380*/  BSYNC.RECONVERGENT B0 ;  /* 0x0000000000007941 */ /* 0x000fea0003800200 */
.L_x_122:
[C---:B------:R-:W-:Y:S01]  /*5390*/  LOP3.LUT R6, R21.reuse, 0x1, RZ, 0xc0, !PT ;  /* 0x0000000115067812 */ /* 0x040fe200078ec0ff */
[----:B------:R-:W-:Y:S01]  /*53a0*/  FMUL R13, R12, R12 ;  /* 0x0000000c0c0d7220 */ /* 0x000fe20000400000 */
[----:B------:R-:W-:Y:S01]  /*53b0*/  MOV R4, 0x37cbac00 ;  /* 0x37cbac0000047802 */ /* 0x000fe20000000f00 */
[----:B------:R-:W-:Y:S01]  /*53c0*/  IMAD.MOV.U32 R17, RZ, RZ, 0x3effffff ;  /* 0x3effffffff117424 */ /* 0x000fe200078e00ff */
[----:B------:R-:W-:Y:S01]  /*53d0*/  ISETP.NE.U32.AND P0, PT, R6, 0x1, PT ;  /* 0x000000010600780c */ /* 0x000fe20003f05070 */
[----:B------:R-:W-:Y:S01]  /*53e0*/  HFMA2 R6, -RZ, RZ, 1.291015625, -0.052581787109375 ;  /* 0x3d2aaabbff067431 */ /* 0x000fe200000001ff */
[----:B------:R-:W-:Y:S01]  /*53f0*/  LOP3.LUT P1, RZ, R21, 0x2, RZ, 0xc0, !PT ;  /* 0x0000000215ff7812 */ /* 0x000fe2000782c0ff */
[----:B------:R-:W-:Y:S01]  /*5400*/  FFMA R14, R13, R4, -0.0013887860113754868507 ;  /* 0xbab607ed0d0e7423 */ /* 0x000fe20000000004 */
[----:B------:R-:W-:Y:S01]  /*5410*/  FSEL R15, -R17, -0.16666662693023681641, !P0 ;  /* 0xbe2aaaa8110f7808 */ /* 0x000fe20004000100 */
[----:B------:R-:W-:Y:S01]  /*5420*/  FMUL R27, R2, 0.25 ;  /* 0x3e800000021b7820 */ /* 0x000fe20000400000 */
[----:B------:R-:W-:Y:S01]  /*5430*/  FSEL R12, R12, 1, P0 ;  /* 0x3f8000000c0c7808 */ /* 0x000fe20000000000 */
[----:B------:R-:W-:Y:S01]  /*5440*/  BSSY.RECONVERGENT B0, `(.L_x_125) ;  /* 0x0000049000007945 */ /* 0x000fe20003800200 */
[----:B------:R-:W-:-:S02]  /*5450*/  FSEL R14, R14, -0.00019574658654164522886, !P0 ;  /* 0xb94d41530e0e7808 */ /* 0x000fc40004000000 */
[----:B------:R-:W-:Y:S02]  /*5460*/  MOV R28, R16 ;  /* 0x00000010001c7202 */ /* 0x000fe40000000f00 */
[----:B------:R-:W-:-:S05]  /*5470*/  FSEL R26, R6, 0.0083327032625675201416, !P0 ;  /* 0x3c0885e4061a7808 */ /* 0x000fca0004000000 */
        /* <DEDUP_REMOVED lines=25> */
.L_x_127:
        /* <DEDUP_REMOVED lines=30> */
[----:B------:R-:W-:Y:S02]  /*57f0*/  SHF.R.U32.HI R13, RZ, 0x1e, R13 ;  /* 0x0000001eff0d7819 */ /* 0x000fe4000001160d */
[----:B------:R-:W-:Y:S02]  /*5800*/  SHF.R.S32.HI R15, RZ, 0x1f, R12 ;  /* 0x0000001fff0f7819 */ /* 0x000fe4000001140c */
[----:B------:R-:W-:Y:S02]  /*5810*/  SHF.L.U32 R14, R14, 0x2, RZ ;  /* 0x000000020e0e7819 */ /* 0x000fe400000006ff */
[C---:B0-----:R-:W-:Y:S02]  /*5820*/  LEA.HI R26, R12.reuse, R13, RZ, 0x1 ;  /* 0x0000000d0c1a7211 */ /* 0x041fe400078f08ff */
[----:B------:R-:W-:-:S02]  /*5830*/  LOP3.LUT R27, R12, R27, RZ, 0x3c, !PT ;  /* 0x0000001b0c1b7212 */ /* 0x000fc400078e3cff */
[C---:B------:R-:W-:Y:S02]  /*5840*/  LOP3.LUT R13, R15.reuse, R12, RZ, 0x3c, !PT ;  /* 0x0000000c0f0d7212 */ /* 0x040fe400078e3cff */
[----:B------:R-:W-:Y:S02]  /*5850*/  LOP3.LUT R12, R15, R14, RZ, 0x3c, !PT ;  /* 0x0000000e0f0c7212 */ /* 0x000fe400078e3cff */
[----:B------:R-:W-:Y:S01]  /*5860*/  ISETP.GE.AND P0, PT, R27, RZ, PT ;  /* 0x000000ff1b00720c */ /* 0x000fe20003f06270 */
[----:B------:R-:W-:-:S03]  /*5870*/  IMAD.MOV R27, RZ, RZ, -R26 ;  /* 0x000000ffff1b7224 */ /* 0x000fc600078e0a1a */
[----:B------:R-:W0:Y:S02]  /*5880*/  I2F.F64.S64 R12, R12 ;  /* 0x0000000c000c7312 */ /* 0x000e240000301c00 */
[----:B------:R-:W-:Y:S01]  /*5890*/  @!P1 MOV R26, R27 ;  /* 0x0000001b001a9202 */ /* 0x000fe20000000f00 */
[----:B0-----:R-:W-:-:S10]  /*58a0*/  DMUL R14, R12, UR4 ;  /* 0x000000040c0e7c28 */ /* 0x001fd40008000000 */
[----:B------:R-:W0:Y:S02]  /*58b0*/  F2F.F32.F64 R14, R14 ;  /* 0x0000000e000e7310 */ /* 0x000e240000301000 */
[----:B0-----:R-:W-:-:S07]  /*58c0*/  FSEL R28, -R14, R14, !P0 ;  /* 0x0000000e0e1c7208 */ /* 0x001fce0004000100 */
.L_x_126:
[----:B------:R-:W-:Y:S05]  /*58d0*/  BSYNC.RECONVERGENT B0 ;  /* 0x0000000000007941 */ /* 0x000fea0003800200 */
.L_x_125:
[----:B------:R-:W-:Y:S01]  /*58e0*/  LOP3.LUT R12, R26, 0x1, RZ, 0xc0, !PT ;  /* 0x000000011a0c7812 */ /* 0x000fe200078ec0ff */
[----:B------:R-:W-:Y:S01]  /*58f0*/  FMUL R13, R28, R28 ;  /* 0x0000001c1c0d7220 */ /* 0x000fe20000400000 */
[----:B------:R-:W-:Y:S01]  /*5900*/  LOP3.LUT P1, RZ, R26, 0x2, RZ, 0xc0, !PT ;  /* 0x000000021aff7812 */ /* 0x000fe2000782c0ff */
[----:B------:R-:W-:Y:S01]  /*5910*/  BSSY.RECONVERGENT B1, `(.L_x_128) ;  /* 0x0000027000017945 */ /* 0x000fe20003800200 */
[----:B------:R-:W-:Y:S01]  /*5920*/  ISETP.NE.U32.AND P0, PT, R12, 0x1, PT ;  /* 0x000000010c00780c */ /* 0x000fe20003f05070 */
[----:B------:R-:W-:-:S03]  /*5930*/  FFMA R4, R13, R4, -0.0013887860113754868507 ;  /* 0xbab607ed0d047423 */ /* 0x000fc60000000004 */
        /* <DEDUP_REMOVED lines=32> */
.L_x_129:
[----:B------:R-:W0:Y:S02]  /*5b40*/  MUFU.RCP R14, R15 ;  /* 0x0000000f000e7308 */ /* 0x000e240000001000 */
[----:B0-----:R-:W-:-:S04]  /*5b50*/  FFMA R4, R15, R14, -1 ;  /* 0xbf8000000f047423 */ /* 0x001fc8000000000e */
[----:B------:R-:W-:-:S04]  /*5b60*/  FADD.FTZ R13, -R4, -RZ ;  /* 0x800000ff040d7221 */ /* 0x000fc80000010100 */
[----:B------:R-:W-:-:S07]  /*5b70*/  FFMA R14, R14, R13, R14 ;  /* 0x0000000d0e0e7223 */ /* 0x000fce000000000e */
.L_x_130:
[----:B------:R-:W-:Y:S05]  /*5b80*/  BSYNC.RECONVERGENT B1 ;  /* 0x0000000000017941 */ /* 0x000fea0003800200 */
.L_x_128:
[----:B------:R-:W-:Y:S01]  /*5b90*/  FMNMX R6, R14, 1.00000001335143196e-10, !PT ;  /* 0x2edbe6ff0e067809 */ /* 0x000fe20007800000 */
[----:B------:R-:W-:Y:S01]  /*5ba0*/  IMAD.MOV.U32 R15, RZ, RZ, 0x3dc6b27f ;  /* 0x3dc6b27fff0f7424 */ /* 0x000fe200078e00ff */
[----:B------:R-:W-:Y:S01]  /*5bb0*/  FSETP.GE.AND P1, PT, |R22|, 105615, PT ;  /* 0x47ce47801600780b */ /* 0x000fe20003f26200 */
[----:B------:R-:W-:Y:S01]  /*5bc0*/  BSSY.RECONVERGENT B0, `(.L_x_131) ;  /* 0x000004f000007945 */ /* 0x000fe20003800200 */
[C---:B------:R-:W-:Y:S02]  /*5bd0*/  IADD3 R13, PT, PT, R6.reuse, -0x3f3504f3, RZ ;  /* 0xc0cafb0d060d7810 */ /* 0x040fe40007ffe0ff */
[----:B------:R-:W-:Y:S02]  /*5be0*/  ISETP.GT.U32.AND P0, PT, R6, 0x7f7fffff, PT ;  /* 0x7f7fffff0600780c */ /* 0x000fe40003f04070 */
[----:B------:R-:W-:-:S04]  /*5bf0*/  LOP3.LUT R13, R13, 0xff800000, RZ, 0xc0, !PT ;  /* 0xff8000000d0d7812 */ /* 0x000fc800078ec0ff */
[-C--:B------:R-:W-:Y:S02]  /*5c00*/  IADD3 R12, PT, PT, R6, -R13.reuse, RZ ;  /* 0x8000000d060c7210 */ /* 0x080fe40007ffe0ff */
[----:B------:R-:W-:Y:S02]  /*5c10*/  I2FP.F32.S32 R4, R13 ;  /* 0x0000000d00047245 */ /* 0x000fe40000201400 */
[----:B------:R-:W-:Y:S01]  /*5c20*/  MOV R13, 0x7f800000 ;  /* 0x7f800000000d7802 */ /* 0x000fe20000000f00 */
[----:B------:R-:W-:Y:S02]  /*5c30*/  FADD R12, R12, -1 ;  /* 0xbf8000000c0c7421 */ /* 0x000fe40000000000 */
[----:B------:R-:W-:Y:S02]  /*5c40*/  FFMA R4, R4, 1.1920928955078125e-07, RZ ;  /* 0x3400000004047823 */ /* 0x000fe400000000ff */
[----:B------:R-:W-:-:S04]  /*5c50*/  FFMA R15, R12, R15, -0.16845393180847167969 ;  /* 0xbe2c7f300c0f7423 */ /* 0x000fc8000000000f */
[----:B------:R-:W-:-:S04]  /*5c60*/  FFMA R15, R12, R15, 0.1716887056827545166 ;  /* 0x3e2fcf2a0c0f7423 */ /* 0x000fc8000000000f */
[----:B------:R-:W-:-:S04]  /*5c70*/  FFMA R15, R12, R15, -0.17900948226451873779 ;  /* 0xbe374e430c0f7423 */ /* 0x000fc8000000000f */
[----:B------:R-:W-:-:S04]  /*5c80*/  FFMA R15, R12, R15, 0.20512372255325317383 ;  /* 0x3e520bf40c0f7423 */ /* 0x000fc8000000000f */
[----:B------:R-:W-:-:S04]  /*5c90*/  FFMA R15, R12, R15, -0.24046532809734344482 ;  /* 0xbe763c8b0c0f7423 */ /* 0x000fc8000000000f */
[----:B------:R-:W-:-:S04]  /*5ca0*/  FFMA R15, R12, R15, 0.28857114911079406738 ;  /* 0x3e93bf990c0f7423 */ /* 0x000fc8000000000f */
[----:B------:R-:W-:-:S04]  /*5cb0*/  FFMA R15, R12, R15, -0.36067417263984680176 ;  /* 0xbeb8aa490c0f7423 */ /* 0x000fc8000000000f */
[----:B------:R-:W-:-:S04]  /*5cc0*/  FFMA R15, R12, R15, 0.48089820146560668945 ;  /* 0x3ef6384a0c0f7423 */ /* 0x000fc8000000000f */
[----:B------:R-:W-:-:S04]  /*5cd0*/  FFMA R15, R12, R15, -0.72134751081466674805 ;  /* 0xbf38aa3b0c0f7423 */ /* 0x000fc8000000000f */
[----:B------:R-:W-:-:S04]  /*5ce0*/  FMUL R15, R12, R15 ;  /* 0x0000000f0c0f7220 */ /* 0x000fc80000400000 */
[----:B------:R-:W-:-:S04]  /*5cf0*/  FMUL R15, R12, R15 ;  /* 0x0000000f0c0f7220 */ /* 0x000fc80000400000 */
[----:B------:R-:W-:-:S04]  /*5d00*/  FFMA R15, R12, 1.4426950216293334961, R15 ;  /* 0x3fb8aa3b0c0f7823 */ /* 0x000fc8000000000f */
[----:B------:R-:W-:Y:S01]  /*5d10*/  FADD R21, R4, R15 ;  /* 0x0000000f04157221 */ /* 0x000fe20000000000 */
[----:B------:R-:W-:Y:S01]  /*5d20*/  @P0 FFMA R21, R6, R13, +INF ;  /* 0x7f80000006150423 */ /* 0x000fe2000000000d */
        /* <DEDUP_REMOVED lines=12> */
.L_x_133:
        /* <DEDUP_REMOVED lines=36> */
[----:B------:R-:W-:Y:S02]  /*6030*/  LOP3.LUT R22, R17, R22, RZ, 0x3c, !PT ;  /* 0x0000001611167212 */ /* 0x000fe400078e3cff */
[----:B------:R-:W1:Y:S01]  /*6040*/  I2F.F64.S64 R12, R12 ;  /* 0x0000000c000c7312 */ /* 0x000e620000301c00 */
[----:B------:R-:W-:Y:S02]  /*6050*/  IADD3 R4, PT, PT, -R24, RZ, RZ ;  /* 0x000000ff18047210 */ /* 0x000fe40007ffe1ff */
[----:B------:R-:W-:-:S03]  /*6060*/  ISETP.GE.AND P0, PT, R22, RZ, PT ;  /* 0x000000ff1600720c */ /* 0x000fc60003f06270 */
[----:B------:R-:W-:Y:S01]  /*6070*/  @!P1 IMAD.MOV.U32 R24, RZ, RZ, R4 ;  /* 0x000000ffff189224 */ /* 0x000fe200078e0004 */
[----:B-1----:R-:W-:-:S10]  /*6080*/  DMUL R14, R12, UR4 ;  /* 0x000000040c0e7c28 */ /* 0x002fd40008000000 */
[----:B------:R-:W1:Y:S02]  /*6090*/  F2F.F32.F64 R14, R14 ;  /* 0x0000000e000e7310 */ /* 0x000e640000301000 */
[----:B01----:R-:W-:-:S07]  /*60a0*/  FSEL R23, -R14, R14, !P0 ;  /* 0x0000000e0e177208 */ /* 0x003fce0004000100 */
.L_x_132:
[----:B------:R-:W-:Y:S05]  /*60b0*/  BSYNC.RECONVERGENT B0 ;  /* 0x0000000000007941 */ /* 0x000fea0003800200 */
.L_x_131:
[----:B------:R-:W-:Y:S01]  /*60c0*/  MOV R17, 0x37cbac00 ;  /* 0x37cbac0000117802 */ /* 0x000fe20000000f00 */
[----:B------:R-:W-:Y:S02]  /*60d0*/  HFMA2 R6, -RZ, RZ, 1.291015625, -0.052581787109375 ;  /* 0x3d2aaabbff067431 */ /* 0x000fe400000001ff */
[----:B------:R-:W-:Y:S01]  /*60e0*/  FMUL R12, R23, R23 ;  /* 0x00000017170c7220 */ /* 0x000fe20000400000 */
[C---:B------:R-:W-:Y:S01]  /*60f0*/  LOP3.LUT R4, R24.reuse, 0x1, RZ, 0xc0, !PT ;  /* 0x0000000118047812 */ /* 0x040fe200078ec0ff */
[----:B------:R-:W-:Y:S01]  /*6100*/  BSSY.RECONVERGENT B0, `(.L_x_134) ;  /* 0x000004e000007945 */ /* 0x000fe20003800200 */
[----:B------:R-:W-:Y:S01]  /*6110*/  LOP3.LUT P1, RZ, R24, 0x2, RZ, 0xc0, !PT ;  /* 0x0000000218ff7812 */ /* 0x000fe2000782c0ff */
[----:B------:R-:W-:Y:S01]  /*6120*/  FFMA R13, R12, R17, -0.0013887860113754868507 ;  /* 0xbab607ed0c0d7423 */ /* 0x000fe20000000011 */
[----:B------:R-:W-:Y:S01]  /*6130*/  ISETP.NE.U32.AND P0, PT, R4, 0x1, PT ;  /* 0x000000010400780c */ /* 0x000fe20003f05070 */
[----:B------:R-:W-:-:S03]  /*6140*/  IMAD.MOV.U32 R4, RZ, RZ, 0x3effffff ;  /* 0x3effffffff047424 */ /* 0x000fc600078e00ff */
[----:B------:R-:W-:Y:S02]  /*6150*/  FSEL R13, R13, -0.00019574658654164522886, !P0 ;  /* 0xb94d41530d0d7808 */ /* 0x000fe40004000000 */
[----:B------:R-:W-:Y:S02]  /*6160*/  FSEL R15, R6, 0.0083327032625675201416, !P0 ;  /* 0x3c0885e4060f7808 */ /* 0x000fe40004000000 */
[----:B------:R-:W-:Y:S02]  /*6170*/  FSEL R23, R23, 1, P0 ;  /* 0x3f80000017177808 */ /* 0x000fe40000000000 */
[----:B------:R-:W-:Y:S01]  /*6180*/  FSEL R22, -R4, -0.16666662693023681641, !P0 ;  /* 0xbe2aaaa804167808 */ /* 0x000fe20004000100 */
[C---:B------:R-:W-:Y:S02]  /*6190*/  FFMA R13, R12.reuse, R13, R15 ;  /* 0x0000000d0c0d7223 */ /* 0x040fe4000000000f */
[C---:B------:R-:W-:Y:S02]  /*61a0*/  FFMA R14, R12.reuse, R23, RZ ;  /* 0x000000170c0e7223 */ /* 0x040fe400000000ff */
[----:B------:R-:W-:-:S04]  /*61b0*/  FFMA R13, R12, R13, R22 ;  /* 0x0000000d0c0d7223 */ /* 0x000fc80000000016 */
[----:B------:R-:W-:Y:S01]  /*61c0*/  FFMA R13, R14, R13, R23 ;  /* 0x0000000d0e0d7223 */ /* 0x000fe20000000017 */
[----:B------:R-:W-:-:S03]  /*61d0*/  FMUL R23, R2, 0.25 ;  /* 0x3e80000002177820 */ /* 0x000fc60000400000 */
[----:B------:R-:W-:Y:S02]  /*61e0*/  @P1 FADD R13, RZ, -R13 ;  /* 0x8000000dff0d1221 */ /* 0x000fe40000000000 */
[----:B------:R-:W-:Y:S02]  /*61f0*/  FSETP.GE.AND P1, PT, |R23|, 105615, PT ;  /* 0x47ce47801700780b */ /* 0x000fe40003f26200 */
        /* <DEDUP_REMOVED lines=18> */
.L_x_136:
        /* <DEDUP_REMOVED lines=29> */
[--C-:B------:R-:W-:Y:S02]  /*64f0*/  SHF.R.U32.HI R27, RZ, 0x1e, R16.reuse ;  /* 0x0000001eff1b7819 */ /* 0x100fe40000011610 */
[C---:B------:R-:W-:Y:S01]  /*6500*/  SHF.L.W.U32.HI R18, R13.reuse, 0x2, R16 ;  /* 0x000000020d127819 */ /* 0x040fe20000010e10 */
[----:B------:R-:W-:-:S03]  /*6510*/  IMAD.SHL.U32 R13, R13, 0x4, RZ ;  /* 0x000000040d0d7824 */ /* 0x000fc600078e00ff */
[----:B------:R-:W-:Y:S02]  /*6520*/  SHF.R.S32.HI R14, RZ, 0x1f, R18 ;  /* 0x0000001fff0e7819 */ /* 0x000fe40000011412 */
[----:B------:R-:W-:Y:S02]  /*6530*/  LOP3.LUT R23, R18, R23, RZ, 0x3c, !PT ;  /* 0x0000001712177212 */ /* 0x000fe400078e3cff */
[C---:B------:R-:W-:Y:S02]  /*6540*/  LOP3.LUT R12, R14.reuse, R13, RZ, 0x3c, !PT ;  /* 0x0000000d0e0c7212 */ /* 0x040fe400078e3cff */
[----:B------:R-:W-:Y:S02]  /*6550*/  LOP3.LUT R13, R14, R18, RZ, 0x3c, !PT ;  /* 0x000000120e0d7212 */ /* 0x000fe400078e3cff */
[----:B------:R-:W-:Y:S02]  /*6560*/  LEA.HI R18, R18, R27, RZ, 0x1 ;  /* 0x0000001b12127211 */ /* 0x000fe400078f08ff */
[----:B------:R-:W-:-:S02]  /*6570*/  ISETP.GE.AND P0, PT, R23, RZ, PT ;  /* 0x000000ff1700720c */ /* 0x000fc40003f06270 */
[----:B------:R-:W1:Y:S01]  /*6580*/  I2F.F64.S64 R12, R12 ;  /* 0x0000000c000c7312 */ /* 0x000e620000301c00 */
[----:B------:R-:W-:-:S04]  /*6590*/  IADD3 R16, PT, PT, -R18, RZ, RZ ;  /* 0x000000ff12107210 */ /* 0x000fc80007ffe1ff */
[----:B------:R-:W-:Y:S01]  /*65a0*/  @!P1 MOV R18, R16 ;  /* 0x0000001000129202 */ /* 0x000fe20000000f00 */
[----:B-1----:R-:W-:-:S10]  /*65b0*/  DMUL R14, R12, UR4 ;  /* 0x000000040c0e7c28 */ /* 0x002fd40008000000 */
[----:B------:R-:W1:Y:S02]  /*65c0*/  F2F.F32.F64 R14, R14 ;  /* 0x0000000e000e7310 */ /* 0x000e640000301000 */
[----:B01----:R-:W-:-:S07]  /*65d0*/  FSEL R16, -R14, R14, !P0 ;  /* 0x0000000e0e107208 */ /* 0x003fce0004000100 */
.L_x_135:
[----:B------:R-:W-:Y:S05]  /*65e0*/  BSYNC.RECONVERGENT B0 ;  /* 0x0000000000007941 */ /* 0x000fea0003800200 */
.L_x_134:
[----:B------:R-:W-:Y:S01]  /*65f0*/  FMUL R12, R16, R16 ;  /* 0x00000010100c7220 */ /* 0x000fe20000400000 */
[C---:B------:R-:W-:Y:S01]  /*6600*/  LOP3.LUT R13, R18.reuse, 0x1, RZ, 0xc0, !PT ;  /* 0x00000001120d7812 */ /* 0x040fe200078ec0ff */
[----:B------:R-:W-:Y:S01]  /*6610*/  BSSY.RECONVERGENT B1, `(.L_x_137) ;  /* 0x0000029000017945 */ /* 0x000fe20003800200 */
[----:B------:R-:W-:Y:S01]  /*6620*/  LOP3.LUT P1, RZ, R18, 0x2, RZ, 0xc0, !PT ;  /* 0x0000000212ff7812 */ /* 0x000fe2000782c0ff */
[----:B------:R-:W-:Y:S01]  /*6630*/  FFMA R17, R12, R17, -0.0013887860113754868507 ;  /* 0xbab607ed0c117423 */ /* 0x000fe20000000011 */
[----:B------:R-:W-:Y:S01]  /*6640*/  ISETP.NE.U32.AND P0, PT, R13, 0x1, PT ;  /* 0x000000010d00780c */ /* 0x000fe20003f05070 */
[----:B------:R-:W-:-:S03]  /*6650*/  HFMA2 R18, -RZ, RZ, 0, 0 ;  /* 0x00000000ff127431 */ /* 0x000fc600000001ff */
        /* <DEDUP_REMOVED lines=31> */
[----:B------:R-:W-:Y:S05]  /*6850*/  BRA `(.L_x_139) ;  /* 0x0000000000107947 */ /* 0x000fea0003800000 */
.L_x_138:
[----:B------:R-:W0:Y:S02]  /*6860*/  MUFU.RCP R14, R15 ;  /* 0x0000000f000e7308 */ /* 0x000e240000001000 */
[----:B0-----:R-:W-:-:S04]  /*6870*/  FFMA R4, R15, R14, -1 ;  /* 0xbf8000000f047423 */ /* 0x001fc8000000000e */
[----:B------:R-:W-:-:S04]  /*6880*/  FADD.FTZ R13, -R4, -RZ ;  /* 0x800000ff040d7221 */ /* 0x000fc80000010100 */
[----:B------:R-:W-:-:S07]  /*6890*/  FFMA R14, R14, R13, R14 ;  /* 0x0000000d0e0e7223 */ /* 0x000fce000000000e */
.L_x_139:
[----:B------:R-:W-:Y:S05]  /*68a0*/  BSYNC.RECONVERGENT B1 ;  /* 0x0000000000017941 */ /* 0x000fea0003800200 */
.L_x_137:
[----:B------:R-:W-:Y:S01]  /*68b0*/  FMNMX R6, R14, 1.00000001335143196e-10, !PT ;  /* 0x2edbe6ff0e067809 */ /* 0x000fe20007800000 */
[----:B------:R-:W-:Y:S01]  /*68c0*/  FMUL R16, R9, R9 ;  /* 0x0000000909107220 */ /* 0x000fe20000400000 */
[----:B------:R-:W-:Y:S01]  /*68d0*/  MOV R15, 0x3dc6b27f ;  /* 0x3dc6b27f000f7802 */ /* 0x000fe20000000f00 */
[----:B------:R-:W-:Y:S01]  /*68e0*/  BSSY.RECONVERGENT B0, `(.L_x_140) ;  /* 0x0000027000007945 */ /* 0x000fe20003800200 */
[C---:B------:R-:W-:Y:S01]  /*68f0*/  ISETP.GT.U32.AND P0, PT, R6.reuse, 0x7f7fffff, PT ;  /* 0x7f7fffff0600780c */ /* 0x040fe20003f04070 */
[----:B------:R-:W-:-:S05]  /*6900*/  VIADD R4, R6, 0xc0cafb0d ;  /* 0xc0cafb0d06047836 */ /* 0x000fca0000000000 */
[----:B------:R-:W-:-:S04]  /*6910*/  LOP3.LUT R13, R4, 0xff800000, RZ, 0xc0, !PT ;  /* 0xff800000040d7812 */ /* 0x000fc800078ec0ff */
[-C--:B------:R-:W-:Y:S02]  /*6920*/  IADD3 R12, PT, PT, R6, -R13.reuse, RZ ;  /* 0x8000000d060c7210 */ /* 0x080fe40007ffe0ff */
[----:B------:R-:W-:Y:S01]  /*6930*/  I2FP.F32.S32 R4, R13 ;  /* 0x0000000d00047245 */ /* 0x000fe20000201400 */
[----:B------:R-:W-:Y:S02]  /*6940*/  IMAD.MOV.U32 R13, RZ, RZ, 0x7f800000 ;  /* 0x7f800000ff0d7424 */ /* 0x000fe400078e00ff */
        /* <DEDUP_REMOVED lines=15> */
[----:B------:R-:W-:-:S04]  /*6a40*/  @P0 FFMA R4, R6, R13, +INF ;  /* 0x7f80000006040423 */ /* 0x000fc8000000000d */
[----:B------:R-:W-:-:S04]  /*6a50*/  FADD R4, -R21, R4 ;  /* 0x0000000415047221 */ /* 0x000fc80000000100 */
        /* <DEDUP_REMOVED lines=11> */
.L_x_141:
[----:B------:R-:W-:Y:S01]  /*6b10*/  FMUL.FTZ R4, R13, R6 ;  /* 0x000000060d047220 */ /* 0x000fe20000410000 */
[----:B------:R-:W-:-:S03]  /*6b20*/  FMUL.FTZ R6, R6, 0.5 ;  /* 0x3f00000006067820 */ /* 0x000fc60000410000 */
[----:B------:R-:W-:-:S04]  /*6b30*/  FFMA R13, -R4, R4, R13 ;  /* 0x00000004040d7223 */ /* 0x000fc8000000010d */
[----:B------:R-:W-:-:S07]  /*6b40*/  FFMA R4, R13, R6, R4 ;  /* 0x000000060d047223 */ /* 0x000fce0000000004 */
.L_x_142:
[----:B------:R-:W-:Y:S05]  /*6b50*/  BSYNC.RECONVERGENT B0 ;  /* 0x0000000000007941 */ /* 0x000fea0003800200 */
.L_x_140:
        /* <DEDUP_REMOVED lines=12> */
.L_x_146:
[----:B------:R-:W0:Y:S02]  /*6c20*/  MUFU.RCP R13, R4 ;  /* 0x00000004000d7308 */ /* 0x000e240000001000 */
[----:B0-----:R-:W-:-:S04]  /*6c30*/  FFMA R6, R13, R4, -1 ;  /* 0xbf8000000d067423 */ /* 0x001fc80000000004 */
[----:B------:R-:W-:-:S04]  /*6c40*/  FADD.FTZ R6, -R6, -RZ ;  /* 0x800000ff06067221 */ /* 0x000fc80000010100 */
[----:B------:R-:W-:-:S07]  /*6c50*/  FFMA R14, R13, R6, R13 ;  /* 0x000000060d0e7223 */ /* 0x000fce000000000d */
.L_x_147:
[----:B------:R-:W-:Y:S05]  /*6c60*/  BSYNC.RECONVERGENT B2 ;  /* 0x0000000000027941 */ /* 0x000fea0003800200 */
.L_x_145:
[-C--:B------:R-:W-:Y:S01]  /*6c70*/  FMUL R18, R23, R14.reuse ;  /* 0x0000000e17127220 */ /* 0x080fe20000400000 */
[----:B------:R-:W-:-:S07]  /*6c80*/  FMUL R6, R9, R14 ;  /* 0x0000000e09067220 */ /* 0x000fce0000400000 */
.L_x_144:
[----:B------:R-:W-:Y:S05]  /*6c90*/  BSYNC.RECONVERGENT B1 ;  /* 0x0000000000017941 */ /* 0x000fea0003800200 */
.L_x_143:
        /* <DEDUP_REMOVED lines=16> */
.L_x_149:
[----:B------:R-:W-:Y:S01]  /*6da0*/  FMUL.FTZ R15, R4, R13 ;  /* 0x0000000d040f7220 */ /* 0x000fe20000410000 */
[----:B------:R-:W-:-:S03]  /*6db0*/  FMUL.FTZ R6, R13, 0.5 ;  /* 0x3f0000000d067820 */ /* 0x000fc60000410000 */
[----:B------:R-:W-:-:S04]  /*6dc0*/  FFMA R4, -R15, R15, R4 ;  /* 0x0000000f0f047223 */ /* 0x000fc80000000104 */
[----:B------:R-:W-:-:S07]  /*6dd0*/  FFMA R15, R4, R6, R15 ;  /* 0x00000006040f7223 */ /* 0x000fce000000000f */
.L_x_150:
[----:B------:R-:W-:Y:S05]  /*6de0*/  BSYNC.RECONVERGENT B0 ;  /* 0x0000000000007941 */ /* 0x000fea0003800200 */
.L_x_148:
[----:B------:R-:W0:Y:S01]  /*6df0*/  MUFU.RCP R4, R3 ;  /* 0x0000000300047308 */ /* 0x000e220000001000 */
[----:B------:R-:W-:Y:S01]  /*6e00*/  UMOV UR4, 0x3f800000 ;  /* 0x3f80000000047882 */ /* 0x000fe20000000000 */
[----:B------:R-:W-:Y:S01]  /*6e10*/  FFMA.SAT R15, R15, -R10, 1.5 ;  /* 0x3fc000000f0f7423 */ /* 0x000fe2000000280a */
[----:B------:R-:W-:Y:S01]  /*6e20*/  MOV R12, UR4 ;  /* 0x00000004000c7c02 */ /* 0x000fe20008000f00 */
[----:B------:R-:W-:Y:S01]  /*6e30*/  BSSY.RECONVERGENT B2, `(.L_x_151) ;  /* 0x0000010000027945 */ /* 0x000fe20003800200 */
[----:B------:R-:W-:Y:S01]  /*6e40*/  FSETP.GT.AND P1, PT, |R3|, 0.0099999997764825820923, PT ;  /* 0x3c23d70a0300780b */ /* 0x000fe20003f24200 */
[----:B------:R-:W-:Y:S01]  /*6e50*/  FFMA R20, R15, 0.25, R20 ;  /* 0x3e8000000f147823 */ /* 0x000fe20000000014 */
[-C--:B------:R-:W-:Y:S01]  /*6e60*/  FFMA R5, RZ, R15.reuse, R5 ;  /* 0x0000000fff057223 */ /* 0x080fe20000000005 */
[----:B------:R-:W1:Y:S01]  /*6e70*/  FCHK P0, -R12, R3 ;  /* 0x000000030c007302 */ /* 0x000e620000000100 */
[----:B------:R-:W-:Y:S01]  /*6e80*/  FFMA R25, RZ, R15, R25 ;  /* 0x0000000fff197223 */ /* 0x000fe20000000019 */
[----:B0-----:R-:W-:-:S04]  /*6e90*/  FFMA R13, -R3, R4, 1 ;  /* 0x3f800000030d7423 */ /* 0x001fc80000000104 */
[----:B------:R-:W-:-:S04]  /*6ea0*/  FFMA R4, R4, R13, R4 ;  /* 0x0000000d04047223 */ /* 0x000fc80000000004 */
[----:B------:R-:W-:-:S04]  /*6eb0*/  FFMA R13, R4, -1, RZ ;  /* 0xbf800000040d7823 */ /* 0x000fc800000000ff */
[----:B------:R-:W-:-:S04]  /*6ec0*/  FFMA R6, -R3, R13, -1 ;  /* 0xbf80000003067423 */ /* 0x000fc8000000010d */
[----:B------:R-:W-:Y:S01]  /*6ed0*/  FFMA R26, R4, R6, R13 ;  /* 0x00000006041a7223 */ /* 0x000fe2000000000d */
[----:B-1----:R-:W-:Y:S06]  /*6ee0*/  @!P0 BRA `(.L_x_152) ;  /* 0x0000000000108947 */ /* 0x002fec0003800000 */
[----:B------:R-:W-:Y:S01]  /*6ef0*/  IMAD.MOV.U32 R26, RZ, RZ, -0x40800000 ;  /* 0xbf800000ff1a7424 */ /* 0x000fe200078e00ff */
[----:B------:R-:W-:Y:S02]  /*6f00*/  MOV R14, R3 ;  /* 0x00000003000e7202 */ /* 0x000fe40000000f00 */
[----:B------:R-:W-:-:S07]  /*6f10*/  MOV R4, 0x6f30 ;  /* 0x00006f3000047802 */ /* 0x000fce0000000f00 */
[----:B------:R-:W-:Y:S05]  /*6f20*/  CALL.REL.NOINC `($__internal_2_$__cuda_sm3x_div_rn_noftz_f32_slowpath) ;  /* 0x0000008400387944 */ /* 0x000fea0003c00000 */
.L_x_152:
[----:B------:R-:W-:Y:S05]  /*6f30*/  BSYNC.RECONVERGENT B2 ;  /* 0x0000000000027941 */ /* 0x000fea0003800200 */
.L_x_151:
[----:B------:R-:W-:Y:S01]  /*6f40*/  FSEL R23, R26, RZ, P1 ;  /* 0x000000ff1a177208 */ /* 0x000fe20000800000 */
[----:B------:R-:W-:Y:S04]  /*6f50*/  BSSY.RECONVERGENT B0, `(.L_x_153) ;  /* 0x0000011000007945 */ /* 0x000fe80003800200 */
[----:B------:R-:W-:-:S04]  /*6f60*/  FADD R21, R23, -R23 ;  /* 0x8000001717157221 */ /* 0x000fc80000000000 */
        /* <DEDUP_REMOVED lines=11> */
.L_x_154:
[----:B------:R-:W-:Y:S01]  /*7020*/  FMUL.FTZ R4, R13, R6 ;  /* 0x000000060d047220 */ /* 0x000fe20000410000 */
[----:B------:R-:W-:-:S03]  /*7030*/  FMUL.FTZ R6, R6, 0.5 ;  /* 0x3f00000006067820 */ /* 0x000fc60000410000 */
[----:B------:R-:W-:-:S04]  /*7040*/  FFMA R13, -R4, R4, R13 ;  /* 0x00000004040d7223 */ /* 0x000fc8000000010d */
[----:B------:R-:W-:-:S07]  /*7050*/  FFMA R4, R13, R6, R4 ;  /* 0x000000060d047223 */ /* 0x000fce0000000004 */
.L_x_155:
[----:B------:R-:W-:Y:S05]  /*7060*/  BSYNC.RECONVERGENT B0 ;  /* 0x0000000000007941 */ /* 0x000fea0003800200 */
.L_x_153:
        /* <DEDUP_REMOVED lines=13> */
.L_x_159:
[----:B------:R-:W0:Y:S02]  /*7140*/  MUFU.RCP R13, R4 ;  /* 0x00000004000d7308 */ /* 0x000e240000001000 */
[----:B0-----:R-:W-:-:S04]  /*7150*/  FFMA R6, R13, R4, -1 ;  /* 0xbf8000000d067423 */ /* 0x001fc80000000004 */
[----:B------:R-:W-:-:S04]  /*7160*/  FADD.FTZ R6, -R6, -RZ ;  /* 0x800000ff06067221 */ /* 0x000fc80000010100 */
[----:B------:R-:W-:-:S07]  /*7170*/  FFMA R14, R13, R6, R13 ;  /* 0x000000060d0e7223 */ /* 0x000fce000000000d */
.L_x_160:
[----:B------:R-:W-:Y:S05]  /*7180*/  BSYNC.RECONVERGENT B2 ;  /* 0x0000000000027941 */ /* 0x000fea0003800200 */
.L_x_158:
[-C--:B------:R-:W-:Y:S01]  /*7190*/  FMUL R6, R21, R14.reuse ;  /* 0x0000000e15067220 */ /* 0x080fe20000400000 */
[----:B------:R-:W-:-:S07]  /*71a0*/  FMUL R12, R9, R14 ;  /* 0x0000000e090c7220 */ /* 0x000fce0000400000 */
.L_x_157:
[----:B------:R-:W-:Y:S05]  /*71b0*/  BSYNC.RECONVERGENT B1 ;  /* 0x0000000000017941 */ /* 0x000fea0003800200 */
.L_x_156:
        /* <DEDUP_REMOVED lines=15> */
[----:B------:R-:W-:Y:S05]  /*72b0*/  BRA `(.L_x_163) ;  /* 0x0000000000107947 */ /* 0x000fea0003800000 */
.L_x_162:
[----:B------:R-:W-:Y:S01]  /*72c0*/  FMUL.FTZ R15, R4, R13 ;  /* 0x0000000d040f7220 */ /* 0x000fe20000410000 */
[----:B------:R-:W-:-:S03]  /*72d0*/  FMUL.FTZ R6, R13, 0.5 ;  /* 0x3f0000000d067820 */ /* 0x000fc60000410000 */
[----:B------:R-:W-:-:S04]  /*72e0*/  FFMA R4, -R15, R15, R4 ;  /* 0x0000000f0f047223 */ /* 0x000fc80000000104 */
[----:B------:R-:W-:-:S07]  /*72f0*/  FFMA R15, R4, R6, R15 ;  /* 0x00000006040f7223 */ /* 0x000fce000000000f */
.L_x_163:
[----:B------:R-:W-:Y:S05]  /*7300*/  BSYNC.RECONVERGENT B0 ;  /* 0x0000000000007941 */ /* 0x000fea0003800200 */
.L_x_161:
[----:B------:R-:W-:Y:S01]  /*7310*/  FADD R21, R19, -R19 ;  /* 0x8000001313157221 */ /* 0x000fe20000000000 */
[----:B------:R-:W-:Y:S01]  /*7320*/  FFMA.SAT R15, R15, -R10, 1.5 ;  /* 0x3fc000000f0f7423 */ /* 0x000fe2000000280a */
[----:B------:R-:W-:Y:S02]  /*7330*/  BSSY.RECONVERGENT B0, `(.L_x_164) ;  /* 0x0000013000007945 */ /* 0x000fe40003800200 */
[----:B------:R-:W-:Y:S01]  /*7340*/  FADD R21, R21, 0.0010000000474974513054 ;  /* 0x3a83126f15157421 */ /* 0x000fe20000000000 */
[C---:B------:R-:W-:Y:S01]  /*7350*/  FFMA R20, R15.reuse, 0.25, R20 ;  /* 0x3e8000000f147823 */ /* 0x040fe20000000014 */
[C---:B------:R-:W-:Y:S01]  /*7360*/  FFMA R5, R15.reuse, 0.25, R5 ;  /* 0x3e8000000f057823 */ /* 0x040fe20000000005 */
[----:B------:R-:W-:Y:S01]  /*7370*/  FFMA R25, R15, 0.25, R25 ;  /* 0x3e8000000f197823 */ /* 0x000fe20000000019 */
        /* <DEDUP_REMOVED lines=10> */
.L_x_165:
[----:B------:R-:W-:Y:S01]  /*7420*/  FMUL.FTZ R4, R13, R6 ;  /* 0x000000060d047220 */ /* 0x000fe20000410000 */
[----:B------:R-:W-:-:S03]  /*7430*/  FMUL.FTZ R6, R6, 0.5 ;  /* 0x3f00000006067820 */ /* 0x000fc60000410000 */
[----:B------:R-:W-:-:S04]  /*7440*/  FFMA R13, -R4, R4, R13 ;  /* 0x00000004040d7223 */ /* 0x000fc8000000010d */
[----:B------:R-:W-:-:S07]  /*7450*/  FFMA R4, R13, R6, R4 ;  /* 0x000000060d047223 */ /* 0x000fce0000000004 */
.L_x_166:
[----:B------:R-:W-:Y:S05]  /*7460*/  BSYNC.RECONVERGENT B0 ;  /* 0x0000000000007941 */ /* 0x000fea0003800200 */
.L_x_164:
[----:B------:R-:W-:Y:S01]  /*7470*/  FSETP.GT.AND P0, PT, R4, 9.9999997473787516356e-05, PT ;  /* 0x38d1b7170400780b */ /* 0x000fe20003f04000 */
[----:B------:R-:W-:Y:S01]  /*7480*/  BSSY.RECONVERGENT B1, `(.L_x_167) ;  /* 0x0000013000017945 */ /* 0x000fe20003800200 */
[----:B------:R-:W-:Y:S01]  /*7490*/  HFMA2 R6, -RZ, RZ, 0, 0 ;  /* 0x00000000ff067431 */ /* 0x000fe200000001ff */
[----:B------:R-:W-:-:S10]  /*74a0*/  MOV R12, RZ ;  /* 0x000000ff000c7202 */ /* 0x000fd40000000f00 */
        /* <DEDUP_REMOVED lines=9> */
.L_x_170:
[----:B------:R-:W0:Y:S02]  /*7540*/  MUFU.RCP R13, R4 ;  /* 0x00000004000d7308 */ /* 0x000e240000001000 */
[----:B0-----:R-:W-:-:S04]  /*7550*/  FFMA R6, R13, R4, -1 ;  /* 0xbf8000000d067423 */ /* 0x001fc80000000004 */
[----:B------:R-:W-:-:S04]  /*7560*/  FADD.FTZ R6, -R6, -RZ ;  /* 0x800000ff06067221 */ /* 0x000fc80000010100 */
[----:B------:R-:W-:-:S07]  /*7570*/  FFMA R14, R13, R6, R13 ;  /* 0x000000060d0e7223 */ /* 0x000fce000000000d */
.L_x_171:
[----:B------:R-:W-:Y:S05]  /*7580*/  BSYNC.RECONVERGENT B2 ;  /* 0x0000000000027941 */ /* 0x000fea0003800200 */
.L_x_169:
[-C--:B------:R-:W-:Y:S01]  /*7590*/  FMUL R6, R21, R14.reuse ;  /* 0x0000000e15067220 */ /* 0x080fe20000400000 */
[----:B------:R-:W-:-:S07]  /*75a0*/  FMUL R12, R9, R14 ;  /* 0x0000000e090c7220 */ /* 0x000fce0000400000 */
.L_x_168:
[----:B------:R-:W-:Y:S05]  /*75b0*/  BSYNC.RECONVERGENT B1 ;  /* 0x0000000000017941 */ /* 0x000fea0003800200 */
.L_x_167:
        /* <DEDUP_REMOVED lines=16> */
.L_x_173:
[----:B------:R-:W-:Y:S01]  /*76c0*/  FMUL.FTZ R15, R4, R13 ;  /* 0x0000000d040f7220 */ /* 0x000fe20000410000 */
[----:B------:R-:W-:-:S03]  /*76d0*/  FMUL.FTZ R6, R13, 0.5 ;  /* 0x3f0000000d067820 */ /* 0x000fc60000410000 */
[----:B------:R-:W-:-:S04]  /*76e0*/  FFMA R4, -R15, R15, R4 ;  /* 0x0000000f0f047223 */ /* 0x000fc80000000104 */
[----:B------:R-:W-:-:S07]  /*76f0*/  FFMA R15, R4, R6, R15 ;  /* 0x00000006040f7223 */ /* 0x000fce000000000f */
.L_x_174:
[----:B------:R-:W-:Y:S05]  /*7700*/  BSYNC.RECONVERGENT B0 ;  /* 0x0000000000007941 */ /* 0x000fea0003800200 */
.L_x_172:
[----:B------:R-:W-:Y:S01]  /*7710*/  FSETP.GT.AND P0, PT, R3, 0.0010000000474974513054, PT ;  /* 0x3a83126f0300780b */ /* 0x000fe20003f04000 */
[----:B------:R-:W-:Y:S01]  /*7720*/  BSSY.RECONVERGENT B0, `(.L_x_175) ;  /* 0x000001a000007945 */ /* 0x000fe20003800200 */
[----:B------:R-:W-:-:S11]  /*7730*/  IMAD.MOV.U32 R21, RZ, RZ, -0x3ee00000 ;  /* 0xc1200000ff157424 */ /* 0x000fd600078e00ff */
[----:B------:R-:W-:Y:S05]  /*7740*/  @!P0 BRA `(.L_x_176) ;  /* 0x00000000005c8947 */ /* 0x000fea0003800000 */
[C---:B------:R-:W-:Y:S01]  /*7750*/  IADD3 R4, PT, PT, R3.reuse, -0x3f3504f3, RZ ;  /* 0xc0cafb0d03047810 */ /* 0x040fe20007ffe0ff */
[----:B------:R-:W-:Y:S01]  /*7760*/  IMAD.MOV.U32 R13, RZ, RZ, 0x3dc6b27f ;  /* 0x3dc6b27fff0d7424 */ /* 0x000fe200078e00ff */
[----:B------:R-:W-:Y:S02]  /*7770*/  ISETP.GT.U32.AND P0, PT, R3, 0x7f7fffff, PT ;  /* 0x7f7fffff0300780c */ /* 0x000fe40003f04070 */
[----:B------:R-:W-:-:S04]  /*7780*/  LOP3.LUT R4, R4, 0xff800000, RZ, 0xc0, !PT ;  /* 0xff80000004047812 */ /* 0x000fc800078ec0ff */
[-C--:B------:R-:W-:Y:S02]  /*7790*/  IADD3 R6, PT, PT, R3, -R4.reuse, RZ ;  /* 0x8000000403067210 */ /* 0x080fe40007ffe0ff */
[----:B------:R-:W-:-:S03]  /*77a0*/  I2FP.F32.S32 R4, R4 ;  /* 0x0000000400047245 */ /* 0x000fc60000201400 */
        /* <DEDUP_REMOVED lines=13> */
[----:B------:R-:W-:Y:S01]  /*7880*/  FFMA R13, R6, 1.4426950216293334961, R13 ;  /* 0x3fb8aa3b060d7823 */ /* 0x000fe2000000000d */
[----:B------:R-:W-:-:S03]  /*7890*/  MOV R6, 0x7f800000 ;  /* 0x7f80000000067802 */ /* 0x000fc60000000f00 */
[----:B------:R-:W-:Y:S02]  /*78a0*/  FADD R21, R4, R13 ;  /* 0x0000000d04157221 */ /* 0x000fe40000000000 */
[----:B------:R-:W-:-:S07]  /*78b0*/  @P0 FFMA R21, R3, R6, +INF ;  /* 0x7f80000003150423 */ /* 0x000fce0000000006 */
.L_x_176:
[----:B------:R-:W-:Y:S05]  /*78c0*/  BSYNC.RECONVERGENT B0 ;  /* 0x0000000000007941 */ /* 0x000fea0003800200 */
.L_x_175:
[----:B------:R-:W-:Y:S01]  /*78d0*/  FADD R19, R21, -R21 ;  /* 0x8000001515137221 */ /* 0x000fe20000000000 */
[----:B------:R-:W-:Y:S01]  /*78e0*/  FFMA.SAT R4, R15, -R10, 1.5 ;  /* 0x3fc000000f047423 */ /* 0x000fe2000000280a */
[----:B------:R-:W-:Y:S02]  /*78f0*/  BSSY.RECONVERGENT B0, `(.L_x_177) ;  /* 0x0000013000007945 */ /* 0x000fe40003800200 */
[----:B------:R-:W-:Y:S01]  /*7900*/  FADD R19, R19, 0.0010000000474974513054 ;  /* 0x3a83126f13137421 */ /* 0x000fe20000000000 */
[----:B------:R-:W-:-:S03]  /*7910*/  FFMA R20, RZ, R4, R20 ;  /* 0x00000004ff147223 */ /* 0x000fc60000000014 */
[----:B------:R-:W-:Y:S01]  /*7920*/  FFMA R13, R19, R19, R16 ;  /* 0x00000013130d7223 */ /* 0x000fe20000000010 */
[----:B------:R-:W-:Y:S01]  /*7930*/  FFMA R16, R4, 0.5, R5 ;  /* 0x3f00000004107823 */ /* 0x000fe20000000005 */
[----:B------:R-:W-:Y:S02]  /*7940*/  FADD R5, R25, R4 ;  /* 0x0000000419057221 */ /* 0x000fe40000000000 */
        /* <DEDUP_REMOVED lines=9> */
.L_x_178:
[----:B------:R-:W-:Y:S01]  /*79e0*/  FMUL.FTZ R4, R13, R6 ;  /* 0x000000060d047220 */ /* 0x000fe20000410000 */
[----:B------:R-:W-:-:S03]  /*79f0*/  FMUL.FTZ R6, R6, 0.5 ;  /* 0x3f00000006067820 */ /* 0x000fc60000410000 */
[----:B------:R-:W-:-:S04]  /*7a00*/  FFMA R13, -R4, R4, R13 ;  /* 0x00000004040d7223 */ /* 0x000fc8000000010d */
[----:B------:R-:W-:-:S07]  /*7a10*/  FFMA R4, R13, R6, R4 ;  /* 0x000000060d047223 */ /* 0x000fce0000000004 */
.L_x_179:
[----:B------:R-:W-:Y:S05]  /*7a20*/  BSYNC.RECONVERGENT B0 ;  /* 0x0000000000007941 */ /* 0x000fea0003800200 */
.L_x_177:
        /* <DEDUP_REMOVED lines=13> */
.L_x_183:
[----:B------:R-:W0:Y:S02]  /*7b00*/  MUFU.RCP R13, R4 ;  /* 0x00000004000d7308 */ /* 0x000e240000001000 */
[----:B0-----:R-:W-:-:S04]  /*7b10*/  FFMA R6, R13, R4, -1 ;  /* 0xbf8000000d067423 */ /* 0x001fc80000000004 */
[----:B------:R-:W-:-:S04]  /*7b20*/  FADD.FTZ R6, -R6, -RZ ;  /* 0x800000ff06067221 */ /* 0x000fc80000010100 */
[----:B------:R-:W-:-:S07]  /*7b30*/  FFMA R14, R13, R6, R13 ;  /* 0x000000060d0e7223 */ /* 0x000fce000000000d */
.L_x_184:
[----:B------:R-:W-:Y:S05]  /*7b40*/  BSYNC.RECONVERGENT B2 ;  /* 0x0000000000027941 */ /* 0x000fea0003800200 */
.L_x_182:
[-C--:B------:R-:W-:Y:S01]  /*7b50*/  FMUL R6, R19, R14.reuse ;  /* 0x0000000e13067220 */ /* 0x080fe20000400000 */
[----:B------:R-:W-:-:S07]  /*7b60*/  FMUL R12, R9, R14 ;  /* 0x0000000e090c7220 */ /* 0x000fce0000400000 */
.L_x_181:
[----:B------:R-:W-:Y:S05]  /*7b70*/  BSYNC.RECONVERGENT B1 ;  /* 0x0000000000017941 */ /* 0x000fea0003800200 */
.L_x_180:
        /* <DEDUP_REMOVED lines=16> */
.L_x_186:
[----:B------:R-:W-:Y:S01]  /*7c80*/  FMUL.FTZ R15, R4, R13 ;  /* 0x0000000d040f7220 */ /* 0x000fe20000410000 */
[----:B------:R-:W-:-:S03]  /*7c90*/  FMUL.FTZ R6, R13, 0.5 ;  /* 0x3f0000000d067820 */ /* 0x000fc60000410000 */
[----:B------:R-:W-:-:S04]  /*7ca0*/  FFMA R4, -R15, R15, R4 ;  /* 0x0000000f0f047223 */ /* 0x000fc80000000104 */
[----:B------:R-:W-:-:S07]  /*7cb0*/  FFMA R15, R4, R6, R15 ;  /* 0x00000006040f7223 */ /* 0x000fce000000000f */
.L_x_187:
[----:B------:R-:W-:Y:S05]  /*7cc0*/  BSYNC.RECONVERGENT B0 ;  /* 0x0000000000007941 */ /* 0x000fea0003800200 */
.L_x_185:
[----:B------:R-:W-:Y:S01]  /*7cd0*/  HFMA2 R4, -RZ, RZ, 2.3125, 0 ;  /* 0x40a00000ff047431 */ /* 0x000fe200000001ff */
[----:B------:R-:W-:Y:S01]  /*7ce0*/  MOV R13, 0x3e4ccccd ;  /* 0x3e4ccccd000d7802 */ /* 0x000fe20000000f00 */
[----:B------:R-:W0:Y:S01]  /*7cf0*/  FCHK P0, R2, 5 ;  /* 0x40a0000002007902 */ /* 0x000e220000000000 */
[----:B------:R-:W-:Y:S01]  /*7d00*/  FFMA.SAT R15, R15, -R10, 1.5 ;  /* 0x3fc000000f0f7423 */ /* 0x000fe2000000280a */
[----:B------:R-:W-:Y:S03]  /*7d10*/  BSSY.RECONVERGENT B2, `(.L_x_188) ;  /* 0x000000e000027945 */ /* 0x000fe60003800200 */
[----:B------:R-:W-:Y:S01]  /*7d20*/  FFMA R22, RZ, R15, R20 ;  /* 0x0000000fff167223 */ /* 0x000fe20000000014 */
[C---:B------:R-:W-:Y:S01]  /*7d30*/  FFMA R16, R15.reuse, 0.25, R16 ;  /* 0x3e8000000f107823 */ /* 0x040fe20000000010 */
[----:B------:R-:W-:Y:S01]  /*7d40*/  FFMA R5, R15, 0.5, R5 ;  /* 0x3f0000000f057823 */ /* 0x000fe20000000005 */
[----:B------:R-:W-:-:S04]  /*7d50*/  FFMA R4, R13, -R4, 1 ;  /* 0x3f8000000d047423 */ /* 0x000fc80000000804 */
[----:B------:R-:W-:-:S04]  /*7d60*/  FFMA R13, R4, R13, 0.20000000298023223877 ;  /* 0x3e4ccccd040d7423 */ /* 0x000fc8000000000d */
        /* <DEDUP_REMOVED lines=8> */
.L_x_189:
[----:B------:R-:W-:Y:S05]  /*7df0*/  BSYNC.RECONVERGENT B2 ;  /* 0x0000000000027941 */ /* 0x000fea0003800200 */
.L_x_188:
        /* <DEDUP_REMOVED lines=8> */
[----:B------:R-:W-:-:S04]  /*7e80*/  FFMA R24, R13, -5.3903029534742383927e-15, R4 ;  /* 0xa7c234c50d187823 */ /* 0x000fc80000000004 */
[----:B------:R-:W-:Y:S01]  /*7e90*/  IMAD.MOV.U32 R12, RZ, RZ, R24 ;  /* 0x000000ffff0c7224 */ /* 0x000fe200078e0018 */
        /* <DEDUP_REMOVED lines=12> */
.L_x_192:
        /* <DEDUP_REMOVED lines=31> */
[----:B------:R-:W-:Y:S02]  /*8150*/  SHF.R.U32.HI R4, RZ, 0x1e, R4 ;  /* 0x0000001eff047819 */ /* 0x000fe40000011604 */
[----:B------:R-:W-:-:S04]  /*8160*/  SHF.R.S32.HI R6, RZ, 0x1f, R17 ;  /* 0x0000001fff067819 */ /* 0x000fc80000011411 */
[C---:B------:R-:W-:Y:S02]  /*8170*/  LOP3.LUT R12, R6.reuse, R13, RZ, 0x3c, !PT ;  /* 0x0000000d060c7212 */ /* 0x040fe400078e3cff */
[----:B------:R-:W-:Y:S02]  /*8180*/  LOP3.LUT R13, R6, R17, RZ, 0x3c, !PT ;  /* 0x00000011060d7212 */ /* 0x000fe400078e3cff */
[C---:B------:R-:W-:Y:S02]  /*8190*/  LOP3.LUT R6, R17.reuse, R26, RZ, 0x3c, !PT ;  /* 0x0000001a11067212 */ /* 0x040fe400078e3cff */
[----:B------:R-:W-:Y:S02]  /*81a0*/  LEA.HI R17, R17, R4, RZ, 0x1 ;  /* 0x0000000411117211 */ /* 0x000fe400078f08ff */
[----:B------:R-:W1:Y:S01]  /*81b0*/  I2F.F64.S64 R12, R12 ;  /* 0x0000000c000c7312 */ /* 0x000e620000301c00 */
[----:B------:R-:W-:Y:S02]  /*81c0*/  ISETP.GE.AND P1, PT, R6, RZ, PT ;  /* 0x000000ff0600720c */ /* 0x000fe40003f26270 */
[----:B------:R-:W-:-:S04]  /*81d0*/  IADD3 R4, PT, PT, -R17, RZ, RZ ;  /* 0x000000ff11047210 */ /* 0x000fc80007ffe1ff */
[----:B------:R-:W-:Y:S01]  /*81e0*/  @!P0 MOV R17, R4 ;  /* 0x0000000400118202 */ /* 0x000fe20000000f00 */
[----:B-1----:R-:W-:-:S10]  /*81f0*/  DMUL R14, R12, UR4 ;  /* 0x000000040c0e7c28 */ /* 0x002fd40008000000 */
[----:B------:R-:W1:Y:S02]  /*8200*/  F2F.F32.F64 R14, R14 ;  /* 0x0000000e000e7310 */ /* 0x000e640000301000 */
[----:B01----:R-:W-:-:S07]  /*8210*/  FSEL R12, -R14, R14, !P1 ;  /* 0x0000000e0e0c7208 */ /* 0x003fce0004800100 */
.L_x_191:
[----:B------:R-:W-:Y:S05]  /*8220*/  BSYNC.RECONVERGENT B0 ;  /* 0x0000000000007941 */ /* 0x000fea0003800200 */
.L_x_190:
[----:B------:R-:W-:Y:S01]  /*8230*/  FADD R18, |R3|, 0.0010000000474974513054 ;  /* 0x3a83126f03127421 */ /* 0x000fe20000000200 */
[C---:B------:R-:W-:Y:S01]  /*8240*/  LOP3.LUT R6, R17.reuse, 0x1, RZ, 0xc0, !PT ;  /* 0x0000000111067812 */ /* 0x040fe200078ec0ff */
[----:B------:R-:W-:Y:S02]  /*8250*/  IMAD.MOV.U32 R4, RZ, RZ, 0x37cbac00 ;  /* 0x37cbac00ff047424 */ /* 0x000fe400078e00ff */
[----:B------:R-:W-:Y:S01]  /*8260*/  FMUL R13, R12, R12 ;  /* 0x0000000c0c0d7220 */ /* 0x000fe20000400000 */
[----:B------:R-:W-:Y:S01]  /*8270*/  LOP3.LUT P1, RZ, R17, 0x2, RZ, 0xc0, !PT ;  /* 0x0000000211ff7812 */ /* 0x000fe2000782c0ff */
[----:B------:R-:W-:Y:S01]  /*8280*/  BSSY.RECONVERGENT B0, `(.L_x_193) ;  /* 0x0000065000007945 */ /* 0x000fe20003800200 */
[----:B------:R-:W-:Y:S01]  /*8290*/  IADD3 R15, PT, PT, R18, -0x3f3504f3, RZ ;  /* 0xc0cafb0d120f7810 */ /* 0x000fe20007ffe0ff */
[----:B------:R-:W-:Y:S01]  /*82a0*/  FFMA R14, R13, R4, -0.0013887860113754868507 ;  /* 0xbab607ed0d0e7423 */ /* 0x000fe20000000004 */
[----:B------:R-:W-:Y:S01]  /*82b0*/  ISETP.NE.U32.AND P0, PT, R6, 0x1, PT ;  /* 0x000000010600780c */ /* 0x000fe20003f05070 */
[----:B------:R-:W-:Y:S01]  /*82c0*/  HFMA2 R6, -RZ, RZ, 1.291015625, -0.052581787109375 ;  /* 0x3d2aaabbff067431 */ /* 0x000fe200000001ff */
[----:B------:R-:W-:-:S02]  /*82d0*/  LOP3.LUT R15, R15, 0xff800000, RZ, 0xc0, !PT ;  /* 0xff8000000f0f7812 */ /* 0x000fc400078ec0ff */
[----:B------:R-:W-:Y:S02]  /*82e0*/  FSEL R28, R14, -0.00019574658654164522886, !P0 ;  /* 0xb94d41530e1c7808 */ /* 0x000fe40004000000 */
[----:B------:R-:W-:Y:S02]  /*82f0*/  IADD3 R20, PT, PT, R18, -R15, RZ ;  /* 0x8000000f12147210 */ /* 0x000fe40007ffe0ff */
[----:B------:R-:W-:Y:S02]  /*8300*/  MOV R17, 0x3effffff ;  /* 0x3effffff00117802 */ /* 0x000fe40000000f00 */
[----:B------:R-:W-:Y:S01]  /*8310*/  FSEL R12, R12, 1, P0 ;  /* 0x3f8000000c0c7808 */ /* 0x000fe20000000000 */
[----:B------:R-:W-:Y:S01]  /*8320*/  FADD R21, R20, 1 ;  /* 0x3f80000014157421 */ /* 0x000fe20000000000 */
[----:B------:R-:W-:Y:S01]  /*8330*/  FSEL R19, R6, 0.0083327032625675201416, !P0 ;  /* 0x3c0885e406137808 */ /* 0x000fe20004000000 */
[----:B------:R-:W-:Y:S02]  /*8340*/  FADD R20, R20, -1 ;  /* 0xbf80000014147421 */ /* 0x000fe40000000000 */
[----:B------:R-:W0:Y:S02]  /*8350*/  MUFU.RCP R14, R21 ;  /* 0x00000015000e7308 */ /* 0x000e240000001000 */
[----:B------:R-:W-:Y:S01]  /*8360*/  FFMA R28, R13, R28, R19 ;  /* 0x0000001c0d1c7223 */ /* 0x000fe20000000013 */
[----:B------:R-:W-:Y:S01]  /*8370*/  FSEL R19, -R17, -0.16666662693023681641, !P0 ;  /* 0xbe2aaaa811137808 */ /* 0x000fe20004000100 */
[----:B------:R-:W-:-:S04]  /*8380*/  FADD R23, R20, R20 ;  /* 0x0000001414177221 */ /* 0x000fc80000000000 */
[C---:B------:R-:W-:Y:S01]  /*8390*/  FFMA R28, R13.reuse, R28, R19 ;  /* 0x0000001c0d1c7223 */ /* 0x040fe20000000013 */
[----:B------:R-:W-:-:S04]  /*83a0*/  FFMA R19, R13, R12, RZ ;  /* 0x0000000c0d137223 */ /* 0x000fc800000000ff */
[----:B------:R-:W-:Y:S01]  /*83b0*/  FFMA R12, R19, R28, R12 ;  /* 0x0000001c130c7223 */ /* 0x000fe2000000000c */
[----:B------:R-:W-:Y:S02]  /*83c0*/  IMAD.MOV.U32 R28, RZ, RZ, 0x3a2c32e4 ;  /* 0x3a2c32e4ff1c7424 */ /* 0x000fe400078e00ff */
[----:B0-----:R-:W-:Y:S01]  /*83d0*/  FMUL R13, R14, R23 ;  /* 0x000000170e0d7220 */ /* 0x001fe20000400000 */
[----:B------:R-:W-:-:S03]  /*83e0*/  @P1 FADD R12, RZ, -R12 ;  /* 0x8000000cff0c1221 */ /* 0x000fc60000000000 */
[----:B------:R-:W-:-:S04]  /*83f0*/  FADD R19, R20, -R13 ;  /* 0x8000000d14137221 */ /* 0x000fc80000000000 */
[----:B------:R-:W-:-:S04]  /*8400*/  FADD R19, R19, R19 ;  /* 0x0000001313137221 */ /* 0x000fc80000000000 */
[----:B------:R-:W-:Y:S01]  /*8410*/  FFMA R19, R20, -R13, R19 ;  /* 0x8000000d14137223 */ /* 0x000fe20000000013 */
[----:B------:R-:W-:Y:S01]  /*8420*/  FMUL R20, R12, 4 ;  /* 0x408000000c147820 */ /* 0x000fe20000400000 */
[----:B------:R-:W-:Y:S02]  /*8430*/  I2FP.F32.S32 R12, R15 ;  /* 0x0000000f000c7245 */ /* 0x000fe40000201400 */
[----:B------:R-:W-:Y:S01]  /*8440*/  FMUL R15, R14, R19 ;  /* 0x000000130e0f7220 */ /* 0x000fe20000400000 */
[----:B------:R-:W-:Y:S01]  /*8450*/  FMUL R19, R13, R13 ;  /* 0x0000000d0d137220 */ /* 0x000fe20000400000 */
[----:B------:R-:W-:Y:S01]  /*8460*/  FSETP.GEU.AND P0, PT, R20, -126, PT ;  /* 0xc2fc00001400780b */ /* 0x000fe20003f0e000 */
[----:B------:R-:W-:Y:S02]  /*8470*/  FFMA R12, R12, 1.1920928955078125e-07, RZ ;  /* 0x340000000c0c7823 */ /* 0x000fe400000000ff */
[----:B------:R-:W-:Y:S02]  /*8480*/  FFMA R28, R19, R28, 0.0032181653659790754318 ;  /* 0x3b52e7db131c7423 */ /* 0x000fe4000000001c */
[----:B------:R-:W-:-:S02]  /*8490*/  FFMA R14, R13, 1.4426950216293334961, R12 ;  /* 0x3fb8aa3b0d0e7823 */ /* 0x000fc4000000000c */
[C---:B------:R-:W-:Y:S02]  /*84a0*/  FFMA R28, R19.reuse, R28, 0.018033718690276145935 ;  /* 0x3c93bb73131c7423 */ /* 0x040fe4000000001c */
[----:B------:R-:W-:Y:S02]  /*84b0*/  FADD R12, R12, -R14 ;  /* 0x8000000e0c0c7221 */ /* 0x000fe40000000000 */
[----:B------:R-:W-:Y:S02]  /*84c0*/  FFMA R28, R19, R28, 0.12022458761930465698 ;  /* 0x3df6384f131c7423 */ /* 0x000fe4000000001c */
[----:B------:R-:W-:Y:S01]  /*84d0*/  @!P0 FMUL R20, R20, 0.5 ;  /* 0x3f00000014148820 */ /* 0x000fe20000400000 */
[----:B------:R-:W-:Y:S01]  /*84e0*/  FFMA R21, R13, 1.4426950216293334961, R12 ;  /* 0x3fb8aa3b0d157823 */ /* 0x000fe2000000000c */
[----:B------:R-:W-:Y:S02]  /*84f0*/  FMUL R28, R19, R28 ;  /* 0x0000001c131c7220 */ /* 0x000fe40000400000 */
[----:B------:R-:W0:Y:S01]  /*8500*/  MUFU.EX2 R12, R20 ;  /* 0x00000014000c7308 */ /* 0x000e220000000800 */
[----:B------:R-:W-:Y:S01]  /*8510*/  FFMA R21, R15, 1.4426950216293334961, R21 ;  /* 0x3fb8aa3b0f157823 */ /* 0x000fe20000000015 */
[----:B------:R-:W-:-:S03]  /*8520*/  FMUL R19, R28, 3 ;  /* 0x404000001c137820 */ /* 0x000fc60000400000 */
[----:B------:R-:W-:-:S04]  /*8530*/  FFMA R21, R13, 1.9251366722983220825e-08, R21 ;  /* 0x32a55e340d157823 */ /* 0x000fc80000000015 */
[----:B------:R-:W-:Y:S01]  /*8540*/  FFMA R19, R15, R19, R21 ;  /* 0x000000130f137223 */ /* 0x000fe20000000015 */
[----:B------:R-:W-:-:S03]  /*8550*/  HFMA2 R21, -RZ, RZ, 0.64013671875, -15.109375 ;  /* 0x391fcb8eff157431 */ /* 0x000fc600000001ff */
[----:B------:R-:W-:Y:S01]  /*8560*/  FFMA R15, R13, R28, R19 ;  /* 0x0000001c0d0f7223 */ /* 0x000fe20000000013 */
[----:B0-----:R-:W-:-:S03]  /*8570*/  @!P0 FMUL R12, R12, R12 ;  /* 0x0000000c0c0c8220 */ /* 0x001fc60000400000 */
[----:B------:R-:W-:-:S04]  /*8580*/  FADD R19, R14, R15 ;  /* 0x0000000f0e137221 */ /* 0x000fc80000000000 */
[----:B------:R-:W-:Y:S01]  /*8590*/  FMUL R13, R12, R19 ;  /* 0x000000130c0d7220 */ /* 0x000fe20000400000 */
[----:B------:R-:W-:-:S03]  /*85a0*/  FADD R14, -R14, R19 ;  /* 0x000000130e0e7221 */ /* 0x000fc60000000100 */
[----:B------:R-:W0:Y:S01]  /*85b0*/  FRND R28, R13 ;  /* 0x0000000d001c7307 */ /* 0x000e220000201000 */
[----:B------:R-:W-:Y:S01]  /*85c0*/  FADD R20, R15, -R14 ;  /* 0x8000000e0f147221 */ /* 0x000fe20000000000 */
[C---:B------:R-:W-:Y:S01]  /*85d0*/  FFMA R15, R12.reuse, R19, -R13 ;  /* 0x000000130c0f7223 */ /* 0x040fe2000000080d */
[C---:B------:R-:W-:Y:S02]  /*85e0*/  FSETP.GT.AND P1, PT, |R13|.reuse, 152, PT ;  /* 0x431800000d00780b */ /* 0x040fe40003f24200 */
[C---:B------:R-:W-:Y:S01]  /*85f0*/  FSETP.GEU.AND P2, PT, R13.reuse, RZ, PT ;  /* 0x000000ff0d00720b */ /* 0x040fe20003f4e000 */
[----:B------:R-:W-:Y:S01]  /*8600*/  FFMA R14, R12, R20, R15 ;  /* 0x000000140c0e7223 */ /* 0x000fe2000000000f */
[----:B0-----:R-:W-:Y:S01]  /*8610*/  FADD R15, R13, -R28 ;  /* 0x8000001c0d0f7221 */ /* 0x001fe20000000000 */
[----:B------:R-:W-:-:S03]  /*8620*/  FSETP.GT.AND P0, PT, R28, RZ, PT ;  /* 0x000000ff1c00720b */ /* 0x000fc60003f04000 */
[----:B------:R-:W-:Y:S01]  /*8630*/  FADD R14, R14, R15 ;  /* 0x0000000f0e0e7221 */ /* 0x000fe20000000000 */
[----:B------:R-:W-:Y:S02]  /*8640*/  SEL R23, RZ, 0x83000000, P0 ;  /* 0x83000000ff177807 */ /* 0x000fe40000000000 */
[----:B------:R-:W-:Y:S01]  /*8650*/  FSETP.NEU.AND P0, PT, R12, RZ, PT ;  /* 0x000000ff0c00720b */ /* 0x000fe20003f0d000 */
[----:B------:R-:W-:-:S03]  /*8660*/  FFMA R15, R14, R21, 0.0013391353422775864601 ;  /* 0x3aaf85ed0e0f7423 */ /* 0x000fc60000000015 */
[----:B------:R-:W-:Y:S01]  /*8670*/  FSETP.EQ.OR P0, PT, R18, 1, !P0 ;  /* 0x3f8000001200780b */ /* 0x000fe20004702400 */
[----:B------:R-:W-:-:S04]  /*8680*/  FFMA R15, R14, R15, 0.0096188392490148544312 ;  /* 0x3c1d98560e0f7423 */ /* 0x000fc8000000000f */
[----:B------:R-:W-:-:S04]  /*8690*/  FFMA R15, R14, R15, 0.055503588169813156128 ;  /* 0x3d6357bb0e0f7423 */ /* 0x000fc8000000000f */
[----:B------:R-:W-:-:S04]  /*86a0*/  FFMA R15, R14, R15, 0.24022644758224487305 ;  /* 0x3e75fdec0e0f7423 */ /* 0x000fc8000000000f */
[----:B------:R-:W-:-:S04]  /*86b0*/  FFMA R15, R14, R15, 0.69314718246459960938 ;  /* 0x3f3172180e0f7423 */ /* 0x000fc8000000000f */
[----:B------:R-:W-:Y:S01]  /*86c0*/  FFMA R15, R14, R15, 1 ;  /* 0x3f8000000e0f7423 */ /* 0x000fe2000000000f */
[----:B------:R-:W-:-:S05]  /*86d0*/  IADD3 R14, PT, PT, R23, 0x7f000000, RZ ;  /* 0x7f000000170e7810 */ /* 0x000fca0007ffe0ff */
[----:B------:R-:W-:Y:S02]  /*86e0*/  FMUL R15, R15, R14 ;  /* 0x0000000e0f0f7220 */ /* 0x000fe40000400000 */
[----:B------:R-:W0:Y:S02]  /*86f0*/  F2I.NTZ R14, R13 ;  /* 0x0000000d000e7305 */ /* 0x000e240000203100 */
[----:B0-----:R-:W-:Y:S01]  /*8700*/  LEA R28, R14, -R23, 0x17 ;  /* 0x800000170e1c7211 */ /* 0x001fe200078eb8ff */
[----:B------:R-:W-:Y:S01]  /*8710*/  FMUL R14, R12, 0.5 ;  /* 0x3f0000000c0e7820 */ /* 0x000fe20000400000 */
[----:B------:R-:W-:-:S03]  /*8720*/  IMAD.MOV.U32 R23, RZ, RZ, 0x3f800000 ;  /* 0x3f800000ff177424 */ /* 0x000fc600078e00ff */
[----:B------:R-:W-:Y:S01]  /*8730*/  FMUL R28, R15, R28 ;  /* 0x0000001c0f1c7220 */ /* 0x000fe20000400000 */
[----:B------:R-:W-:Y:S01]  /*8740*/  @P1 FSEL R28, RZ, +INF , !P2 ;  /* 0x7f800000ff1c1808 */ /* 0x000fe20005000000 */
[----:B------:R-:W0:Y:S02]  /*8750*/  FRND.TRUNC R14, R14 ;  /* 0x0000000e000e7307 */ /* 0x000e24000020d000 */
[----:B0-----:R-:W-:Y:S01]  /*8760*/  FADD R15, R14, R14 ;  /* 0x0000000e0e0f7221 */ /* 0x001fe20000000000 */
[----:B------:R-:W-:Y:S06]  /*8770*/  @P0 BRA `(.L_x_194) ;  /* 0x0000000000540947 */ /* 0x000fec0003800000 */
[----:B------:R-:W-:-:S04]  /*8780*/  FSETP.NAN.AND P0, PT, R12, R12, PT ;  /* 0x0000000c0c00720b */ /* 0x000fc80003f08000 */
[----:B------:R-:W-:-:S13]  /*8790*/  FSETP.NUM.AND P0, PT, R18, R18, !P0 ;  /* 0x000000121200720b */ /* 0x000fda0004707000 */
[----:B------:R-:W-:Y:S01]  /*87a0*/  @!P0 FADD R23, R12, R18 ;  /* 0x000000120c178221 */ /* 0x000fe20000000000 */
[----:B------:R-:W-:Y:S06]  /*87b0*/  @!P0 BRA `(.L_x_194) ;  /* 0x0000000000448947 */ /* 0x000fec0003800000 */
[----:B------:R-:W-:Y:S01]  /*87c0*/  FADD R15, R12, -R15 ;  /* 0x8000000f0c0f7221 */ /* 0x000fe20000000000 */
[----:B------:R-:W-:-:S04]  /*87d0*/  FSETP.NEU.AND P0, PT, R18, +INF , PT ;  /* 0x7f8000001200780b */ /* 0x000fc80003f0d000 */
[----:B------:R-:W-:-:S09]  /*87e0*/  FSETP.NEU.AND P1, PT, |R15|, 1, !P0 ;  /* 0x3f8000000f00780b */ /* 0x000fd2000472d200 */
[----:B------:R-:W-:-:S05]  /*87f0*/  @!P0 FADD R13, R18, R18 ;  /* 0x00000012120d8221 */ /* 0x000fca0000000000 */
[----:B------:R-:W-:-:S04]  /*8800*/  @P1 LOP3.LUT R13, R13, 0x7fffffff, RZ, 0xc0, !PT ;  /* 0x7fffffff0d0d1812 */ /* 0x000fc800078ec0ff */
[----:B------:R-:W-:Y:S01]  /*8810*/  @!P0 MOV R23, R13 ;  /* 0x0000000d00178202 */ /* 0x000fe20000000f00 */
[----:B------:R-:W-:Y:S06]  /*8820*/  @!P0 BRA `(.L_x_194) ;  /* 0x0000000000288947 */ /* 0x000fec0003800000 */
[----:B------:R-:W-:Y:S02]  /*8830*/  FSETP.NEU.AND P0, PT, R12, +INF , PT ;  /* 0x7f8000000c00780b */ /* 0x000fe40003f0d000 */
[----:B------:R-:W-:-:S13]  /*8840*/  FSETP.EQ.AND P1, PT, R18, -1, PT ;  /* 0xbf8000001200780b */ /* 0x000fda0003f22000 */
[----:B------:R-:W-:Y:S05]  /*8850*/  @!P0 BRA P1, `(.L_x_194) ;  /* 0x00000000001c8947 */ /* 0x000fea0000800000 */
[----:B------:R-:W-:Y:S02]  /*8860*/  FSETP.GEU.AND P1, PT, |R3|, -0.0010000000474974513054, PT ;  /* 0xba83126f0300780b */ /* 0x000fe40003f2e200 */
[----:B------:R-:W-:-:S11]  /*8870*/  MOV R23, R28 ;  /* 0x0000001c00177202 */ /* 0x000fd60000000f00 */
[----:B------:R-:W0:Y:S01]  /*8880*/  @!P1 FRND.FLOOR R13, R12 ;  /* 0x0000000c000d9307 */ /* 0x000e220000205000 */
[----:B------:R-:W-:Y:S02]  /*8890*/  @!P1 FSETP.NEU.AND P2, PT, |R15|, 1, PT ;  /* 0x3f8000000f00980b */ /* 0x000fe40003f4d200 */
[----:B0-----:R-:W-:Y:S02]  /*88a0*/  @!P1 FSETP.NEU.AND P0, PT, R12, R13, PT ;  /* 0x0000000d0c00920b */ /* 0x001fe40003f0d000 */
[----:B------:R-:W-:-:S04]  /*88b0*/  @!P1 FSEL R13, R28, -R28, P2 ;  /* 0x8000001c1c0d9208 */ /* 0x000fc80001000000 */
[----:B------:R-:W-:-:S07]  /*88c0*/  @!P1 FSEL R23, R13, +QNAN , !P0 ;  /* 0x7fffffff0d179808 */ /* 0x000fce0004000000 */
.L_x_194:
[----:B------:R-:W-:Y:S05]  /*88d0*/  BSYNC.RECONVERGENT B0 ;  /* 0x0000000000007941 */ /* 0x000fea0003800200 */
.L_x_193:
[----:B------:R-:W-:Y:S01]  /*88e0*/  FSETP.GE.AND P0, PT, |R26|, 105615, PT ;  /* 0x47ce47801a00780b */ /* 0x000fe20003f06200 */
[----:B------:R-:W-:Y:S01]  /*88f0*/  BSSY.RECONVERGENT B0, `(.L_x_195) ;  /* 0x000003b000007945 */ /* 0x000fe20003800200 */
[----:B------:R-:W-:Y:S01]  /*8900*/  MOV R27, R25 ;  /* 0x00000019001b7202 */ /* 0x000fe20000000f00 */
[----:B------:R-:W-:-:S10]  /*8910*/  IMAD.MOV.U32 R28, RZ, RZ, R24 ;  /* 0x000000ffff1c7224 */ /* 0x000fd400078e0018 */
[----:B------:R-:W-:Y:S05]  /*8920*/  @!P0 BRA `(.L_x_196) ;  /* 0x0000000000dc8947 */ /* 0x000fea0003800000 */
[----:B------:R-:W-:-:S13]  /*8930*/  FSETP.NEU.AND P0, PT, |R26|, +INF , PT ;  /* 0x7f8000001a00780b */ /* 0x000fda0003f0d200 */
[----:B------:R-:W-:Y:S01]  /*8940*/  @!P0 FMUL R28, RZ, R26 ;  /* 0x0000001aff1c8220 */ /* 0x000fe20000400000 */
[----:B------:R-:W-:Y:S01]  /*8950*/  @!P0 MOV R27, RZ ;  /* 0x000000ff001b8202 */ /* 0x000fe20000000f00 */
        /* <DEDUP_REMOVED lines=8> */
.L_x_197:
        /* <DEDUP_REMOVED lines=29> */
[C---:B------:R-:W-:Y:S02]  /*8bb0*/  SHF.L.W.U32.HI R13, R12.reuse, 0x2, R15 ;  /* 0x000000020c0d7819 */ /* 0x040fe40000010e0f */
[----:B------:R-:W-:Y:S02]  /*8bc0*/  SHF.L.U32 R12, R12, 0x2, RZ ;  /* 0x000000020c0c7819 */ /* 0x000fe400000006ff */
[----:B------:R-:W-:-:S04]  /*8bd0*/  LOP3.LUT R14, R13, R26, RZ, 0x3c, !PT ;  /* 0x0000001a0d0e7212 */ /* 0x000fc800078e3cff */
[----:B------:R-:W-:Y:S02]  /*8be0*/  ISETP.GE.AND P0, PT, R14, RZ, PT ;  /* 0x000000ff0e00720c */ /* 0x000fe40003f06270 */
[----:B------:R-:W-:Y:S02]  /*8bf0*/  SHF.R.U32.HI R14, RZ, 0x1e, R15 ;  /* 0x0000001eff0e7819 */ /* 0x000fe4000001160f */
[----:B------:R-:W-:Y:S02]  /*8c00*/  SHF.R.S32.HI R15, RZ, 0x1f, R13 ;  /* 0x0000001fff0f7819 */ /* 0x000fe4000001140d */
[----:B0-----:R-:W-:Y:S02]  /*8c10*/  LEA.HI R27, R13, R14, RZ, 0x1 ;  /* 0x0000000e0d1b7211 */ /* 0x001fe400078f08ff */
[C---:B------:R-:W-:Y:S02]  /*8c20*/  LOP3.LUT R13, R15.reuse, R13, RZ, 0x3c, !PT ;  /* 0x0000000d0f0d7212 */ /* 0x040fe400078e3cff */
[----:B------:R-:W-:-:S02]  /*8c30*/  LOP3.LUT R12, R15, R12, RZ, 0x3c, !PT ;  /* 0x0000000c0f0c7212 */ /* 0x000fc400078e3cff */
[----:B------:R-:W-:-:S04]  /*8c40*/  IADD3 R28, PT, PT, -R27, RZ, RZ ;  /* 0x000000ff1b1c7210 */ /* 0x000fc80007ffe1ff */
[----:B------:R-:W0:Y:S01]  /*8c50*/  I2F.F64.S64 R12, R12 ;  /* 0x0000000c000c7312 */ /* 0x000e220000301c00 */
[----:B------:R-:W-:Y:S01]  /*8c60*/  @!P1 MOV R27, R28 ;  /* 0x0000001c001b9202 */ /* 0x000fe20000000f00 */
[----:B0-----:R-:W-:-:S10]  /*8c70*/  DMUL R14, R12, UR4 ;  /* 0x000000040c0e7c28 */ /* 0x001fd40008000000 */
[----:B------:R-:W0:Y:S02]  /*8c80*/  F2F.F32.F64 R14, R14 ;  /* 0x0000000e000e7310 */ /* 0x000e240000301000 */
[----:B0-----:R-:W-:-:S07]  /*8c90*/  FSEL R28, -R14, R14, !P0 ;  /* 0x0000000e0e1c7208 */ /* 0x001fce0004000100 */
.L_x_196:
[----:B------:R-:W-:Y:S05]  /*8ca0*/  BSYNC.RECONVERGENT B0 ;  /* 0x0000000000007941 */ /* 0x000fea0003800200 */
.L_x_195:
[----:B------:R-:W-:Y:S01]  /*8cb0*/  FMUL R13, R28, R28 ;  /* 0x0000001c1c0d7220 */ /* 0x000fe20000400000 */
[C---:B------:R-:W-:Y:S01]  /*8cc0*/  LOP3.LUT R12, R27.reuse, 0x1, RZ, 0xc0, !PT ;  /* 0x000000011b0c7812 */ /* 0x040fe200078ec0ff */
[----:B------:R-:W-:Y:S01]  /*8cd0*/  BSSY.RECONVERGENT B0, `(.L_x_198) ;  /* 0x0000045000007945 */ /* 0x000fe20003800200 */
[----:B------:R-:W-:Y:S01]  /*8ce0*/  LOP3.LUT P1, RZ, R27, 0x2, RZ, 0xc0, !PT ;  /* 0x000000021bff7812 */ /* 0x000fe2000782c0ff */
[----:B------:R-:W-:Y:S01]  /*8cf0*/  FFMA R4, R13, R4, -0.0013887860113754868507 ;  /* 0xbab607ed0d047423 */ /* 0x000fe20000000004 */
[----:B------:R-:W-:-:S04]  /*8d00*/  ISETP.NE.U32.AND P0, PT, R12, 0x1, PT ;  /* 0x000000010c00780c */ /* 0x000fc80003f05070 */
[----:B------:R-:W-:Y:S02]  /*8d10*/  FSEL R12, R4, -0.00019574658654164522886, !P0 ;  /* 0xb94d4153040c7808 */ /* 0x000fe40004000000 */
[----:B------:R-:W-:Y:S02]  /*8d20*/  FSEL R6, R6, 0.0083327032625675201416, !P0 ;  /* 0x3c0885e406067808 */ /* 0x000fe40004000000 */
[----:B------:R-:W-:Y:S02]  /*8d30*/  FSEL R4, R28, 1, P0 ;  /* 0x3f8000001c047808 */ /* 0x000fe40000000000 */
[----:B------:R-:W-:Y:S01]  /*8d40*/  FSEL R17, -R17, -0.16666662693023681641, !P0 ;  /* 0xbe2aaaa811117808 */ /* 0x000fe20004000100 */
[C---:B------:R-:W-:Y:S02]  /*8d50*/  FFMA R6, R13.reuse, R12, R6 ;  /* 0x0000000c0d067223 */ /* 0x040fe40000000006 */
[C---:B------:R-:W-:Y:S02]  /*8d60*/  FFMA R15, R13.reuse, R4, RZ ;  /* 0x000000040d0f7223 */ /* 0x040fe400000000ff */
[----:B------:R-:W-:Y:S01]  /*8d70*/  FFMA R6, R13, R6, R17 ;  /* 0x000000060d067223 */ /* 0x000fe20000000011 */
[----:B------:R-:W-:-:S03]  /*8d80*/  FADD R17, |R3|, 0.0010000000474974513054 ;  /* 0x3a83126f03117421 */ /* 0x000fc60000000200 */
[----:B------:R-:W-:-:S04]  /*8d90*/  FFMA R4, R15, R6, R4 ;  /* 0x000000060f047223 */ /* 0x000fc80000000004 */
[----:B------:R-:W-:-:S04]  /*8da0*/  @P1 FADD R4, RZ, -R4 ;  /* 0x80000004ff041221 */ /* 0x000fc80000000000 */
[----:B------:R-:W-:-:S05]  /*8db0*/  FMUL R14, R4, 4 ;  /* 0x40800000040e7820 */ /* 0x000fca0000400000 */
[----:B------:R-:W-:-:S13]  /*8dc0*/  FSETP.GEU.AND P0, PT, R14, -126, PT ;  /* 0xc2fc00000e00780b */ /* 0x000fda0003f0e000 */
[----:B------:R-:W-:-:S04]  /*8dd0*/  @!P0 FMUL R14, R14, 0.5 ;  /* 0x3f0000000e0e8820 */ /* 0x000fc80000400000 */
[----:B------:R-:W0:Y:S02]  /*8de0*/  MUFU.EX2 R4, R14 ;  /* 0x0000000e00047308 */ /* 0x000e240000000800 */
[----:B0-----:R-:W-:-:S04]  /*8df0*/  @!P0 FMUL R4, R4, R4 ;  /* 0x0000000404048220 */ /* 0x001fc80000400000 */
[----:B------:R-:W-:-:S04]  /*8e00*/  FMUL R6, R19, R4 ;  /* 0x0000000413067220 */ /* 0x000fc80000400000 */
[----:B------:R-:W0:Y:S01]  /*8e10*/  FRND R13, R6 ;  /* 0x00000006000d7307 */ /* 0x000e220000201000 */
[-C--:B------:R-:W-:Y:S01]  /*8e20*/  FFMA R15, R19, R4.reuse, -R6 ;  /* 0x00000004130f7223 */ /* 0x080fe20000000806 */
[C---:B------:R-:W-:Y:S02]  /*8e30*/  FSETP.GT.AND P1, PT, |R6|.reuse, 152, PT ;  /* 0x431800000600780b */ /* 0x040fe40003f24200 */
[----:B------:R-:W-:Y:S01]  /*8e40*/  FSETP.GEU.AND P2, PT, R6, RZ, PT ;  /* 0x000000ff0600720b */ /* 0x000fe20003f4e000 */
[----:B------:R-:W-:-:S03]  /*8e50*/  FFMA R12, R20, R4, R15 ;  /* 0x00000004140c7223 */ /* 0x000fc6000000000f */
[----:B------:R1:W2:Y:S01]  /*8e60*/  F2I.NTZ R14, R6 ;  /* 0x00000006000e7305 */ /* 0x0002a20000203100 */
[----:B0-----:R-:W-:Y:S01]  /*8e70*/  FADD R15, R6, -R13 ;  /* 0x8000000d060f7221 */ /* 0x001fe20000000000 */
[----:B------:R-:W-:Y:S01]  /*8e80*/  FSETP.GT.AND P0, PT, R13, RZ, PT ;  /* 0x000000ff0d00720b */ /* 0x000fe20003f04000 */
[----:B------:R-:W-:Y:S01]  /*8e90*/  FMUL R13, R4, 0.5 ;  /* 0x3f000000040d7820 */ /* 0x000fe20000400000 */
[----:B-1----:R-:W-:Y:S02]  /*8ea0*/  HFMA2 R6, -RZ, RZ, 1.875, 0 ;  /* 0x3f800000ff067431 */ /* 0x002fe400000001ff */
[----:B------:R-:W-:Y:S01]  /*8eb0*/  FADD R12, R12, R15 ;  /* 0x0000000f0c0c7221 */ /* 0x000fe20000000000 */
[----:B------:R-:W-:Y:S02]  /*8ec0*/  SEL R15, RZ, 0x83000000, P0 ;  /* 0x83000000ff0f7807 */ /* 0x000fe40000000000 */
[----:B------:R-:W-:Y:S01]  /*8ed0*/  FSETP.NEU.AND P0, PT, R4, RZ, PT ;  /* 0x000000ff0400720b */ /* 0x000fe20003f0d000 */
[----:B------:R-:W-:Y:S01]  /*8ee0*/  FFMA R21, R12, R21, 0.0013391353422775864601 ;  /* 0x3aaf85ed0c157423 */ /* 0x000fe20000000015 */
[----:B--2---:R-:W-:Y:S01]  /*8ef0*/  LEA R14, R14, -R15, 0x17 ;  /* 0x8000000f0e0e7211 */ /* 0x004fe200078eb8ff */
[----:B------:R-:W-:Y:S01]  /*8f00*/  VIADD R28, R15, 0x7f000000 ;  /* 0x7f0000000f1c7836 */ /* 0x000fe20000000000 */
[----:B------:R-:W-:Y:S01]  /*8f10*/  FSETP.EQ.OR P0, PT, R17, 1, !P0 ;  /* 0x3f8000001100780b */ /* 0x000fe20004702400 */
[----:B------:R-:W-:-:S04]  /*8f20*/  FFMA R21, R12, R21, 0.0096188392490148544312 ;  /* 0x3c1d98560c157423 */ /* 0x000fc80000000015 */
[----:B------:R-:W-:-:S04]  /*8f30*/  FFMA R21, R12, R21, 0.055503588169813156128 ;  /* 0x3d6357bb0c157423 */ /* 0x000fc80000000015 */
[----:B------:R-:W-:-:S04]  /*8f40*/  FFMA R21, R12, R21, 0.24022644758224487305 ;  /* 0x3e75fdec0c157423 */ /* 0x000fc80000000015 */
[----:B------:R-:W-:-:S04]  /*8f50*/  FFMA R21, R12, R21, 0.69314718246459960938 ;  /* 0x3f3172180c157423 */ /* 0x000fc80000000015 */
[----:B------:R-:W-:Y:S02]  /*8f60*/  FFMA R21, R12, R21, 1 ;  /* 0x3f8000000c157423 */ /* 0x000fe40000000015 */
[----:B------:R-:W0:Y:S02]  /*8f70*/  FRND.TRUNC R12, R13 ;  /* 0x0000000d000c7307 */ /* 0x000e24000020d000 */
[----:B------:R-:W-:-:S04]  /*8f80*/  FMUL R21, R21, R28 ;  /* 0x0000001c15157220 */ /* 0x000fc80000400000 */
[----:B------:R-:W-:Y:S01]  /*8f90*/  FMUL R14, R21, R14 ;  /* 0x0000000e150e7220 */ /* 0x000fe20000400000 */
[----:B------:R-:W-:Y:S01]  /*8fa0*/  @P1 FSEL R14, RZ, +INF , !P2 ;  /* 0x7f800000ff0e1808 */ /* 0x000fe20005000000 */
        /* <DEDUP_REMOVED lines=13> */
[----:B------:R-:W-:Y:S02]  /*9080*/  FSETP.EQ.AND P1, PT, R17, -1, PT ;  /* 0xbf8000001100780b */ /* 0x000fe40003f22000 */
[----:B------:R-:W-:-:S13]  /*9090*/  FSETP.NEU.AND P0, PT, R4, +INF , PT ;  /* 0x7f8000000400780b */ /* 0x000fda0003f0d000 */
[----:B------:R-:W-:Y:S05]  /*90a0*/  @!P0 BRA P1, `(.L_x_199) ;  /* 0x00000000001c8947 */ /* 0x000fea0000800000 */
[----:B------:R-:W-:Y:S01]  /*90b0*/  FSETP.GEU.AND P1, PT, |R3|, -0.0010000000474974513054, PT ;  /* 0xba83126f0300780b */ /* 0x000fe20003f2e200 */
[----:B------:R-:W-:-:S12]  /*90c0*/  IMAD.MOV.U32 R6, RZ, RZ, R14 ;  /* 0x000000ffff067224 */ /* 0x000fd800078e000e */
[----:B------:R-:W0:Y:S01]  /*90d0*/  @!P1 FRND.FLOOR R13, R4 ;  /* 0x00000004000d9307 */ /* 0x000e220000205000 */
[----:B------:R-:W-:-:S04]  /*90e0*/  @!P1 FSETP.NEU.AND P2, PT, |R15|, 1, PT ;  /* 0x3f8000000f00980b */ /* 0x000fc80003f4d200 */
[----:B------:R-:W-:Y:S02]  /*90f0*/  @!P1 FSEL R12, R14, -R14, P2 ;  /* 0x8000000e0e0c9208 */ /* 0x000fe40001000000 */
[----:B0-----:R-:W-:-:S04]  /*9100*/  @!P1 FSETP.NEU.AND P0, PT, R4, R13, PT ;  /* 0x0000000d0400920b */ /* 0x001fc80003f0d000 */
[----:B------:R-:W-:-:S09]  /*9110*/  @!P1 FSEL R6, R12, +QNAN , !P0 ;  /* 0x7fffffff0c069808 */ /* 0x000fd20004000000 */
.L_x_199:
[----:B------:R-:W-:Y:S05]  /*9120*/  BSYNC.RECONVERGENT B0 ;  /* 0x0000000000007941 */ /* 0x000fea0003800200 */
.L_x_198:
        /* <DEDUP_REMOVED lines=12> */
[----:B------:R-:W-:Y:S01]  /*91f0*/  MOV R4, R15 ;  /* 0x0000000f00047202 */ /* 0x000fe20000000f00 */
[----:B------:R-:W-:Y:S06]  /*9200*/  BRA `(.L_x_202) ;  /* 0x0000000000107947 */ /* 0x000fec0003800000 */
.L_x_201:
[----:B------:R-:W-:Y:S01]  /*9210*/  FMUL.FTZ R4, R13, R6 ;  /* 0x000000060d047220 */ /* 0x000fe20000410000 */
[----:B------:R-:W-:-:S03]  /*9220*/  FMUL.FTZ R6, R6, 0.5 ;  /* 0x3f00000006067820 */ /* 0x000fc60000410000 */
[----:B------:R-:W-:-:S04]  /*9230*/  FFMA R13, -R4, R4, R13 ;  /* 0x00000004040d7223 */ /* 0x000fc8000000010d */
[----:B------:R-:W-:-:S07]  /*9240*/  FFMA R4, R13, R6, R4 ;  /* 0x000000060d047223 */ /* 0x000fce0000000004 */
.L_x_202:
[----:B------:R-:W-:Y:S05]  /*9250*/  BSYNC.RECONVERGENT B0 ;  /* 0x0000000000007941 */ /* 0x000fea0003800200 */
.L_x_200:
        /* <DEDUP_REMOVED lines=13> */
.L_x_206:
[----:B------:R-:W0:Y:S02]  /*9330*/  MUFU.RCP R13, R4 ;  /* 0x00000004000d7308 */ /* 0x000e240000001000 */
[----:B0-----:R-:W-:-:S04]  /*9340*/  FFMA R6, R13, R4, -1 ;  /* 0xbf8000000d067423 */ /* 0x001fc80000000004 */
[----:B------:R-:W-:-:S04]  /*9350*/  FADD.FTZ R6, -R6, -RZ ;  /* 0x800000ff06067221 */ /* 0x000fc80000010100 */
[----:B------:R-:W-:-:S07]  /*9360*/  FFMA R14, R13, R6, R13 ;  /* 0x000000060d0e7223 */ /* 0x000fce000000000d */
.L_x_207:
[----:B------:R-:W-:Y:S05]  /*9370*/  BSYNC.RECONVERGENT B2 ;  /* 0x0000000000027941 */ /* 0x000fea0003800200 */
.L_x_205:
[-C--:B------:R-:W-:Y:S01]  /*9380*/  FMUL R6, R21, R14.reuse ;  /* 0x0000000e15067220 */ /* 0x080fe20000400000 */
[----:B------:R-:W-:-:S07]  /*9390*/  FMUL R12, R9, R14 ;  /* 0x0000000e090c7220 */ /* 0x000fce0000400000 */
.L_x_204:
[----:B------:R-:W-:Y:S05]  /*93a0*/  BSYNC.RECONVERGENT B1 ;  /* 0x0000000000017941 */ /* 0x000fea0003800200 */
.L_x_203:
        /* <DEDUP_REMOVED lines=17> */
.L_x_209:
[----:B------:R-:W-:Y:S01]  /*94c0*/  FMUL.FTZ R15, R4, R13 ;  /* 0x0000000d040f7220 */ /* 0x000fe20000410000 */
[----:B------:R-:W-:-:S03]  /*94d0*/  FMUL.FTZ R6, R13, 0.5 ;  /* 0x3f0000000d067820 */ /* 0x000fc60000410000 */
[----:B------:R-:W-:-:S04]  /*94e0*/  FFMA R4, -R15, R15, R4 ;  /* 0x0000000f0f047223 */ /* 0x000fc80000000104 */
[----:B------:R-:W-:-:S07]  /*94f0*/  FFMA R15, R4, R6, R15 ;  /* 0x00000006040f7223 */ /* 0x000fce000000000f */
.L_x_210:
[----:B------:R-:W-:Y:S05]  /*9500*/  BSYNC.RECONVERGENT B0 ;  /* 0x0000000000007941 */ /* 0x000fea0003800200 */
.L_x_208:
[----:B------:R-:W-:Y:S01]  /*9510*/  FFMA.SAT R15, R15, -R10, 1.5 ;  /* 0x3fc000000f0f7423 */ /* 0x000fe2000000280a */
[----:B------:R-:W-:Y:S01]  /*9520*/  BSSY.RECONVERGENT B0, `(.L_x_211) ;  /* 0x000003e000007945 */ /* 0x000fe20003800200 */
[----:B------:R-:W-:Y:S02]  /*9530*/  MOV R4, R24 ;  /* 0x0000001800047202 */ /* 0x000fe40000000f00 */
[--C-:B------:R-:W-:Y:S01]  /*9540*/  FADD R22, R22, R15.reuse ;  /* 0x0000000f16167221 */ /* 0x100fe20000000000 */
[----:B------:R-:W-:Y:S01]  /*9550*/  FADD R16, R16, R15 ;  /* 0x0000000f10107221 */ /* 0x000fe20000000000 */
[----:B------:R-:W-:Y:S01]  /*9560*/  FFMA R21, RZ, R15, R5 ;  /* 0x0000000fff157223 */ /* 0x000fe20000000005 */
[----:B------:R-:W-:Y:S01]  /*9570*/  MOV R15, R25 ;  /* 0x00000019000f7202 */ /* 0x000fe20000000f00 */
        /* <DEDUP_REMOVED lines=12> */
.L_x_213:
        /* <DEDUP_REMOVED lines=44> */
.L_x_212:
[----:B------:R-:W-:Y:S05]  /*9900*/  BSYNC.RECONVERGENT B0 ;  /* 0x0000000000007941 */ /* 0x000fea0003800200 */
.L_x_211:
[----:B------:R-:W-:Y:S02]  /*9910*/  HFMA2 R29, -RZ, RZ, 0.487060546875, -0.0625 ;  /* 0x37cbac00ff1d7431 */ /* 0x000fe400000001ff */
[----:B------:R-:W-:Y:S01]  /*9920*/  FMUL R5, R4, R4 ;  /* 0x0000000404057220 */ /* 0x000fe20000400000 */
[----:B------:R-:W-:Y:S01]  /*9930*/  LOP3.LUT R12, R15, 0x1, RZ, 0xc0, !PT ;  /* 0x000000010f0c7812 */ /* 0x000fe200078ec0ff */
[----:B------:R-:W-:Y:S01]  /*9940*/  IMAD.MOV.U32 R27, RZ, RZ, 0x3effffff ;  /* 0x3effffffff1b7424 */ /* 0x000fe200078e00ff */
[----:B------:R-:W-:Y:S01]  /*9950*/  MOV R28, 0x3d2aaabb ;  /* 0x3d2aaabb001c7802 */ /* 0x000fe20000000f00 */
[----:B------:R-:W-:Y:S01]  /*9960*/  HFMA2 R23, -RZ, RZ, 0.64013671875, -15.109375 ;  /* 0x391fcb8eff177431 */ /* 0x000fe200000001ff */
[----:B------:R-:W-:Y:S01]  /*9970*/  ISETP.NE.U32.AND P0, PT, R12, 0x1, PT ;  /* 0x000000010c00780c */ /* 0x000fe20003f05070 */
[----:B------:R-:W-:Y:S01]  /*9980*/  FADD R17, |R3|, 0.0010000000474974513054 ;  /* 0x3a83126f03117421 */ /* 0x000fe20000000200 */
[----:B------:R-:W-:Y:S01]  /*9990*/  LOP3.LUT P1, RZ, R15, 0x2, RZ, 0xc0, !PT ;  /* 0x000000020fff7812 */ /* 0x000fe2000782c0ff */
[----:B------:R-:W-:Y:S01]  /*99a0*/  BSSY.RECONVERGENT B0, `(.L_x_214) ;  /* 0x0000042000007945 */ /* 0x000fe20003800200 */
[----:B------:R-:W-:Y:S01]  /*99b0*/  FFMA R6, R5, R29, -0.0013887860113754868507 ;  /* 0xbab607ed05067423 */ /* 0x000fe2000000001d */
[----:B------:R-:W-:-:S02]  /*99c0*/  FSEL R12, R28, 0.0083327032625675201416, !P0 ;  /* 0x3c0885e41c0c7808 */ /* 0x000fc40004000000 */
[----:B------:R-:W-:Y:S02]  /*99d0*/  FSEL R13, -R27, -0.16666662693023681641, !P0 ;  /* 0xbe2aaaa81b0d7808 */ /* 0x000fe40004000100 */
[----:B------:R-:W-:Y:S02]  /*99e0*/  FSEL R6, R6, -0.00019574658654164522886, !P0 ;  /* 0xb94d415306067808 */ /* 0x000fe40004000000 */
[----:B------:R-:W-:-:S03]  /*99f0*/  FSEL R4, R4, 1, P0 ;  /* 0x3f80000004047808 */ /* 0x000fc60000000000 */
[----:B------:R-:W-:-:S04]  /*9a00*/  FFMA R6, R5, R6, R12 ;  /* 0x0000000605067223 */ /* 0x000fc8000000000c */
[C---:B------:R-:W-:Y:S01]  /*9a10*/  FFMA R6, R5.reuse, R6, R13 ;  /* 0x0000000605067223 */ /* 0x040fe2000000000d */
[----:B------:R-:W-:-:S04]  /*9a20*/  FFMA R5, R5, R4, RZ ;  /* 0x0000000405057223 */ /* 0x000fc800000000ff */
        /* <DEDUP_REMOVED lines=16> */
[----:B-1----:R-:W-:Y:S02]  /*9b30*/  IMAD.MOV.U32 R6, RZ, RZ, 0x3f800000 ;  /* 0x3f800000ff067424 */ /* 0x002fe400078e00ff */
[----:B------:R-:W-:Y:S01]  /*9b40*/  FADD R12, R12, R15 ;  /* 0x0000000f0c0c7221 */ /* 0x000fe20000000000 */
[----:B------:R-:W-:Y:S02]  /*9b50*/  SEL R5, RZ, 0x83000000, P0 ;  /* 0x83000000ff057807 */ /* 0x000fe40000000000 */
[----:B------:R-:W-:Y:S01]  /*9b60*/  FSETP.NEU.AND P0, PT, R4, RZ, PT ;  /* 0x000000ff0400720b */ /* 0x000fe20003f0d000 */
[----:B------:R-:W-:Y:S01]  /*9b70*/  FFMA R15, R12, R23, 0.0013391353422775864601 ;  /* 0x3aaf85ed0c0f7423 */ /* 0x000fe20000000017 */
[----:B------:R-:W-:-:S02]  /*9b80*/  IADD3 R13, PT, PT, R5, 0x7f000000, RZ ;  /* 0x7f000000050d7810 */ /* 0x000fc40007ffe0ff */
[----:B------:R-:W-:Y:S01]  /*9b90*/  FSETP.EQ.OR P0, PT, R17, 1, !P0 ;  /* 0x3f8000001100780b */ /* 0x000fe20004702400 */
[----:B------:R-:W-:Y:S01]  /*9ba0*/  FFMA R15, R12, R15, 0.0096188392490148544312 ;  /* 0x3c1d98560c0f7423 */ /* 0x000fe2000000000f */
[----:B--2---:R-:W-:-:S03]  /*9bb0*/  LEA R5, R14, -R5, 0x17 ;  /* 0x800000050e057211 */ /* 0x004fc600078eb8ff */
[----:B------:R-:W-:-:S04]  /*9bc0*/  FFMA R15, R12, R15, 0.055503588169813156128 ;  /* 0x3d6357bb0c0f7423 */ /* 0x000fc8000000000f */
[----:B------:R-:W-:-:S04]  /*9bd0*/  FFMA R15, R12, R15, 0.24022644758224487305 ;  /* 0x3e75fdec0c0f7423 */ /* 0x000fc8000000000f */
[----:B------:R-:W-:-:S04]  /*9be0*/  FFMA R15, R12, R15, 0.69314718246459960938 ;  /* 0x3f3172180c0f7423 */ /* 0x000fc8000000000f */
[----:B------:R-:W-:-:S04]  /*9bf0*/  FFMA R12, R12, R15, 1 ;  /* 0x3f8000000c0c7423 */ /* 0x000fc8000000000f */
[----:B------:R-:W-:Y:S01]  /*9c00*/  FMUL R12, R12, R13 ;  /* 0x0000000d0c0c7220 */ /* 0x000fe20000400000 */
[----:B------:R-:W-:-:S03]  /*9c10*/  FMUL R13, R4, 0.5 ;  /* 0x3f000000040d7820 */ /* 0x000fc60000400000 */
[----:B------:R-:W-:Y:S01]  /*9c20*/  FMUL R12, R12, R5 ;  /* 0x000000050c0c7220 */ /* 0x000fe20000400000 */
[----:B------:R-:W-:Y:S02]  /*9c30*/  @P1 FSEL R12, RZ, +INF , !P2 ;  /* 0x7f800000ff0c1808 */ /* 0x000fe40005000000 */
        /* <DEDUP_REMOVED lines=24> */
.L_x_215:
[----:B------:R-:W-:Y:S05]  /*9dc0*/  BSYNC.RECONVERGENT B0 ;  /* 0x0000000000007941 */ /* 0x000fea0003800200 */
.L_x_214:
[----:B------:R-:W-:Y:S01]  /*9dd0*/  FMNMX R13, R6, 1.00000001335143196e-10, !PT ;  /* 0x2edbe6ff060d7809 */ /* 0x000fe20007800000 */
[----:B------:R-:W-:Y:S01]  /*9de0*/  HFMA2 R15, -RZ, RZ, 1.443359375, -0.2030029296875 ;  /* 0x3dc6b27fff0f7431 */ /* 0x000fe200000001ff */
[----:B------:R-:W-:Y:S01]  /*9df0*/  FSETP.GE.AND P1, PT, |R26|, 105615, PT ;  /* 0x47ce47801a00780b */ /* 0x000fe20003f26200 */
[----:B------:R-:W-:Y:S01]  /*9e00*/  BSSY.RECONVERGENT B0, `(.L_x_216) ;  /* 0x000004f000007945 */ /* 0x000fe20003800200 */
[C---:B------:R-:W-:Y:S02]  /*9e10*/  IADD3 R4, PT, PT, R13.reuse, -0x3f3504f3, RZ ;  /* 0xc0cafb0d0d047810 */ /* 0x040fe40007ffe0ff */
[----:B------:R-:W-:Y:S02]  /*9e20*/  ISETP.GT.U32.AND P0, PT, R13, 0x7f7fffff, PT ;  /* 0x7f7fffff0d00780c */ /* 0x000fe40003f04070 */
[----:B------:R-:W-:Y:S02]  /*9e30*/  LOP3.LUT R4, R4, 0xff800000, RZ, 0xc0, !PT ;  /* 0xff80000004047812 */ /* 0x000fe400078ec0ff */
[----:B------:R-:W-:-:S03]  /*9e40*/  MOV R14, 0x7f800000 ;  /* 0x7f800000000e7802 */ /* 0x000fc60000000f00 */
[----:B------:R-:W-:Y:S01]  /*9e50*/  IMAD.IADD R6, R13, 0x1, -R4 ;  /* 0x000000010d067824 */ /* 0x000fe200078e0a04 */
        /* <DEDUP_REMOVED lines=29> */
.L_x_218:
        /* <DEDUP_REMOVED lines=28> */
[----:B---3--:R-:W-:Y:S02]  /*a1f0*/  @P0 SHF.L.W.U32.HI R13, R12, R24, R13 ;  /* 0x000000180c0d0219 */ /* 0x008fe40000010e0d */
[--C-:B------:R-:W-:Y:S02]  /*a200*/  SHF.R.U32.HI R25, RZ, 0x1e, R4.reuse ;  /* 0x0000001eff197819 */ /* 0x100fe40000011604 */
[C---:B------:R-:W-:Y:S02]  /*a210*/  SHF.L.W.U32.HI R12, R13.reuse, 0x2, R4 ;  /* 0x000000020d0c7819 */ /* 0x040fe40000010e04 */
[----:B------:R-:W-:Y:S02]  /*a220*/  SHF.L.U32 R4, R13, 0x2, RZ ;  /* 0x000000020d047819 */ /* 0x000fe400000006ff */
[----:B0-----:R-:W-:Y:S02]  /*a230*/  SHF.R.S32.HI R6, RZ, 0x1f, R12 ;  /* 0x0000001fff067819 */ /* 0x001fe4000001140c */
[----:B------:R-:W-:-:S02]  /*a240*/  LOP3.LUT R26, R12, R26, RZ, 0x3c, !PT ;  /* 0x0000001a0c1a7212 */ /* 0x000fc400078e3cff */
[----:B------:R-:W-:Y:S02]  /*a250*/  LEA.HI R25, R12, R25, RZ, 0x1 ;  /* 0x000000190c197211 */ /* 0x000fe400078f08ff */
[C---:B------:R-:W-:Y:S02]  /*a260*/  LOP3.LUT R13, R6.reuse, R12, RZ, 0x3c, !PT ;  /* 0x0000000c060d7212 */ /* 0x040fe400078e3cff */
[----:B------:R-:W-:Y:S01]  /*a270*/  LOP3.LUT R12, R6, R4, RZ, 0x3c, !PT ;  /* 0x00000004060c7212 */ /* 0x000fe200078e3cff */
[----:B------:R-:W-:Y:S01]  /*a280*/  IMAD.MOV R4, RZ, RZ, -R25 ;  /* 0x000000ffff047224 */ /* 0x000fe200078e0a19 */
[----:B------:R-:W-:-:S04]  /*a290*/  ISETP.GE.AND P0, PT, R26, RZ, PT ;  /* 0x000000ff1a00720c */ /* 0x000fc80003f06270 */
[----:B------:R-:W0:Y:S01]  /*a2a0*/  I2F.F64.S64 R12, R12 ;  /* 0x0000000c000c7312 */ /* 0x000e220000301c00 */
[----:B------:R-:W-:Y:S01]  /*a2b0*/  @!P1 MOV R25, R4 ;  /* 0x0000000400199202 */ /* 0x000fe20000000f00 */
[----:B0-----:R-:W-:-:S06]  /*a2c0*/  DMUL R12, R12, UR4 ;  /* 0x000000040c0c7c28 */ /* 0x001fcc0008000000 */
[----:B------:R-:W0:Y:S02]  /*a2d0*/  F2F.F32.F64 R24, R12 ;  /* 0x0000000c00187310 */ /* 0x000e240000301000 */
[----:B0-----:R-:W-:-:S07]  /*a2e0*/  FSEL R24, -R24, R24, !P0 ;  /* 0x0000001818187208 */ /* 0x001fce0004000100 */
.L_x_217:
[----:B------:R-:W-:Y:S05]  /*a2f0*/  BSYNC.RECONVERGENT B0 ;  /* 0x0000000000007941 */ /* 0x000fea0003800200 */
.L_x_216:
        /* <DEDUP_REMOVED lines=12> */
[----:B------:R-:W-:-:S04]  /*a3c0*/  FFMA R6, R4, R29, R6 ;  /* 0x0000001d04067223 */ /* 0x000fc80000000006 */
        /* <DEDUP_REMOVED lines=12> */
[----:B------:R-:W-:Y:S01]  /*a490*/  FFMA R12, R20, R4, R19 ;  /* 0x00000004140c7223 */ /* 0x000fe20000000013 */
[----:B0-----:R-:W-:Y:S01]  /*a4a0*/  FADD R19, R6, -R13 ;  /* 0x8000000d06137221 */ /* 0x001fe20000000000 */
[----:B------:R-:W-:Y:S01]  /*a4b0*/  FSETP.GT.AND P0, PT, R13, RZ, PT ;  /* 0x000000ff0d00720b */ /* 0x000fe20003f04000 */
[----:B------:R-:W-:Y:S02]  /*a4c0*/  FMUL R13, R4, 0.5 ;  /* 0x3f000000040d7820 */ /* 0x000fe40000400000 */
[----:B------:R-:W-:Y:S01]  /*a4d0*/  FADD R12, R12, R19 ;  /* 0x000000130c0c7221 */ /* 0x000fe20000000000 */
[----:B------:R-:W-:Y:S01]  /*a4e0*/  SEL R20, RZ, 0x83000000, P0 ;  /* 0x83000000ff147807 */ /* 0x000fe20000000000 */
[----:B------:R0:W1:Y:S01]  /*a4f0*/  F2I.NTZ R19, R6 ;  /* 0x0000000600137305 */ /* 0x0000620000203100 */
[----:B------:R-:W-:Y:S01]  /*a500*/  FSETP.NEU.AND P0, PT, R4, RZ, PT ;  /* 0x000000ff0400720b */ /* 0x000fe20003f0d000 */
[----:B------:R-:W-:-:S03]  /*a510*/  FFMA R23, R12, R23, 0.0013391353422775864601 ;  /* 0x3aaf85ed0c177423 */ /* 0x000fc60000000017 */
[----:B------:R-:W-:Y:S01]  /*a520*/  FSETP.EQ.OR P0, PT, R17, 1, !P0 ;  /* 0x3f8000001100780b */ /* 0x000fe20004702400 */
[C---:B------:R-:W-:Y:S02]  /*a530*/  FFMA R23, R12.reuse, R23, 0.0096188392490148544312 ;  /* 0x3c1d98560c177423 */ /* 0x040fe40000000017 */
[----:B------:R-:W2:Y:S01]  /*a540*/  FRND.TRUNC R13, R13 ;  /* 0x0000000d000d7307 */ /* 0x000ea2000020d000 */
[----:B0-----:R-:W-:Y:S02]  /*a550*/  IMAD.MOV.U32 R6, RZ, RZ, 0x3f800000 ;  /* 0x3f800000ff067424 */ /* 0x001fe400078e00ff */
[----:B------:R-:W-:-:S04]  /*a560*/  FFMA R23, R12, R23, 0.055503588169813156128 ;  /* 0x3d6357bb0c177423 */ /* 0x000fc80000000017 */
[----:B------:R-:W-:Y:S01]  /*a570*/  FFMA R23, R12, R23, 0.24022644758224487305 ;  /* 0x3e75fdec0c177423 */ /* 0x000fe20000000017 */
[----:B-1----:R-:W-:-:S03]  /*a580*/  LEA R19, R19, -R20, 0x17 ;  /* 0x8000001413137211 */ /* 0x002fc600078eb8ff */
[----:B------:R-:W-:-:S04]  /*a590*/  FFMA R23, R12, R23, 0.69314718246459960938 ;  /* 0x3f3172180c177423 */ /* 0x000fc80000000017 */
[----:B------:R-:W-:Y:S01]  /*a5a0*/  FFMA R23, R12, R23, 1 ;  /* 0x3f8000000c177423 */ /* 0x000fe20000000017 */
[----:B------:R-:W-:Y:S01]  /*a5b0*/  IADD3 R12, PT, PT, R20, 0x7f000000, RZ ;  /* 0x7f000000140c7810 */ /* 0x000fe20007ffe0ff */
[----:B--2---:R-:W-:-:S04]  /*a5c0*/  FADD R13, R13, R13 ;  /* 0x0000000d0d0d7221 */ /* 0x004fc80000000000 */
[----:B------:R-:W-:-:S04]  /*a5d0*/  FMUL R12, R23, R12 ;  /* 0x0000000c170c7220 */ /* 0x000fc80000400000 */
[----:B------:R-:W-:Y:S01]  /*a5e0*/  FMUL R19, R12, R19 ;  /* 0x000000130c137220 */ /* 0x000fe20000400000 */
[----:B------:R-:W-:Y:S01]  /*a5f0*/  @P1 FSEL R19, RZ, +INF , !P2 ;  /* 0x7f800000ff131808 */ /* 0x000fe20005000000 */
[----:B------:R-:W-:Y:S06]  /*a600*/  @P0 BRA `(.L_x_220) ;  /* 0x0000000000540947 */ /* 0x000fec0003800000 */
[----:B------:R-:W-:-:S04]  /*a610*/  FSETP.NAN.AND P0, PT, R4, R4, PT ;  /* 0x000000040400720b */ /* 0x000fc80003f08000 */
[----:B------:R-:W-:-:S13]  /*a620*/  FSETP.NUM.AND P0, PT, R18, R18, !P0 ;  /* 0x000000121200720b */ /* 0x000fda0004707000 */
[----:B------:R-:W-:Y:S01]  /*a630*/  @!P0 FADD R6, R17, R4 ;  /* 0x0000000411068221 */ /* 0x000fe20000000000 */
[----:B------:R-:W-:Y:S06]  /*a640*/  @!P0 BRA `(.L_x_220) ;  /* 0x0000000000448947 */ /* 0x000fec0003800000 */
[----:B------:R-:W-:Y:S01]  /*a650*/  FSETP.NEU.AND P0, PT, R18, +INF , PT ;  /* 0x7f8000001200780b */ /* 0x000fe20003f0d000 */
[----:B------:R-:W-:-:S05]  /*a660*/  FADD R12, R4, -R13 ;  /* 0x8000000d040c7221 */ /* 0x000fca0000000000 */
[----:B------:R-:W-:-:S07]  /*a670*/  FSETP.NEU.AND P1, PT, |R12|, 1, !P0 ;  /* 0x3f8000000c00780b */ /* 0x000fce000472d200 */
[----:B------:R-:W-:-:S06]  /*a680*/  @!P0 FADD R13, R17, R17 ;  /* 0x00000011110d8221 */ /* 0x000fcc0000000000 */
[----:B------:R-:W-:-:S04]  /*a690*/  @P1 LOP3.LUT R13, R13, 0x7fffffff, RZ, 0xc0, !PT ;  /* 0x7fffffff0d0d1812 */ /* 0x000fc800078ec0ff */
[----:B------:R-:W-:Y:S01]  /*a6a0*/  @!P0 MOV R6, R13 ;  /* 0x0000000d00068202 */ /* 0x000fe20000000f00 */
[----:B------:R-:W-:Y:S06]  /*a6b0*/  @!P0 BRA `(.L_x_220) ;  /* 0x0000000000288947 */ /* 0x000fec0003800000 */
[----:B------:R-:W-:Y:S02]  /*a6c0*/  FSETP.EQ.AND P1, PT, R17, -1, PT ;  /* 0xbf8000001100780b */ /* 0x000fe40003f22000 */
[----:B------:R-:W-:-:S13]  /*a6d0*/  FSETP.NEU.AND P0, PT, R4, +INF , PT ;  /* 0x7f8000000400780b */ /* 0x000fda0003f0d000 */
[----:B------:R-:W-:Y:S05]  /*a6e0*/  @!P0 BRA P1, `(.L_x_220) ;  /* 0x00000000001c8947 */ /* 0x000fea0000800000 */
[----:B------:R-:W-:Y:S02]  /*a6f0*/  FSETP.GEU.AND P1, PT, |R3|, -0.0010000000474974513054, PT ;  /* 0xba83126f0300780b */ /* 0x000fe40003f2e200 */
[----:B------:R-:W-:-:S11]  /*a700*/  MOV R6, R19 ;  /* 0x0000001300067202 */ /* 0x000fd60000000f00 */
[----:B------:R-:W0:Y:S01]  /*a710*/  @!P1 FRND.FLOOR R13, R4 ;  /* 0x00000004000d9307 */ /* 0x000e220000205000 */
[----:B------:R-:W-:-:S04]  /*a720*/  @!P1 FSETP.NEU.AND P2, PT, |R12|, 1, PT ;  /* 0x3f8000000c00980b */ /* 0x000fc80003f4d200 */
[----:B------:R-:W-:Y:S02]  /*a730*/  @!P1 FSEL R12, R19, -R19, P2 ;  /* 0x80000013130c9208 */ /* 0x000fe40001000000 */
[----:B0-----:R-:W-:-:S04]  /*a740*/  @!P1 FSETP.NEU.AND P0, PT, R4, R13, PT ;  /* 0x0000000d0400920b */ /* 0x001fc80003f0d000 */
[----:B------:R-:W-:-:S09]  /*a750*/  @!P1 FSEL R6, R12, +QNAN , !P0 ;  /* 0x7fffffff0c069808 */ /* 0x000fd20004000000 */
.L_x_220:
[----:B------:R-:W-:Y:S05]  /*a760*/  BSYNC.RECONVERGENT B0 ;  /* 0x0000000000007941 */ /* 0x000fea0003800200 */
.L_x_219:
[----:B------:R-:W-:Y:S01]  /*a770*/  FMNMX R13, R6, 1.00000001335143196e-10, !PT ;  /* 0x2edbe6ff060d7809 */ /* 0x000fe20007800000 */
[----:B------:R-:W-:Y:S03]  /*a780*/  BSSY.RECONVERGENT B0, `(.L_x_221) ;  /* 0x0000027000007945 */ /* 0x000fe60003800200 */
[C---:B------:R-:W-:Y:S02]  /*a790*/  IADD3 R4, PT, PT, R13.reuse, -0x3f3504f3, RZ ;  /* 0xc0cafb0d0d047810 */ /* 0x040fe40007ffe0ff */
[----:B------:R-:W-:Y:S02]  /*a7a0*/  ISETP.GT.U32.AND P0, PT, R13, 0x7f7fffff, PT ;  /* 0x7f7fffff0d00780c */ /* 0x000fe40003f04070 */
[----:B------:R-:W-:-:S05]  /*a7b0*/  LOP3.LUT R4, R4, 0xff800000, RZ, 0xc0, !PT ;  /* 0xff80000004047812 */ /* 0x000fca00078ec0ff */
        /* <DEDUP_REMOVED lines=31> */
.L_x_222:
[----:B------:R-:W-:Y:S01]  /*a9b0*/  FMUL.FTZ R4, R13, R6 ;  /* 0x000000060d047220 */ /* 0x000fe20000410000 */
[----:B------:R-:W-:-:S03]  /*a9c0*/  FMUL.FTZ R6, R6, 0.5 ;  /* 0x3f00000006067820 */ /* 0x000fc60000410000 */
[----:B------:R-:W-:-:S04]  /*a9d0*/  FFMA R13, -R4, R4, R13 ;  /* 0x00000004040d7223 */ /* 0x000fc8000000010d */
[----:B------:R-:W-:-:S07]  /*a9e0*/  FFMA R4, R13, R6, R4 ;  /* 0x000000060d047223 */ /* 0x000fce0000000004 */
.L_x_223:
[----:B------:R-:W-:Y:S05]  /*a9f0*/  BSYNC.RECONVERGENT B0 ;  /* 0x0000000000007941 */ /* 0x000fea0003800200 */
.L_x_221:
        /* <DEDUP_REMOVED lines=13> */
.L_x_227:
[----:B------:R-:W0:Y:S02]  /*aad0*/  MUFU.RCP R13, R4 ;  /* 0x00000004000d7308 */ /* 0x000e240000001000 */
[----:B0-----:R-:W-:-:S04]  /*aae0*/  FFMA R6, R13, R4, -1 ;  /* 0xbf8000000d067423 */ /* 0x001fc80000000004 */
[----:B------:R-:W-:-:S04]  /*aaf0*/  FADD.FTZ R6, -R6, -RZ ;  /* 0x800000ff06067221 */ /* 0x000fc80000010100 */
[----:B------:R-:W-:-:S07]  /*ab00*/  FFMA R14, R13, R6, R13 ;  /* 0x000000060d0e7223 */ /* 0x000fce000000000d */
.L_x_228:
[----:B------:R-:W-:Y:S05]  /*ab10*/  BSYNC.RECONVERGENT B2 ;  /* 0x0000000000027941 */ /* 0x000fea0003800200 */
.L_x_226:
[-C--:B------:R-:W-:Y:S01]  /*ab20*/  FMUL R6, R18, R14.reuse ;  /* 0x0000000e12067220 */ /* 0x080fe20000400000 */
[----:B------:R-:W-:-:S07]  /*ab30*/  FMUL R12, R9, R14 ;  /* 0x0000000e090c7220 */ /* 0x000fce0000400000 */
.L_x_225:
[----:B------:R-:W-:Y:S05]  /*ab40*/  BSYNC.RECONVERGENT B1 ;  /* 0x0000000000017941 */ /* 0x000fea0003800200 */
.L_x_224:
        /* <DEDUP_REMOVED lines=17> */
.L_x_230:
[----:B------:R-:W-:Y:S01]  /*ac60*/  FMUL.FTZ R5, R4, R13 ;  /* 0x0000000d04057220 */ /* 0x000fe20000410000 */
[----:B------:R-:W-:-:S03]  /*ac70*/  FMUL.FTZ R6, R13, 0.5 ;  /* 0x3f0000000d067820 */ /* 0x000fc60000410000 */
[----:B------:R-:W-:-:S04]  /*ac80*/  FFMA R4, -R5, R5, R4 ;  /* 0x0000000505047223 */ /* 0x000fc80000000104 */
[----:B------:R-:W-:-:S07]  /*ac90*/  FFMA R5, R4, R6, R5 ;  /* 0x0000000604057223 */ /* 0x000fce0000000005 */
.L_x_231:
[----:B------:R-:W-:Y:S05]  /*aca0*/  BSYNC.RECONVERGENT B0 ;  /* 0x0000000000007941 */ /* 0x000fea0003800200 */
.L_x_229:
[----:B------:R-:W-:Y:S01]  /*acb0*/  FMUL R2, R2, 4 ;  /* 0x4080000002027820 */ /* 0x000fe20000400000 */
[----:B------:R-:W-:Y:S01]  /*acc0*/  FFMA.SAT R5, R5, -R10, 1.5 ;  /* 0x3fc0000005057423 */ /* 0x000fe2000000280a */
[----:B------:R-:W-:Y:S02]  /*acd0*/  BSSY.RECONVERGENT B0, `(.L_x_232) ;  /* 0x0000046000007945 */ /* 0x000fe40003800200 */
[----:B------:R-:W-:Y:S01]  /*ace0*/  FFMA R15, R3, 0.5, R2 ;  /* 0x3f000000030f7823 */ /* 0x000fe20000000002 */
[C---:B------:R-:W-:Y:S01]  /*acf0*/  FFMA R22, R5.reuse, 0.25, R22 ;  /* 0x3e80000005167823 */ /* 0x040fe20000000016 */
[----:B------:R-:W-:Y:S01]  /*ad00*/  FFMA R16, R5, 0.25, R16 ;  /* 0x3e80000005107823 */ /* 0x000fe20000000010 */
[----:B------:R-:W-:Y:S01]  /*ad10*/  FFMA R21, RZ, R5, R21 ;  /* 0x00000005ff157223 */ /* 0x000fe20000000015 */
[C---:B------:R-:W-:Y:S01]  /*ad20*/  FMUL R19, R15.reuse, 0.63661974668502807617 ;  /* 0x3f22f9830f137820 */ /* 0x040fe20000400000 */
[----:B------:R-:W-:-:S05]  /*ad30*/  FSETP.GE.AND P0, PT, |R15|, 105615, PT ;  /* 0x47ce47800f00780b */ /* 0x000fca0003f06200 */
        /* <DEDUP_REMOVED lines=13> */
[----:B------:R-:W-:Y:S01]  /*ae10*/  HFMA2 R19, -RZ, RZ, 0, 0 ;  /* 0x00000000ff137431 */ /* 0x000fe200000001ff */
[----:B------:R-:W-:Y:S01]  /*ae20*/  MOV R17, R1 ;  /* 0x0000000100117202 */ /* 0x000fe20000000f00 */
[----:B------:R-:W0:Y:S01]  /*ae30*/  LDCU.64 UR8, c[0x4][URZ] ;  /* 0x01000000ff0877ac */ /* 0x000e220008000a00 */
[----:B------:R-:W-:Y:S01]  /*ae40*/  LOP3.LUT R23, R4, 0x80000000, RZ, 0xfc, !PT ;  /* 0x8000000004177812 */ /* 0x000fe200078efcff */
[----:B------:R-:W-:Y:S01]  /*ae50*/  UMOV UR5, URZ ;  /* 0x000000ff00057c82 */ /* 0x000fe20008000000 */
[----:B------:R-:W-:-:S05]  /*ae60*/  UMOV UR4, URZ ;  /* 0x000000ff00047c82 */ /* 0x000fca0008000000 */
.L_x_234:
        /* <DEDUP_REMOVED lines=32> */
[----:B------:R-:W-:-:S02]  /*b070*/  SHF.R.S32.HI R5, RZ, 0x1f, R18 ;  /* 0x0000001fff057819 */ /* 0x000fc40000011412 */
[C---:B------:R-:W-:Y:S02]  /*b080*/  LOP3.LUT R20, R18.reuse, R15, RZ, 0x3c, !PT ;  /* 0x0000000f12147212 */ /* 0x040fe400078e3cff */
[C---:B------:R-:W-:Y:S02]  /*b090*/  LOP3.LUT R4, R5.reuse, R4, RZ, 0x3c, !PT ;  /* 0x0000000405047212 */ /* 0x040fe400078e3cff */
[----:B------:R-:W-:Y:S02]  /*b0a0*/  LOP3.LUT R5, R5, R18, RZ, 0x3c, !PT ;  /* 0x0000001205057212 */ /* 0x000fe400078e3cff */
[----:B0-----:R-:W-:Y:S02]  /*b0b0*/  LEA.HI R19, R18, R17, RZ, 0x1 ;  /* 0x0000001112137211 */ /* 0x001fe400078f08ff */
[----:B------:R-:W-:Y:S02]  /*b0c0*/  ISETP.GE.AND P1, PT, R20, RZ, PT ;  /* 0x000000ff1400720c */ /* 0x000fe40003f26270 */
[----:B------:R-:W0:Y:S01]  /*b0d0*/  I2F.F64.S64 R4, R4 ;  /* 0x0000000400047312 */ /* 0x000e220000301c00 */
[----:B------:R-:W-:-:S04]  /*b0e0*/  IADD3 R17, PT, PT, -R19, RZ, RZ ;  /* 0x000000ff13117210 */ /* 0x000fc80007ffe1ff */
[----:B------:R-:W-:Y:S01]  /*b0f0*/  @!P0 MOV R19, R17 ;  /* 0x0000001100138202 */ /* 0x000fe20000000f00 */
[----:B0-----:R-:W-:-:S10]  /*b100*/  DMUL R12, R4, UR4 ;  /* 0x00000004040c7c28 */ /* 0x001fd40008000000 */
[----:B------:R-:W0:Y:S02]  /*b110*/  F2F.F32.F64 R12, R12 ;  /* 0x0000000c000c7310 */ /* 0x000e240000301000 */
[----:B0-----:R-:W-:-:S07]  /*b120*/  FSEL R4, -R12, R12, !P1 ;  /* 0x0000000c0c047208 */ /* 0x001fce0004800100 */
.L_x_233:
[----:B------:R-:W-:Y:S05]  /*b130*/  BSYNC.RECONVERGENT B0 ;  /* 0x0000000000007941 */ /* 0x000fea0003800200 */
.L_x_232:
[----:B------:R-:W-:Y:S02]  /*b140*/  HFMA2 R17, -RZ, RZ, 0.487060546875, -0.0625 ;  /* 0x37cbac00ff117431 */ /* 0x000fe400000001ff */
[----:B------:R-:W-:Y:S01]  /*b150*/  FMUL R5, R4, R4 ;  /* 0x0000000404057220 */ /* 0x000fe20000400000 */
[----:B------:R-:W-:Y:S01]  /*b160*/  LOP3.LUT R13, R19, 0x1, RZ, 0xc0, !PT ;  /* 0x00000001130d7812 */ /* 0x000fe200078ec0ff */
[----:B------:R-:W-:Y:S01]  /*b170*/  IMAD.MOV.U32 R18, RZ, RZ, 0x3d2aaabb ;  /* 0x3d2aaabbff127424 */ /* 0x000fe200078e00ff */
[----:B------:R-:W-:Y:S01]  /*b180*/  MOV R20, 0x3effffff ;  /* 0x3effffff00147802 */ /* 0x000fe20000000f00 */
[----:B------:R-:W-:Y:S01]  /*b190*/  HFMA2 R23, -RZ, RZ, 1.75, 0 ;  /* 0x3f000000ff177431 */ /* 0x000fe200000001ff */
[----:B------:R-:W-:Y:S01]  /*b1a0*/  ISETP.NE.U32.AND P0, PT, R13, 0x1, PT ;  /* 0x000000010d00780c */ /* 0x000fe20003f05070 */
[----:B------:R-:W-:Y:S01]  /*b1b0*/  BSSY.RECONVERGENT B0, `(.L_x_235) ;  /* 0x0000046000007945 */ /* 0x000fe20003800200 */
[----:B------:R-:W-:Y:S01]  /*b1c0*/  LOP3.LUT P1, RZ, R19, 0x2, RZ, 0xc0, !PT ;  /* 0x0000000213ff7812 */ /* 0x000fe2000782c0ff */
[----:B------:R-:W-:Y:S01]  /*b1d0*/  FFMA R12, R5, R17, -0.0013887860113754868507 ;  /* 0xbab607ed050c7423 */ /* 0x000fe20000000011 */
[----:B------:R-:W-:-:S02]  /*b1e0*/  FSEL R24, R18, 0.0083327032625675201416, !P0 ;  /* 0x3c0885e412187808 */ /* 0x000fc40004000000 */
[----:B------:R-:W-:Y:S02]  /*b1f0*/  FSEL R4, R4, 1, P0 ;  /* 0x3f80000004047808 */ /* 0x000fe40000000000 */
[----:B------:R-:W-:Y:S02]  /*b200*/  FSEL R12, R12, -0.00019574658654164522886, !P0 ;  /* 0xb94d41530c0c7808 */ /* 0x000fe40004000000 */
[----:B------:R-:W-:Y:S01]  /*b210*/  FSEL R19, -R20, -0.16666662693023681641, !P0 ;  /* 0xbe2aaaa814137808 */ /* 0x000fe20004000100 */
[----:B------:R-:W-:Y:S01]  /*b220*/  FFMA R13, R5, R4, RZ ;  /* 0x00000004050d7223 */ /* 0x000fe200000000ff */
[----:B------:R-:W-:Y:S01]  /*b230*/  FSETP.GE.AND P0, PT, |R15|, 105615, PT ;  /* 0x47ce47800f00780b */ /* 0x000fe20003f06200 */
[----:B------:R-:W-:-:S04]  /*b240*/  FFMA R12, R5, R12, R24 ;  /* 0x0000000c050c7223 */ /* 0x000fc80000000018 */
[----:B------:R-:W-:-:S04]  /*b250*/  FFMA R12, R5, R12, R19 ;  /* 0x0000000c050c7223 */ /* 0x000fc80000000013 */
[----:B------:R-:W-:-:S04]  /*b260*/  FFMA R4, R13, R12, R4 ;  /* 0x0000000c0d047223 */ /* 0x000fc80000000004 */
[----:B------:R-:W-:-:S04]  /*b270*/  @P1 FADD R4, RZ, -R4 ;  /* 0x80000004ff041221 */ /* 0x000fc80000000000 */
[----:B------:R-:W-:Y:S01]  /*b280*/  FFMA R19, R4, R23, -1.5 ;  /* 0xbfc0000004137423 */ /* 0x000fe20000000017 */
[----:B------:R-:W-:Y:S06]  /*b290*/  @!P0 BRA `(.L_x_236) ;  /* 0x0000000000dc8947 */ /* 0x000fec0003800000 */
[----:B------:R-:W-:-:S13]  /*b2a0*/  FSETP.NEU.AND P0, PT, |R15|, +INF , PT ;  /* 0x7f8000000f00780b */ /* 0x000fda0003f0d200 */
[----:B------:R-:W-:Y:S01]  /*b2b0*/  @!P0 FMUL R6, RZ, R15 ;  /* 0x0000000fff068220 */ /* 0x000fe20000400000 */
[----:B------:R-:W-:Y:S01]  /*b2c0*/  @!P0 MOV R14, RZ ;  /* 0x000000ff000e8202 */ /* 0x000fe20000000f00 */
[----:B------:R-:W-:Y:S06]  /*b2d0*/  @!P0 BRA `(.L_x_236) ;  /* 0x0000000000cc8947 */ /* 0x000fec0003800000 */
[----:B------:R-:W-:Y:S01]  /*b2e0*/  IMAD.SHL.U32 R4, R15, 0x100, RZ ;  /* 0x000001000f047824 */ /* 0x000fe200078e00ff */
[----:B------:R-:W-:Y:S01]  /*b2f0*/  MOV R24, RZ ;  /* 0x000000ff00187202 */ /* 0x000fe20000000f00 */
[----:B------:R-:W0:Y:S01]  /*b300*/  LDCU.64 UR8, c[0x4][URZ] ;  /* 0x01000000ff0877ac */ /* 0x000e220008000a00 */
[----:B------:R-:W-:Y:S02]  /*b310*/  MOV R6, R1 ;  /* 0x0000000100067202 */ /* 0x000fe40000000f00 */
[----:B------:R-:W-:Y:S01]  /*b320*/  LOP3.LUT R27, R4, 0x80000000, RZ, 0xfc, !PT ;  /* 0x80000000041b7812 */ /* 0x000fe200078efcff */
[----:B------:R-:W-:Y:S01]  /*b330*/  UMOV UR5, URZ ;  /* 0x000000ff00057c82 */ /* 0x000fe20008000000 */
[----:B------:R-:W-:-:S05]  /*b340*/  UMOV UR4, URZ ;  /* 0x000000ff00047c82 */ /* 0x000fca0008000000 */
.L_x_237:
        /* <DEDUP_REMOVED lines=38> */
[----:B------:R-:W1:Y:S01]  /*b5b0*/  I2F.F64.S64 R4, R4 ;  /* 0x0000000400047312 */ /* 0x000e620000301c00 */
[----:B------:R-:W-:-:S05]  /*b5c0*/  IMAD.MOV R6, RZ, RZ, -R14 ;  /* 0x000000ffff067224 */ /* 0x000fca00078e0a0e */
[----:B------:R-:W-:Y:S01]  /*b5d0*/  @!P1 MOV R14, R6 ;  /* 0x00000006000e9202 */ /* 0x000fe20000000f00 */
[----:B-1----:R-:W-:-:S10]  /*b5e0*/  DMUL R12, R4, UR4 ;  /* 0x00000004040c7c28 */ /* 0x002fd40008000000 */
[----:B------:R-:W1:Y:S02]  /*b5f0*/  F2F.F32.F64 R12, R12 ;  /* 0x0000000c000c7310 */ /* 0x000e640000301000 */
[----:B01----:R-:W-:-:S07]  /*b600*/  FSEL R6, -R12, R12, !P0 ;  /* 0x0000000c0c067208 */ /* 0x003fce0004000100 */
.L_x_236:
[----:B------:R-:W-:Y:S05]  /*b610*/  BSYNC.RECONVERGENT B0 ;  /* 0x0000000000007941 */ /* 0x000fea0003800200 */
.L_x_235:
[----:B------:R-:W-:Y:S01]  /*b620*/  FMUL R4, R6, R6 ;  /* 0x0000000606047220 */ /* 0x000fe20000400000 */
[C---:B------:R-:W-:Y:S01]  /*b630*/  LOP3.LUT R5, R14.reuse, 0x1, RZ, 0xc0, !PT ;  /* 0x000000010e057812 */ /* 0x040fe200078ec0ff */
[----:B------:R-:W-:Y:S01]  /*b640*/  BSSY.RECONVERGENT B0, `(.L_x_238) ;  /* 0x0000020000007945 */ /* 0x000fe20003800200 */
[----:B------:R-:W-:Y:S01]  /*b650*/  LOP3.LUT P1, RZ, R14, 0x2, RZ, 0xc0, !PT ;  /* 0x000000020eff7812 */ /* 0x000fe2000782c0ff */
[----:B------:R-:W-:Y:S01]  /*b660*/  FFMA R17, R4, R17, -0.0013887860113754868507 ;  /* 0xbab607ed04117423 */ /* 0x000fe20000000011 */
[----:B------:R-:W-:-:S04]  /*b670*/  ISETP.NE.U32.AND P0, PT, R5, 0x1, PT ;  /* 0x000000010500780c */ /* 0x000fc80003f05070 */
[----:B------:R-:W-:Y:S02]  /*b680*/  FSEL R5, R18, 0.0083327032625675201416, !P0 ;  /* 0x3c0885e412057808 */ /* 0x000fe40004000000 */
[----:B------:R-:W-:Y:S02]  /*b690*/  FSEL R17, R17, -0.00019574658654164522886, !P0 ;  /* 0xb94d415311117808 */ /* 0x000fe40004000000 */
[----:B------:R-:W-:Y:S02]  /*b6a0*/  FSEL R6, R6, 1, P0 ;  /* 0x3f80000006067808 */ /* 0x000fe40000000000 */
[----:B------:R-:W-:Y:S01]  /*b6b0*/  FSEL R20, -R20, -0.16666662693023681641, !P0 ;  /* 0xbe2aaaa814147808 */ /* 0x000fe20004000100 */
[C---:B------:R-:W-:Y:S02]  /*b6c0*/  FFMA R17, R4.reuse, R17, R5 ;  /* 0x0000001104117223 */ /* 0x040fe40000000005 */
[C---:B------:R-:W-:Y:S02]  /*b6d0*/  FFMA R5, R4.reuse, R6, RZ ;  /* 0x0000000604057223 */ /* 0x040fe400000000ff */
[----:B------:R-:W-:-:S04]  /*b6e0*/  FFMA R17, R4, R17, R20 ;  /* 0x0000001104117223 */ /* 0x000fc80000000014 */
[----:B------:R-:W-:Y:S01]  /*b6f0*/  FFMA R6, R5, R17, R6 ;  /* 0x0000001105067223 */ /* 0x000fe20000000006 */
[----:B------:R-:W-:-:S03]  /*b700*/  HFMA2 R17, -RZ, RZ, 0, 0 ;  /* 0x00000000ff117431 */ /* 0x000fc600000001ff */
[----:B------:R-:W-:-:S04]  /*b710*/  @P1 FADD R6, RZ, -R6 ;  /* 0x80000006ff061221 */ /* 0x000fc80000000000 */
[----:B------:R-:W-:-:S04]  /*b720*/  FFMA R6, R6, R23, -1.5 ;  /* 0xbfc0000006067423 */ /* 0x000fc80000000017 */
        /* <DEDUP_REMOVED lines=13> */
.L_x_239:
[----:B------:R-:W-:Y:S01]  /*b800*/  FMUL.FTZ R4, R13, R6 ;  /* 0x000000060d047220 */ /* 0x000fe20000410000 */
[----:B------:R-:W-:-:S03]  /*b810*/  FMUL.FTZ R6, R6, 0.5 ;  /* 0x3f00000006067820 */ /* 0x000fc60000410000 */
[----:B------:R-:W-:-:S04]  /*b820*/  FFMA R13, -R4, R4, R13 ;  /* 0x00000004040d7223 */ /* 0x000fc8000000010d */
[----:B------:R-:W-:-:S07]  /*b830*/  FFMA R4, R13, R6, R4 ;  /* 0x000000060d047223 */ /* 0x000fce0000000004 */
.L_x_240:
[----:B------:R-:W-:Y:S05]  /*b840*/  BSYNC.RECONVERGENT B0 ;  /* 0x0000000000007941 */ /* 0x000fea0003800200 */
.L_x_238:
        /* <DEDUP_REMOVED lines=12> */
.L_x_244:
[----:B------:R-:W0:Y:S02]  /*b910*/  MUFU.RCP R13, R4 ;  /* 0x00000004000d7308 */ /* 0x000e240000001000 */
[----:B0-----:R-:W-:-:S04]  /*b920*/  FFMA R6, R13, R4, -1 ;  /* 0xbf8000000d067423 */ /* 0x001fc80000000004 */
[----:B------:R-:W-:-:S04]  /*b930*/  FADD.FTZ R6, -R6, -RZ ;  /* 0x800000ff06067221 */ /* 0x000fc80000010100 */
[----:B------:R-:W-:-:S07]  /*b940*/  FFMA R14, R13, R6, R13 ;  /* 0x000000060d0e7223 */ /* 0x000fce000000000d */
.L_x_245:
[----:B------:R-:W-:Y:S05]  /*b950*/  BSYNC.RECONVERGENT B2 ;  /* 0x0000000000027941 */ /* 0x000fea0003800200 */
.L_x_243:
[-C--:B------:R-:W-:Y:S01]  /*b960*/  FMUL R17, R5, R14.reuse ;  /* 0x0000000e05117220 */ /* 0x080fe20000400000 */
[----:B------:R-:W-:-:S07]  /*b970*/  FMUL R6, R9, R14 ;  /* 0x0000000e09067220 */ /* 0x000fce0000400000 */
.L_x_242:
[----:B------:R-:W-:Y:S05]  /*b980*/  BSYNC.RECONVERGENT B1 ;  /* 0x0000000000017941 */ /* 0x000fea0003800200 */
.L_x_241:
        /* <DEDUP_REMOVED lines=15> */
.L_x_247:
[----:B------:R-:W-:Y:S01]  /*ba80*/  FMUL.FTZ R15, R6, R5 ;  /* 0x00000005060f7220 */ /* 0x000fe20000410000 */
[----:B------:R-:W-:-:S03]  /*ba90*/  FMUL.FTZ R5, R5, 0.5 ;  /* 0x3f00000005057820 */ /* 0x000fc60000410000 */
[----:B------:R-:W-:-:S04]  /*baa0*/  FFMA R4, -R15, R15, R6 ;  /* 0x0000000f0f047223 */ /* 0x000fc80000000106 */
[----:B------:R-:W-:-:S07]  /*bab0*/  FFMA R15, R4, R5, R15 ;  /* 0x00000005040f7223 */ /* 0x000fce000000000f */
.L_x_248:
[----:B------:R-:W-:Y:S05]  /*bac0*/  BSYNC.RECONVERGENT B0 ;  /* 0x0000000000007941 */ /* 0x000fea0003800200 */
.L_x_246:
[----:B------:R-:W-:Y:S01]  /*bad0*/  FFMA R17, R3, R3, R2 ;  /* 0x0000000303117223 */ /* 0x000fe20000000002 */
[----:B------:R-:W-:Y:S01]  /*bae0*/  FFMA.SAT R15, R15, -R10, 1.5 ;  /* 0x3fc000000f0f7423 */ /* 0x000fe2000000280a */
[----:B------:R-:W-:Y:S02]  /*baf0*/  BSSY.RECONVERGENT B0, `(.L_x_249) ;  /* 0x0000045000007945 */ /* 0x000fe40003800200 */
[C---:B------:R-:W-:Y:S01]  /*bb00*/  FMUL R14, R17.reuse, 0.63661974668502807617 ;  /* 0x3f22f983110e7820 */ /* 0x040fe20000400000 */
[----:B------:R-:W-:Y:S01]  /*bb10*/  FSETP.GE.AND P0, PT, |R17|, 105615, PT ;  /* 0x47ce47801100780b */ /* 0x000fe20003f06200 */
[-C--:B------:R-:W-:Y:S01]  /*bb20*/  FFMA R18, RZ, R15.reuse, R16 ;  /* 0x0000000fff127223 */ /* 0x080fe20000000010 */
[----:B------:R-:W-:Y:S01]  /*bb30*/  FADD R20, R22, R15 ;  /* 0x0000000f16147221 */ /* 0x000fe20000000000 */
[----:B------:R-:W-:Y:S02]  /*bb40*/  FFMA R16, RZ, R15, R21 ;  /* 0x0000000fff107223 */ /* 0x000fe40000000015 */
[----:B------:R-:W0:Y:S02]  /*bb50*/  F2I.NTZ R14, R14 ;  /* 0x0000000e000e7305 */ /* 0x000e240000203100 */
[----:B0-----:R-:W-:-:S02]  /*bb60*/  I2FP.F32.S32 R6, R14 ;  /* 0x0000000e00067245 */ /* 0x001fc40000201400 */
        /* <DEDUP_REMOVED lines=17> */
.L_x_251:
        /* <DEDUP_REMOVED lines=28> */
[--C-:B0-----:R-:W-:Y:S02]  /*be40*/  SHF.R.U32.HI R15, RZ, 0x1e, R2.reuse ;  /* 0x0000001eff0f7819 */ /* 0x101fe40000011602 */
[C---:B------:R-:W-:Y:S02]  /*be50*/  SHF.L.W.U32.HI R14, R5.reuse, 0x2, R2 ;  /* 0x00000002050e7819 */ /* 0x040fe40000010e02 */
[----:B------:R-:W-:Y:S02]  /*be60*/  SHF.L.U32 R5, R5, 0x2, RZ ;  /* 0x0000000205057819 */ /* 0x000fe400000006ff */
[----:B------:R-:W-:-:S02]  /*be70*/  SHF.R.S32.HI R12, RZ, 0x1f, R14 ;  /* 0x0000001fff0c7819 */ /* 0x000fc4000001140e */
[----:B------:R-:W-:Y:S02]  /*be80*/  ISETP.GE.AND P0, PT, R17, RZ, PT ;  /* 0x000000ff1100720c */ /* 0x000fe40003f06270 */
[C---:B------:R-:W-:Y:S02]  /*be90*/  LOP3.LUT R4, R12.reuse, R5, RZ, 0x3c, !PT ;  /* 0x000000050c047212 */ /* 0x040fe400078e3cff */
[----:B------:R-:W-:Y:S02]  /*bea0*/  LOP3.LUT R5, R12, R14, RZ, 0x3c, !PT ;  /* 0x0000000e0c057212 */ /* 0x000fe400078e3cff */
[C---:B------:R-:W-:Y:S02]  /*beb0*/  LOP3.LUT R2, R14.reuse, R17, RZ, 0x3c, !PT ;  /* 0x000000110e027212 */ /* 0x040fe400078e3cff */
[----:B------:R-:W-:Y:S02]  /*bec0*/  LEA.HI R14, R14, R15, RZ, 0x1 ;  /* 0x0000000f0e0e7211 */ /* 0x000fe400078f08ff */
[----:B------:R-:W0:Y:S01]  /*bed0*/  I2F.F64.S64 R4, R4 ;  /* 0x0000000400047312 */ /* 0x000e220000301c00 */
[----:B------:R-:W-:-:S02]  /*bee0*/  ISETP.GE.AND P1, PT, R2, RZ, PT ;  /* 0x000000ff0200720c */ /* 0x000fc40003f26270 */
[----:B------:R-:W-:-:S05]  /*bef0*/  IMAD.MOV R2, RZ, RZ, -R14 ;  /* 0x000000ffff027224 */ /* 0x000fca00078e0a0e */
[----:B------:R-:W-:Y:S01]  /*bf00*/  @!P0 MOV R14, R2 ;  /* 0x00000002000e8202 */ /* 0x000fe20000000f00 */
[----:B0-----:R-:W-:-:S10]  /*bf10*/  DMUL R12, R4, UR4 ;  /* 0x00000004040c7c28 */ /* 0x001fd40008000000 */
[----:B------:R-:W0:Y:S02]  /*bf20*/  F2F.F32.F64 R12, R12 ;  /* 0x0000000c000c7310 */ /* 0x000e240000301000 */
[----:B0-----:R-:W-:-:S07]  /*bf30*/  FSEL R2, -R12, R12, !P1 ;  /* 0x0000000c0c027208 */ /* 0x001fce0004800100 */
.L_x_250:
[----:B------:R-:W-:Y:S05]  /*bf40*/  BSYNC.RECONVERGENT B0 ;  /* 0x0000000000007941 */ /* 0x000fea0003800200 */
.L_x_249:
        /* <DEDUP_REMOVED lines=13> */
[----:B------:R-:W-:Y:S02]  /*c020*/  FSEL R12, -R22, -0.16666662693023681641, !P0 ;  /* 0xbe2aaaa8160c7808 */ /* 0x000fe40004000100 */
[----:B------:R-:W-:Y:S01]  /*c030*/  FSETP.GE.AND P0, PT, |R17|, 105615, PT ;  /* 0x47ce47801100780b */ /* 0x000fe20003f06200 */
[C---:B------:R-:W-:Y:S01]  /*c040*/  FFMA R13, R4.reuse, R5, R13 ;  /* 0x00000005040d7223 */ /* 0x040fe2000000000d */
[----:B------:R-:W-:-:S03]  /*c050*/  FFMA R5, R4, R2, RZ ;  /* 0x0000000204057223 */ /* 0x000fc600000000ff */
        /* <DEDUP_REMOVED lines=16> */
.L_x_254:
        /* <DEDUP_REMOVED lines=33> */
[----:B------:R-:W-:Y:S02]  /*c370*/  LEA.HI R24, R2, R25, RZ, 0x1 ;  /* 0x0000001902187211 */ /* 0x000fe400078f08ff */
[C---:B------:R-:W-:Y:S02]  /*c380*/  LOP3.LUT R12, R14.reuse, R13, RZ, 0x3c, !PT ;  /* 0x0000000d0e0c7212 */ /* 0x040fe400078e3cff */
[----:B------:R-:W-:Y:S02]  /*c390*/  LOP3.LUT R13, R14, R2, RZ, 0x3c, !PT ;  /* 0x000000020e0d7212 */ /* 0x000fe400078e3cff */
[----:B------:R-:W-:Y:S02]  /*c3a0*/  LOP3.LUT R17, R2, R17, RZ, 0x3c, !PT ;  /* 0x0000001102117212 */ /* 0x000fe400078e3cff */
[----:B------:R-:W-:Y:S02]  /*c3b0*/  IADD3 R2, PT, PT, -R24, RZ, RZ ;  /* 0x000000ff18027210 */ /* 0x000fe40007ffe1ff */
[----:B------:R-:W1:Y:S01]  /*c3c0*/  I2F.F64.S64 R12, R12 ;  /* 0x0000000c000c7312 */ /* 0x000e620000301c00 */
[----:B------:R-:W-:-:S02]  /*c3d0*/  ISETP.GE.AND P0, PT, R17, RZ, PT ;  /* 0x000000ff1100720c */ /* 0x000fc40003f06270 */
[----:B------:R-:W-:Y:S01]  /*c3e0*/  @!P1 IMAD.MOV.U32 R24, RZ, RZ, R2 ;  /* 0x000000ffff189224 */ /* 0x000fe200078e0002 */
[----:B-1----:R-:W-:-:S10]  /*c3f0*/  DMUL R14, R12, UR4 ;  /* 0x000000040c0e7c28 */ /* 0x002fd40008000000 */
[----:B------:R-:W0:Y:S02]  /*c400*/  F2F.F32.F64 R14, R14 ;  /* 0x0000000e000e7310 */ /* 0x000e240000301000 */
[----:B0-----:R-:W-:-:S07]  /*c410*/  FSEL R6, -R14, R14, !P0 ;  /* 0x0000000e0e067208 */ /* 0x001fce0004000100 */
.L_x_253:
[----:B------:R-:W-:Y:S05]  /*c420*/  BSYNC.RECONVERGENT B0 ;  /* 0x0000000000007941 */ /* 0x000fea0003800200 */
.L_x_252:
[----:B------:R-:W-:Y:S01]  /*c430*/  FMUL R2, R6, R6 ;  /* 0x0000000606027220 */ /* 0x000fe20000400000 */
[C---:B------:R-:W-:Y:S01]  /*c440*/  LOP3.LUT R4, R24.reuse, 0x1, RZ, 0xc0, !PT ;  /* 0x0000000118047812 */ /* 0x040fe200078ec0ff */
[----:B------:R-:W-:Y:S01]  /*c450*/  BSSY.RECONVERGENT B0, `(.L_x_255) ;  /* 0x0000020000007945 */ /* 0x000fe20003800200 */
[----:B------:R-:W-:Y:S01]  /*c460*/  LOP3.LUT P1, RZ, R24, 0x2, RZ, 0xc0, !PT ;  /* 0x0000000218ff7812 */ /* 0x000fe2000782c0ff */
[----:B------:R-:W-:Y:S01]  /*c470*/  FFMA R19, R2, R19, -0.0013887860113754868507 ;  /* 0xbab607ed02137423 */ /* 0x000fe20000000013 */
[----:B------:R-:W-:Y:S02]  /*c480*/  ISETP.NE.U32.AND P0, PT, R4, 0x1, PT ;  /* 0x000000010400780c */ /* 0x000fe40003f05070 */
[----:B------:R-:W-:Y:S02]  /*c490*/  MOV R17, RZ ;  /* 0x000000ff00117202 */ /* 0x000fe40000000f00 */
        /* <DEDUP_REMOVED lines=23> */
.L_x_256:
[----:B------:R-:W-:Y:S01]  /*c610*/  FMUL.FTZ R4, R13, R6 ;  /* 0x000000060d047220 */ /* 0x000fe20000410000 */
[----:B------:R-:W-:-:S03]  /*c620*/  FMUL.FTZ R6, R6, 0.5 ;  /* 0x3f00000006067820 */ /* 0x000fc60000410000 */
[----:B------:R-:W-:-:S04]  /*c630*/  FFMA R13, -R4, R4, R13 ;  /* 0x00000004040d7223 */ /* 0x000fc8000000010d */
[----:B------:R-:W-:-:S07]  /*c640*/  FFMA R4, R13, R6, R4 ;  /* 0x000000060d047223 */ /* 0x000fce0000000004 */
.L_x_257:
[----:B------:R-:W-:Y:S05]  /*c650*/  BSYNC.RECONVERGENT B0 ;  /* 0x0000000000007941 */ /* 0x000fea0003800200 */
.L_x_255:
        /* <DEDUP_REMOVED lines=12> */
.L_x_261:
[----:B------:R-:W0:Y:S02]  /*c720*/  MUFU.RCP R13, R4 ;  /* 0x00000004000d7308 */ /* 0x000e240000001000 */
[----:B0-----:R-:W-:-:S04]  /*c730*/  FFMA R6, R13, R4, -1 ;  /* 0xbf8000000d067423 */ /* 0x001fc80000000004 */
[----:B------:R-:W-:-:S04]  /*c740*/  FADD.FTZ R6, -R6, -RZ ;  /* 0x800000ff06067221 */ /* 0x000fc80000010100 */
[----:B------:R-:W-:-:S07]  /*c750*/  FFMA R14, R13, R6, R13 ;  /* 0x000000060d0e7223 */ /* 0x000fce000000000d */
.L_x_262:
[----:B------:R-:W-:Y:S05]  /*c760*/  BSYNC.RECONVERGENT B2 ;  /* 0x0000000000027941 */ /* 0x000fea0003800200 */
.L_x_260:
[-C--:B------:R-:W-:Y:S01]  /*c770*/  FMUL R17, R2, R14.reuse ;  /* 0x0000000e02117220 */ /* 0x080fe20000400000 */
[----:B------:R-:W-:-:S07]  /*c780*/  FMUL R6, R9, R14 ;  /* 0x0000000e09067220 */ /* 0x000fce0000400000 */
.L_x_259:
[----:B------:R-:W-:Y:S05]  /*c790*/  BSYNC.RECONVERGENT B1 ;  /* 0x0000000000017941 */ /* 0x000fea0003800200 */
.L_x_258:
        /* <DEDUP_REMOVED lines=14> */
[----:B------:R-:W-:Y:S01]  /*c880*/  IMAD.MOV.U32 R5, RZ, RZ, R15 ;  /* 0x000000ffff057224 */ /* 0x000fe200078e000f */
[----:B------:R-:W-:Y:S06]  /*c890*/  BRA `(.L_x_265) ;  /* 0x0000000000107947 */ /* 0x000fec0003800000 */
.L_x_264:
[----:B------:R-:W-:Y:S01]  /*c8a0*/  FMUL.FTZ R5, R6, R13 ;  /* 0x0000000d06057220 */ /* 0x000fe20000410000 */
[----:B------:R-:W-:-:S03]  /*c8b0*/  FMUL.FTZ R4, R13, 0.5 ;  /* 0x3f0000000d047820 */ /* 0x000fc60000410000 */
[----:B------:R-:W-:-:S04]  /*c8c0*/  FFMA R2, -R5, R5, R6 ;  /* 0x0000000505027223 */ /* 0x000fc80000000106 */
[----:B------:R-:W-:-:S07]  /*c8d0*/  FFMA R5, R2, R4, R5 ;  /* 0x0000000402057223 */ /* 0x000fce0000000005 */
.L_x_265:
[----:B------:R-:W-:Y:S05]  /*c8e0*/  BSYNC.RECONVERGENT B0 ;  /* 0x0000000000007941 */ /* 0x000fea0003800200 */
.L_x_263:
[----:B------:R-:W-:Y:S01]  /*c8f0*/  FMUL R15, R3, 3.1415927410125732422 ;  /* 0x40490fdb030f7820 */ /* 0x000fe20000400000 */
        /* <DEDUP_REMOVED lines=26> */
.L_x_268:
        /* <DEDUP_REMOVED lines=35> */
[C---:B------:R-:W-:Y:S02]  /*ccd0*/  LEA.HI R2, R14.reuse, R17, RZ, 0x1 ;  /* 0x000000110e027211 */ /* 0x040fe400078f08ff */
[----:B------:R-:W-:Y:S02]  /*cce0*/  LOP3.LUT R19, R14, R15, RZ, 0x3c, !PT ;  /* 0x0000000f0e137212 */ /* 0x000fe400078e3cff */
[----:B------:R-:W0:Y:S01]  /*ccf0*/  I2F.F64.S64 R4, R4 ;  /* 0x0000000400047312 */ /* 0x000e220000301c00 */
[----:B------:R-:W-:Y:S01]  /*cd00*/  IMAD.MOV R14, RZ, RZ, -R2 ;  /* 0x000000ffff0e7224 */ /* 0x000fe200078e0a02 */
[----:B------:R-:W-:-:S04]  /*cd10*/  ISETP.GE.AND P1, PT, R19, RZ, PT ;  /* 0x000000ff1300720c */ /* 0x000fc80003f26270 */
[----:B------:R-:W-:Y:S01]  /*cd20*/  @!P0 MOV R2, R14 ;  /* 0x0000000e00028202 */ /* 0x000fe20000000f00 */
[----:B0-----:R-:W-:-:S10]  /*cd30*/  DMUL R12, R4, UR4 ;  /* 0x00000004040c7c28 */ /* 0x001fd40008000000 */
[----:B------:R-:W0:Y:S02]  /*cd40*/  F2F.F32.F64 R12, R12 ;  /* 0x0000000c000c7310 */ /* 0x000e240000301000 */
[----:B0-----:R-:W-:-:S07]  /*cd50*/  FSEL R4, -R12, R12, !P1 ;  /* 0x0000000c0c047208 */ /* 0x001fce0004800100 */
.L_x_267:
[----:B------:R-:W-:Y:S05]  /*cd60*/  BSYNC.RECONVERGENT B0 ;  /* 0x0000000000007941 */ /* 0x000fea0003800200 */
.L_x_266:
[----:B------:R-:W-:Y:S02]  /*cd70*/  HFMA2 R14, -RZ, RZ, 0.487060546875, -0.0625 ;  /* 0x37cbac00ff0e7431 */ /* 0x000fe400000001ff */
[----:B------:R-:W-:Y:S01]  /*cd80*/  FMUL R5, R4, R4 ;  /* 0x0000000404057220 */ /* 0x000fe20000400000 */
[C---:B------:R-:W-:Y:S01]  /*cd90*/  LOP3.LUT R13, R2.reuse, 0x1, RZ, 0xc0, !PT ;  /* 0x00000001020d7812 */ /* 0x040fe200078ec0ff */
[----:B------:R-:W-:Y:S01]  /*cda0*/  HFMA2 R21, -RZ, RZ, 1.541015625, -0.052001953125 ;  /* 0x3e2aaaa8ff157431 */ /* 0x000fe200000001ff */
[----:B------:R-:W-:Y:S01]  /*cdb0*/  MOV R17, 0x3c0885e4 ;  /* 0x3c0885e400117802 */ /* 0x000fe20000000f00 */
[----:B------:R-:W-:Y:S01]  /*cdc0*/  VIADD R2, R2, 0x1 ;  /* 0x0000000102027836 */ /* 0x000fe20000000000 */
[----:B------:R-:W-:Y:S01]  /*cdd0*/  ISETP.NE.U32.AND P0, PT, R13, 0x1, PT ;  /* 0x000000010d00780c */ /* 0x000fe20003f05070 */
[----:B------:R-:W-:Y:S01]  /*cde0*/  BSSY.RECONVERGENT B0, `(.L_x_269) ;  /* 0x0000047000007945 */ /* 0x000fe20003800200 */
[----:B------:R-:W-:Y:S02]  /*cdf0*/  FFMA R12, R5, R14, -0.0013887860113754868507 ;  /* 0xbab607ed050c7423 */ /* 0x000fe4000000000e */
[----:B------:R-:W-:-:S02]  /*ce00*/  FSEL R24, R17, 0.041666727513074874878, !P0 ;  /* 0x3d2aaabb11187808 */ /* 0x000fc40004000000 */
[----:B------:R-:W-:Y:S02]  /*ce10*/  LOP3.LUT P1, RZ, R2, 0x2, RZ, 0xc0, !PT ;  /* 0x0000000202ff7812 */ /* 0x000fe4000782c0ff */
[----:B------:R-:W-:Y:S02]  /*ce20*/  FSEL R12, R12, -0.00019574658654164522886, P0 ;  /* 0xb94d41530c0c7808 */ /* 0x000fe40000000000 */
[----:B------:R-:W-:Y:S02]  /*ce30*/  FSEL R2, R4, 1, !P0 ;  /* 0x3f80000004027808 */ /* 0x000fe40004000000 */
[----:B------:R-:W-:Y:S01]  /*ce40*/  FSEL R19, -R21, -0.4999999701976776123, !P0 ;  /* 0xbeffffff15137808 */ /* 0x000fe20004000100 */
[----:B------:R-:W-:Y:S01]  /*ce50*/  FFMA R12, R5, R12, R24 ;  /* 0x0000000c050c7223 */ /* 0x000fe20000000018 */
[----:B------:R-:W-:Y:S01]  /*ce60*/  FSETP.GE.AND P0, PT, |R15|, 105615, PT ;  /* 0x47ce47800f00780b */ /* 0x000fe20003f06200 */
[C---:B------:R-:W-:Y:S01]  /*ce70*/  FFMA R13, R5.reuse, R2, RZ ;  /* 0x00000002050d7223 */ /* 0x040fe200000000ff */
[----:B------:R-:W-:Y:S01]  /*ce80*/  MOV R24, 0x3f000000 ;  /* 0x3f00000000187802 */ /* 0x000fe20000000f00 */
[----:B------:R-:W-:-:S04]  /*ce90*/  FFMA R12, R5, R12, R19 ;  /* 0x0000000c050c7223 */ /* 0x000fc80000000013 */
[----:B------:R-:W-:-:S04]  /*cea0*/  FFMA R13, R13, R12, R2 ;  /* 0x0000000c0d0d7223 */ /* 0x000fc80000000002 */
[----:B------:R-:W-:-:S04]  /*ceb0*/  @P1 FADD R13, RZ, -R13 ;  /* 0x8000000dff0d1221 */ /* 0x000fc80000000000 */
[----:B------:R-:W-:Y:S01]  /*cec0*/  FFMA R19, R13, -R24, 0.5 ;  /* 0x3f0000000d137423 */ /* 0x000fe20000000818 */
        /* <DEDUP_REMOVED lines=12> */
.L_x_271:
        /* <DEDUP_REMOVED lines=33> */
[C---:B------:R-:W-:Y:S02]  /*d1a0*/  LEA.HI R22, R2.reuse, R23, RZ, 0x1 ;  /* 0x0000001702167211 */ /* 0x040fe400078f08ff */
[C---:B------:R-:W-:Y:S02]  /*d1b0*/  LOP3.LUT R4, R13.reuse, R5, RZ, 0x3c, !PT ;  /* 0x000000050d047212 */ /* 0x040fe400078e3cff */
[----:B------:R-:W-:Y:S02]  /*d1c0*/  LOP3.LUT R5, R13, R2, RZ, 0x3c, !PT ;  /* 0x000000020d057212 */ /* 0x000fe400078e3cff */
[----:B------:R-:W-:Y:S01]  /*d1d0*/  LOP3.LUT R15, R2, R15, RZ, 0x3c, !PT ;  /* 0x0000000f020f7212 */ /* 0x000fe200078e3cff */
[----:B------:R-:W-:-:S03]  /*d1e0*/  IMAD.MOV R2, RZ, RZ, -R22 ;  /* 0x000000ffff027224 */ /* 0x000fc600078e0a16 */
[----:B------:R-:W0:Y:S01]  /*d1f0*/  I2F.F64.S64 R4, R4 ;  /* 0x0000000400047312 */ /* 0x000e220000301c00 */
[----:B------:R-:W-:Y:S02]  /*d200*/  ISETP.GE.AND P0, PT, R15, RZ, PT ;  /* 0x000000ff0f00720c */ /* 0x000fe40003f06270 */
[----:B------:R-:W-:Y:S01]  /*d210*/  @!P1 MOV R22, R2 ;  /* 0x0000000200169202 */ /* 0x000fe20000000f00 */
[----:B0-----:R-:W-:-:S10]  /*d220*/  DMUL R12, R4, UR4 ;  /* 0x00000004040c7c28 */ /* 0x001fd40008000000 */
[----:B------:R-:W0:Y:S02]  /*d230*/  F2F.F32.F64 R12, R12 ;  /* 0x0000000c000c7310 */ /* 0x000e240000301000 */
[----:B0-----:R-:W-:-:S07]  /*d240*/  FSEL R6, -R12, R12, !P0 ;  /* 0x0000000c0c067208 */ /* 0x001fce0004000100 */
.L_x_270:
[----:B------:R-:W-:Y:S05]  /*d250*/  BSYNC.RECONVERGENT B0 ;  /* 0x0000000000007941 */ /* 0x000fea0003800200 */
.L_x_269:
[----:B------:R-:W-:Y:S01]  /*d260*/  FMUL R5, R6, R6 ;  /* 0x0000000606057220 */ /* 0x000fe20000400000 */
[C---:B------:R-:W-:Y:S01]  /*d270*/  LOP3.LUT R2, R22.reuse, 0x1, RZ, 0xc0, !PT ;  /* 0x0000000116027812 */ /* 0x040fe200078ec0ff */
[----:B------:R-:W-:Y:S01]  /*d280*/  BSSY.RECONVERGENT B0, `(.L_x_272) ;  /* 0x0000021000007945 */ /* 0x000fe20003800200 */
[----:B------:R-:W-:Y:S01]  /*d290*/  IADD3 R22, PT, PT, R22, 0x1, RZ ;  /* 0x0000000116167810 */ /* 0x000fe20007ffe0ff */
[----:B------:R-:W-:Y:S01]  /*d2a0*/  FFMA R14, R5, R14, -0.0013887860113754868507 ;  /* 0xbab607ed050e7423 */ /* 0x000fe2000000000e */
[----:B------:R-:W-:Y:S02]  /*d2b0*/  ISETP.NE.U32.AND P0, PT, R2, 0x1, PT ;  /* 0x000000010200780c */ /* 0x000fe40003f05070 */
[----:B------:R-:W-:Y:S02]  /*d2c0*/  LOP3.LUT P1, RZ, R22, 0x2, RZ, 0xc0, !PT ;  /* 0x0000000216ff7812 */ /* 0x000fe4000782c0ff */
[----:B------:R-:W-:Y:S01]  /*d2d0*/  FSEL R2, R17, 0.041666727513074874878, !P0 ;  /* 0x3d2aaabb11027808 */ /* 0x000fe20004000000 */
[----:B------:R-:W-:Y:S01]  /*d2e0*/  IMAD.MOV.U32 R17, RZ, RZ, RZ ;  /* 0x000000ffff117224 */ /* 0x000fe200078e00ff */
[----:B------:R-:W-:-:S02]  /*d2f0*/  FSEL R14, R14, -0.00019574658654164522886, P0 ;  /* 0xb94d41530e0e7808 */ /* 0x000fc40000000000 */
[----:B------:R-:W-:Y:S02]  /*d300*/  FSEL R6, R6, 1, !P0 ;  /* 0x3f80000006067808 */ /* 0x000fe40004000000 */
[----:B------:R-:W-:Y:S01]  /*d310*/  FSEL R21, -R21, -0.4999999701976776123, !P0 ;  /* 0xbeffffff15157808 */ /* 0x000fe20004000100 */
[C---:B------:R-:W-:Y:S02]  /*d320*/  FFMA R2, R5.reuse, R14, R2 ;  /* 0x0000000e05027223 */ /* 0x040fe40000000002 */
[C---:B------:R-:W-:Y:S02]  /*d330*/  FFMA R13, R5.reuse, R6, RZ ;  /* 0x00000006050d7223 */ /* 0x040fe400000000ff */
[----:B------:R-:W-:-:S04]  /*d340*/  FFMA R2, R5, R2, R21 ;  /* 0x0000000205027223 */ /* 0x000fc80000000015 */
[----:B------:R-:W-:Y:S01]  /*d350*/  FFMA R13, R13, R2, R6 ;  /* 0x000000020d0d7223 */ /* 0x000fe20000000006 */
[----:B------:R-:W-:-:S03]  /*d360*/  FMUL R2, R9, R9 ;  /* 0x0000000909027220 */ /* 0x000fc60000400000 */
[----:B------:R-:W-:-:S04]  /*d370*/  @P1 FADD R13, RZ, -R13 ;  /* 0x8000000dff0d1221 */ /* 0x000fc80000000000 */
[----:B------:R-:W-:-:S04]  /*d380*/  FFMA R24, R13, -R24, 0.5 ;  /* 0x3f0000000d187423 */ /* 0x000fc80000000818 */
        /* <DEDUP_REMOVED lines=12> */
.L_x_273:
[----:B------:R-:W-:Y:S01]  /*d450*/  FMUL.FTZ R4, R13, R6 ;  /* 0x000000060d047220 */ /* 0x000fe20000410000 */
[----:B------:R-:W-:-:S03]  /*d460*/  FMUL.FTZ R6, R6, 0.5 ;  /* 0x3f00000006067820 */ /* 0x000fc60000410000 */
[----:B------:R-:W-:-:S04]  /*d470*/  FFMA R13, -R4, R4, R13 ;  /* 0x00000004040d7223 */ /* 0x000fc8000000010d */
[----:B------:R-:W-:-:S07]  /*d480*/  FFMA R4, R13, R6, R4 ;  /* 0x000000060d047223 */ /* 0x000fce0000000004 */
.L_x_274:
[----:B------:R-:W-:Y:S05]  /*d490*/  BSYNC.RECONVERGENT B0 ;  /* 0x0000000000007941 */ /* 0x000fea0003800200 */
.L_x_272:
        /* <DEDUP_REMOVED lines=12> */
.L_x_278:
[----:B------:R-:W0:Y:S02]  /*d560*/  MUFU.RCP R13, R4 ;  /* 0x00000004000d7308 */ /* 0x000e240000001000 */
[----:B0-----:R-:W-:-:S04]  /*d570*/  FFMA R6, R13, R4, -1 ;  /* 0xbf8000000d067423 */ /* 0x001fc80000000004 */
[----:B------:R-:W-:-:S04]  /*d580*/  FADD.FTZ R6, -R6, -RZ ;  /* 0x800000ff06067221 */ /* 0x000fc80000010100 */
[----:B------:R-:W-:-:S07]  /*d590*/  FFMA R14, R13, R6, R13 ;  /* 0x000000060d0e7223 */ /* 0x000fce000000000d */
.L_x_279:
[----:B------:R-:W-:Y:S05]  /*d5a0*/  BSYNC.RECONVERGENT B2 ;  /* 0x0000000000027941 */ /* 0x000fea0003800200 */
.L_x_277:
[-C--:B------:R-:W-:Y:S01]  /*d5b0*/  FMUL R17, R5, R14.reuse ;  /* 0x0000000e05117220 */ /* 0x080fe20000400000 */
[----:B------:R-:W-:-:S07]  /*d5c0*/  FMUL R6, R9, R14 ;  /* 0x0000000e09067220 */ /* 0x000fce0000400000 */
.L_x_276:
[----:B------:R-:W-:Y:S05]  /*d5d0*/  BSYNC.RECONVERGENT B1 ;  /* 0x0000000000017941 */ /* 0x000fea0003800200 */
.L_x_275:
        /* <DEDUP_REMOVED lines=15> */
.L_x_281:
[----:B------:R-:W-:Y:S01]  /*d6d0*/  FMUL.FTZ R15, R6, R5 ;  /* 0x00000005060f7220 */ /* 0x000fe20000410000 */
[----:B------:R-:W-:-:S03]  /*d6e0*/  FMUL.FTZ R5, R5, 0.5 ;  /* 0x3f00000005057820 */ /* 0x000fc60000410000 */
[----:B------:R-:W-:-:S04]  /*d6f0*/  FFMA R4, -R15, R15, R6 ;  /* 0x0000000f0f047223 */ /* 0x000fc80000000106 */
[----:B------:R-:W-:-:S07]  /*d700*/  FFMA R15, R4, R5, R15 ;  /* 0x00000005040f7223 */ /* 0x000fce000000000f */
.L_x_282:
[----:B------:R-:W-:Y:S05]  /*d710*/  BSYNC.RECONVERGENT B0 ;  /* 0x0000000000007941 */ /* 0x000fea0003800200 */
.L_x_280:
[C---:B------:R-:W-:Y:S01]  /*d720*/  FMUL R5, R3.reuse, -64 ;  /* 0xc280000003057820 */ /* 0x040fe20000400000 */
[----:B------:R-:W-:Y:S01]  /*d730*/  FADD R4, -R3, 1 ;  /* 0x3f80000003047421 */ /* 0x000fe20000000100 */
[----:B------:R-:W-:Y:S01]  /*d740*/  FMNMX R3, RZ, R3, !PT ;  /* 0x00000003ff037209 */ /* 0x000fe20007800000 */
[----:B------:R-:W-:Y:S02]  /*d750*/  BSSY.RECONVERGENT B0, `(.L_x_283) ;  /* 0x0000051000007945 */ /* 0x000fe40003800200 */
[----:B------:R-:W-:Y:S01]  /*d760*/  FSETP.GEU.AND P0, PT, R5, -126, PT ;  /* 0xc2fc00000500780b */ /* 0x000fe20003f0e000 */
[----:B------:R-:W-:-:S05]  /*d770*/  FMUL R6, R4, -8 ;  /* 0xc100000004067820 */ /* 0x000fca0000400000 */
[----:B------:R-:W-:-:S07]  /*d780*/  FSETP.GEU.AND P1, PT, R6, -126, PT ;  /* 0xc2fc00000600780b */ /* 0x000fce0003f2e000 */
[----:B------:R-:W-:-:S04]  /*d790*/  @!P0 FMUL R5, R5, 0.5 ;  /* 0x3f00000005058820 */ /* 0x000fc80000400000 */
[----:B------:R-:W0:Y:S02]  /*d7a0*/  MUFU.EX2 R4, R5 ;  /* 0x0000000500047308 */ /* 0x000e240000000800 */
[----:B------:R-:W-:-:S06]  /*d7b0*/  @!P1 FMUL R6, R6, 0.5 ;  /* 0x3f00000006069820 */ /* 0x000fcc0000400000 */
[----:B------:R-:W1:Y:S01]  /*d7c0*/  MUFU.EX2 R12, R6 ;  /* 0x00000006000c7308 */ /* 0x000e620000000800 */
[----:B0-----:R-:W-:Y:S01]  /*d7d0*/  @!P0 FMUL R4, R4, R4 ;  /* 0x0000000404048220 */ /* 0x001fe20000400000 */
[----:B------:R-:W-:-:S03]  /*d7e0*/  FSETP.NEU.AND P0, PT, R3, 1, PT ;  /* 0x3f8000000300780b */ /* 0x000fc60003f0d000 */
[----:B------:R-:W-:Y:S01]  /*d7f0*/  FADD R4, -R4, 1 ;  /* 0x3f80000004047421 */ /* 0x000fe20000000100 */
[----:B-1----:R-:W-:-:S04]  /*d800*/  @!P1 FMUL R12, R12, R12 ;  /* 0x0000000c0c0c9220 */ /* 0x002fc80000400000 */
[----:B------:R-:W-:Y:S01]  /*d810*/  FADD R13, -R12, 1 ;  /* 0x3f8000000c0d7421 */ /* 0x000fe20000000100 */
[----:B------:R-:W-:-:S03]  /*d820*/  MOV R12, 0x3f800000 ;  /* 0x3f800000000c7802 */ /* 0x000fc60000000f00 */
[----:B------:R-:W-:Y:S01]  /*d830*/  FMUL R4, R4, R13 ;  /* 0x0000000d04047220 */ /* 0x000fe20000400000 */
[----:B------:R-:W-:Y:S06]  /*d840*/  @!P0 BRA `(.L_x_284) ;  /* 0x0000000400048947 */ /* 0x000fec0003800000 */
[----:B------:R-:W-:-:S13]  /*d850*/  FSETP.NAN.AND P0, PT, |R3|, |R3|, PT ;  /* 0x400000030300720b */ /* 0x000fda0003f08200 */
[----:B------:R-:W-:Y:S01]  /*d860*/  @P0 FADD R12, R3, 4.0999999046325683594 ;  /* 0x40833333030c0421 */ /* 0x000fe20000000000 */
[----:B------:R-:W-:Y:S06]  /*d870*/  @P0 BRA `(.L_x_284) ;  /* 0x0000000000f80947 */ /* 0x000fec0003800000 */
[C---:B------:R-:W-:Y:S01]  /*d880*/  FMUL R6, |R3|.reuse, 16777216 ;  /* 0x4b80000003067820 */ /* 0x040fe20000400200 */
[----:B------:R-:W-:Y:S01]  /*d890*/  FSETP.GEU.AND P0, PT, |R3|, 1.175494350822287508e-38, PT ;  /* 0x008000000300780b */ /* 0x000fe20003f0e200 */
[----:B------:R-:W-:-:S03]  /*d8a0*/  HFMA2 R24, -RZ, RZ, 0.771484375, 0.21533203125 ;  /* 0x3a2c32e4ff187431 */ /* 0x000fc600000001ff */
[----:B------:R-:W-:Y:S02]  /*d8b0*/  FSEL R6, R6, |R3|, !P0 ;  /* 0x4000000306067208 */ /* 0x000fe40004000000 */
[----:B------:R-:W-:Y:S02]  /*d8c0*/  FSEL R13, RZ, -24, P0 ;  /* 0xc1c00000ff0d7808 */ /* 0x000fe40000000000 */
[----:B------:R-:W-:Y:S02]  /*d8d0*/  IADD3 R5, PT, PT, R6, -0x3f3504f3, RZ ;  /* 0xc0cafb0d06057810 */ /* 0x000fe40007ffe0ff */
[----:B------:R-:W-:Y:S02]  /*d8e0*/  FSETP.NEU.AND P0, PT, |R3|, +INF , PT ;  /* 0x7f8000000300780b */ /* 0x000fe40003f0d200 */
[----:B------:R-:W-:Y:S02]  /*d8f0*/  LOP3.LUT R5, R5, 0xff800000, RZ, 0xc0, !PT ;  /* 0xff80000005057812 */ /* 0x000fe400078ec0ff */
[----:B------:R-:W-:-:S03]  /*d900*/  FSETP.NEU.AND P0, PT, R3, RZ, P0 ;  /* 0x000000ff0300720b */ /* 0x000fc6000070d000 */
[----:B------:R-:W-:-:S04]  /*d910*/  IMAD.IADD R6, R6, 0x1, -R5 ;  /* 0x0000000106067824 */ /* 0x000fc800078e0a05 */
[C---:B------:R-:W-:Y:S01]  /*d920*/  FADD R12, R6.reuse, 1 ;  /* 0x3f800000060c7421 */ /* 0x040fe20000000000 */
[----:B------:R-:W-:Y:S01]  /*d930*/  FADD R22, R6, -1 ;  /* 0xbf80000006167421 */ /* 0x000fe20000000000 */
[----:B------:R-:W-:-:S03]  /*d940*/  I2FP.F32.S32 R6, R5 ;  /* 0x0000000500067245 */ /* 0x000fc60000201400 */
[----:B------:R-:W-:Y:S01]  /*d950*/  FADD R17, R22, R22 ;  /* 0x0000001616117221 */ /* 0x000fe20000000000 */
[----:B------:R-:W0:Y:S01]  /*d960*/  MUFU.RCP R12, R12 ;  /* 0x0000000c000c7308 */ /* 0x000e220000001000 */
[----:B------:R-:W-:Y:S01]  /*d970*/  FFMA R14, R6, 1.1920928955078125e-07, R13 ;  /* 0x34000000060e7823 */ /* 0x000fe2000000000d */
[----:B------:R-:W-:Y:S01]  /*d980*/  @!P0 FADD R3, R3, R3 ;  /* 0x0000000303038221 */ /* 0x000fe20000000000 */
[----:B0-----:R-:W-:-:S04]  /*d990*/  FMUL R5, R12, R17 ;  /* 0x000000110c057220 */ /* 0x001fc80000400000 */
[----:B------:R-:W-:Y:S01]  /*d9a0*/  FADD R17, R22, -R5 ;  /* 0x8000000516117221 */ /* 0x000fe20000000000 */
[CC--:B------:R-:W-:Y:S01]  /*d9b0*/  FMUL R13, R5.reuse, R5.reuse ;  /* 0x00000005050d7220 */ /* 0x0c0fe20000400000 */
[----:B------:R-:W-:Y:S02]  /*d9c0*/  FFMA R6, R5, 1.4426950216293334961, R14 ;  /* 0x3fb8aa3b05067823 */ /* 0x000fe4000000000e */
[----:B------:R-:W-:Y:S01]  /*d9d0*/  FADD R17, R17, R17 ;  /* 0x0000001111117221 */ /* 0x000fe20000000000 */
[C---:B------:R-:W-:Y:S01]  /*d9e0*/  FFMA R24, R13.reuse, R24, 0.0032181653659790754318 ;  /* 0x3b52e7db0d187423 */ /* 0x040fe20000000018 */
[----:B------:R-:W-:Y:S02]  /*d9f0*/  FADD R14, R14, -R6 ;  /* 0x800000060e0e7221 */ /* 0x000fe40000000000 */
[----:B------:R-:W-:Y:S01]  /*da00*/  FFMA R17, R22, -R5, R17 ;  /* 0x8000000516117223 */ /* 0x000fe20000000011 */
[----:B------:R-:W-:Y:S01]  /*da10*/  FFMA R24, R13, R24, 0.018033718690276145935 ;  /* 0x3c93bb730d187423 */ /* 0x000fe20000000018 */
[----:B------:R-:W-:-:S02]  /*da20*/  FFMA R14, R5, 1.4426950216293334961, R14 ;  /* 0x3fb8aa3b050e7823 */ /* 0x000fc4000000000e */
[----:B------:R-:W-:Y:S01]  /*da30*/  FMUL R17, R12, R17 ;  /* 0x000000110c117220 */ /* 0x000fe20000400000 */
[----:B------:R-:W-:-:S03]  /*da40*/  FFMA R24, R13, R24, 0.12022458761930465698 ;  /* 0x3df6384f0d187423 */ /* 0x000fc60000000018 */
[----:B------:R-:W-:Y:S01]  /*da50*/  FFMA R14, R17, 1.4426950216293334961, R14 ;  /* 0x3fb8aa3b110e7823 */ /* 0x000fe2000000000e */
[----:B------:R-:W-:Y:S01]  /*da60*/  FMUL R24, R13, R24 ;  /* 0x000000180d187220 */ /* 0x000fe20000400000 */
[----:B------:R-:W-:Y:S02]  /*da70*/  MOV R13, 0x391fcb8e ;  /* 0x391fcb8e000d7802 */ /* 0x000fe40000000f00 */
[----:B------:R-:W-:Y:S01]  /*da80*/  FFMA R14, R5, 1.9251366722983220825e-08, R14 ;  /* 0x32a55e34050e7823 */ /* 0x000fe2000000000e */
[----:B------:R-:W-:-:S04]  /*da90*/  FMUL R12, R24, 3 ;  /* 0x40400000180c7820 */ /* 0x000fc80000400000 */
[----:B------:R-:W-:-:S04]  /*daa0*/  FFMA R17, R17, R12, R14 ;  /* 0x0000000c11117223 */ /* 0x000fc8000000000e */
[----:B------:R-:W-:-:S04]  /*dab0*/  FFMA R17, R5, R24, R17 ;  /* 0x0000001805117223 */ /* 0x000fc80000000011 */
[----:B------:R-:W-:-:S04]  /*dac0*/  FADD R12, R6, R17 ;  /* 0x00000011060c7221 */ /* 0x000fc80000000000 */
[----:B------:R-:W-:Y:S01]  /*dad0*/  FMUL R5, R12, 4.0999999046325683594 ;  /* 0x408333330c057820 */ /* 0x000fe20000400000 */
[----:B------:R-:W-:-:S03]  /*dae0*/  FADD R6, -R6, R12 ;  /* 0x0000000c06067221 */ /* 0x000fc60000000100 */
[----:B------:R-:W0:Y:S01]  /*daf0*/  FRND R14, R5 ;  /* 0x00000005000e7307 */ /* 0x000e220000201000 */
[----:B------:R-:W-:Y:S01]  /*db00*/  FADD R17, R17, -R6 ;  /* 0x8000000611117221 */ /* 0x000fe20000000000 */
[----:B------:R-:W-:Y:S01]  /*db10*/  FFMA R12, R12, 4.0999999046325683594, -R5 ;  /* 0x408333330c0c7823 */ /* 0x000fe20000000805 */
[----:B------:R-:W-:-:S03]  /*db20*/  FSETP.GT.AND P2, PT, |R5|, 152, PT ;  /* 0x431800000500780b */ /* 0x000fc60003f44200 */
[----:B------:R-:W-:Y:S01]  /*db30*/  FFMA R17, R17, 4.0999999046325683594, R12 ;  /* 0x4083333311117823 */ /* 0x000fe2000000000c */
[----:B0-----:R-:W-:Y:S01]  /*db40*/  FADD R6, R5, -R14 ;  /* 0x8000000e05067221 */ /* 0x001fe20000000000 */
[----:B------:R-:W-:-:S03]  /*db50*/  FSETP.GT.AND P1, PT, R14, RZ, PT ;  /* 0x000000ff0e00720b */ /* 0x000fc60003f24000 */
[----:B------:R-:W-:Y:S01]  /*db60*/  FADD R6, R6, R17 ;  /* 0x0000001106067221 */ /* 0x000fe20000000000 */
[----:B------:R-:W-:Y:S02]  /*db70*/  SEL R12, RZ, 0x83000000, P1 ;  /* 0x83000000ff0c7807 */ /* 0x000fe40000800000 */
[----:B------:R-:W-:Y:S01]  /*db80*/  FSETP.GEU.AND P1, PT, R5, RZ, PT ;  /* 0x000000ff0500720b */ /* 0x000fe20003f2e000 */
[----:B------:R-:W-:Y:S01]  /*db90*/  FFMA R13, R6, R13, 0.0013391353422775864601 ;  /* 0x3aaf85ed060d7423 */ /* 0x000fe2000000000d */
[----:B------:R-:W-:-:S03]  /*dba0*/  IADD3 R14, PT, PT, R12, 0x7f000000, RZ ;  /* 0x7f0000000c0e7810 */ /* 0x000fc60007ffe0ff */
[C---:B------:R-:W-:Y:S02]  /*dbb0*/  FFMA R17, R6.reuse, R13, 0.0096188392490148544312 ;  /* 0x3c1d985606117423 */ /* 0x040fe4000000000d */
[----:B------:R-:W0:Y:S02]  /*dbc0*/  F2I.NTZ R13, R5 ;  /* 0x00000005000d7305 */ /* 0x000e240000203100 */
[----:B------:R-:W-:-:S04]  /*dbd0*/  FFMA R17, R6, R17, 0.055503588169813156128 ;  /* 0x3d6357bb06117423 */ /* 0x000fc80000000011 */
[----:B------:R-:W-:-:S04]  /*dbe0*/  FFMA R17, R6, R17, 0.24022644758224487305 ;  /* 0x3e75fdec06117423 */ /* 0x000fc80000000011 */
[----:B------:R-:W-:-:S04]  /*dbf0*/  FFMA R17, R6, R17, 0.69314718246459960938 ;  /* 0x3f31721806117423 */ /* 0x000fc80000000011 */
[----:B------:R-:W-:Y:S01]  /*dc00*/  FFMA R17, R6, R17, 1 ;  /* 0x3f80000006117423 */ /* 0x000fe20000000011 */
[----:B0-----:R-:W-:Y:S01]  /*dc10*/  IMAD R13, R13, 0x800000, -R12 ;  /* 0x008000000d0d7824 */ /* 0x001fe200078e0a0c */
[----:B------:R-:W-:Y:S02]  /*dc20*/  FSEL R12, RZ, +INF , !P1 ;  /* 0x7f800000ff0c7808 */ /* 0x000fe40004800000 */
[----:B------:R-:W-:-:S04]  /*dc30*/  FMUL R14, R14, R17 ;  /* 0x000000110e0e7220 */ /* 0x000fc80000400000 */
[----:B------:R-:W-:Y:S01]  /*dc40*/  @!P2 FMUL R12, R13, R14 ;  /* 0x0000000e0d0ca220 */ /* 0x000fe20000400000 */
[----:B------:R-:W-:-:S07]  /*dc50*/  @!P0 LOP3.LUT R12, R3, 0x7fffffff, RZ, 0xc0, !PT ;  /* 0x7fffffff030c8812 */ /* 0x000fce00078ec0ff */
.L_x_284:
[----:B------:R-:W-:Y:S05]  /*dc60*/  BSYNC.RECONVERGENT B0 ;  /* 0x0000000000007941 */ /* 0x000fea0003800200 */
.L_x_283:
[----:B------:R-:W-:Y:S01]  /*dc70*/  FADD R5, -R12, 1 ;  /* 0x3f8000000c057421 */ /* 0x000fe20000000100 */
[----:B------:R-:W-:Y:S01]  /*dc80*/  FMUL R4, R4, 0.94999998807907104492 ;  /* 0x3f73333304047820 */ /* 0x000fe20000400000 */
[----:B------:R-:W-:Y:S01]  /*dc90*/  FFMA.SAT R15, R15, -R10, 1.5 ;  /* 0x3fc000000f0f7423 */ /* 0x000fe2000000280a */
[----:B------:R-:W-:Y:S02]  /*dca0*/  BSSY.RECONVERGENT B0, `(.L_x_285) ;  /* 0x0000014000007945 */ /* 0x000fe40003800200 */
[----:B------:R-:W-:Y:S01]  /*dcb0*/  FMUL R5, R5, R4 ;  /* 0x0000000405057220 */ /* 0x000fe20000400000 */
[-C--:B------:R-:W-:Y:S01]  /*dcc0*/  FFMA R20, RZ, R15.reuse, R20 ;  /* 0x0000000fff147223 */ /* 0x080fe20000000014 */
[----:B------:R-:W-:Y:S01]  /*dcd0*/  FADD R18, R18, R15 ;  /* 0x0000000f12127221 */ /* 0x000fe20000000000 */
[----:B------:R-:W-:Y:S01]  /*dce0*/  FFMA R16, RZ, R15, R16 ;  /* 0x0000000fff107223 */ /* 0x000fe20000000010 */
[----:B------:R-:W-:-:S04]  /*dcf0*/  FADD R3, R5, -R5 ;  /* 0x8000000505037221 */ /* 0x000fc80000000000 */
[----:B------:R-:W-:-:S04]  /*dd00*/  FADD R3, R3, 0.0010000000474974513054 ;  /* 0x3a83126f03037421 */ /* 0x000fc80000000000 */
[----:B------:R-:W-:-:S04]  /*dd10*/  FFMA R6, R3, R3, R2 ;  /* 0x0000000303067223 */ /* 0x000fc80000000002 */
[----:B------:R0:W1:Y:S01]  /*dd20*/  MUFU.RSQ R13, R6 ;  /* 0x00000006000d7308 */ /* 0x0000620000001400 */
[----:B------:R-:W-:-:S04]  /*dd30*/  IADD3 R2, PT, PT, R6, -0xd000000, RZ ;  /* 0xf300000006027810 */ /* 0x000fc80007ffe0ff */
[----:B------:R-:W-:-:S13]  /*dd40*/  ISETP.GT.U32.AND P0, PT, R2, 0x727fffff, PT ;  /* 0x727fffff0200780c */ /* 0x000fda0003f04070 */
[----:B01----:R-:W-:Y:S05]  /*dd50*/  @!P0 BRA `(.L_x_286) ;  /* 0x0000000000108947 */ /* 0x003fea0003800000 */
[----:B------:R-:W-:-:S07]  /*dd60*/  MOV R4, 0xdd80 ;  /* 0x0000dd8000047802 */ /* 0x000fce0000000f00 */
[----:B------:R-:W-:Y:S05]  /*dd70*/  CALL.REL.NOINC `($__internal_1_$__cuda_sm20_sqrt_rn_f32_slowpath) ;  /* 0x00000014004c7944 */ /* 0x000fea0003c00000 */
[----:B------:R-:W-:Y:S01]  /*dd80*/  MOV R4, R15 ;  /* 0x0000000f00047202 */ /* 0x000fe20000000f00 */
[----:B------:R-:W-:Y:S06]  /*dd90*/  BRA `(.L_x_287) ;  /* 0x0000000000107947 */ /* 0x000fec0003800000 */
.L_x_286:
[----:B------:R-:W-:Y:S01]  /*dda0*/  FMUL.FTZ R4, R6, R13 ;  /* 0x0000000d06047220 */ /* 0x000fe20000410000 */
[----:B------:R-:W-:-:S03]  /*ddb0*/  FMUL.FTZ R2, R13, 0.5 ;  /* 0x3f0000000d027820 */ /* 0x000fc60000410000 */
[----:B------:R-:W-:-:S04]  /*ddc0*/  FFMA R13, -R4, R4, R6 ;  /* 0x00000004040d7223 */ /* 0x000fc80000000106 */
[----:B------:R-:W-:-:S07]  /*ddd0*/  FFMA R4, R13, R2, R4 ;  /* 0x000000020d047223 */ /* 0x000fce0000000004 */
.L_x_287:
[----:B------:R-:W-:Y:S05]  /*dde0*/  BSYNC.RECONVERGENT B0 ;  /* 0x0000000000007941 */ /* 0x000fea0003800200 */
.L_x_285:
        /* <DEDUP_REMOVED lines=13> */
.L_x_291:
[----:B------:R-:W0:Y:S02]  /*dec0*/  MUFU.RCP R13, R4 ;  /* 0x00000004000d7308 */ /* 0x000e240000001000 */
[----:B0-----:R-:W-:-:S04]  /*ded0*/  FFMA R2, R13, R4, -1 ;  /* 0xbf8000000d027423 */ /* 0x001fc80000000004 */
[----:B------:R-:W-:-:S04]  /*dee0*/  FADD.FTZ R2, -R2, -RZ ;  /* 0x800000ff02027221 */ /* 0x000fc80000010100 */
[----:B------:R-:W-:-:S07]  /*def0*/  FFMA R14, R13, R2, R13 ;  /* 0x000000020d0e7223 */ /* 0x000fce000000000d */
.L_x_292:
[----:B------:R-:W-:Y:S05]  /*df00*/  BSYNC.RECONVERGENT B2 ;  /* 0x0000000000027941 */ /* 0x000fea0003800200 */
.L_x_290:
[-C--:B------:R-:W-:Y:S01]  /*df10*/  FMUL R6, R9, R14.reuse ;  /* 0x0000000e09067220 */ /* 0x080fe20000400000 */
[----:B------:R-:W-:-:S07]  /*df20*/  FMUL R2, R3, R14 ;  /* 0x0000000e03027220 */ /* 0x000fce0000400000 */
.L_x_289:
[----:B------:R-:W-:Y:S05]  /*df30*/  BSYNC.RECONVERGENT B1 ;  /* 0x0000000000017941 */ /* 0x000fea0003800200 */
.L_x_288:
        /* <DEDUP_REMOVED lines=15> */
.L_x_294:
[----:B------:R-:W-:Y:S01]  /*e030*/  FMUL.FTZ R15, R6, R3 ;  /* 0x00000003060f7220 */ /* 0x000fe20000410000 */
[----:B------:R-:W-:-:S03]  /*e040*/  FMUL.FTZ R2, R3, 0.5 ;  /* 0x3f00000003027820 */ /* 0x000fc60000410000 */
[----:B------:R-:W-:-:S04]  /*e050*/  FFMA R0, -R15, R15, R6 ;  /* 0x0000000f0f007223 */ /* 0x000fc80000000106 */
[----:B------:R-:W-:-:S07]  /*e060*/  FFMA R15, R0, R2, R15 ;  /* 0x00000002000f7223 */ /* 0x000fce000000000f */
.L_x_295:
[----:B------:R-:W-:Y:S05]  /*e070*/  BSYNC.RECONVERGENT B0 ;  /* 0x0000000000007941 */ /* 0x000fea0003800200 */
.L_x_293:
[----:B------:R-:W-:Y:S01]  /*e080*/  FFMA.SAT R15, R15, -R10, 1.5 ;  /* 0x3fc000000f0f7423 */ /* 0x000fe2000000280a */
[----:B------:R-:W-:Y:S01]  /*e090*/  BSSY.RECONVERGENT B0, `(.L_x_296) ;  /* 0x000004d000007945 */ /* 0x000fe20003800200 */
[----:B------:R-:W-:Y:S02]  /*e0a0*/  MOV R4, 0x3f800000 ;  /* 0x3f80000000047802 */ /* 0x000fe40000000f00 */
[----:B------:R-:W-:Y:S01]  /*e0b0*/  FADD R3, R20, R15 ;  /* 0x0000000f14037221 */ /* 0x000fe20000000000 */
[-C--:B------:R-:W-:Y:S01]  /*e0c0*/  FFMA R2, RZ, R15.reuse, R18 ;  /* 0x0000000fff027223 */ /* 0x080fe20000000012 */
[----:B------:R-:W-:-:S03]  /*e0d0*/  FFMA R0, RZ, R15, R16 ;  /* 0x0000000fff007223 */ /* 0x000fc60000000010 */
[----:B------:R-:W-:Y:S02]  /*e0e0*/  FMNMX R3, RZ, R3, !PT ;  /* 0x00000003ff037209 */ /* 0x000fe40007800000 */
[----:B------:R-:W-:Y:S02]  /*e0f0*/  FMNMX R2, RZ, R2, !PT ;  /* 0x00000002ff027209 */ /* 0x000fe40007800000 */
[----:B------:R-:W-:Y:S02]  /*e100*/  FSETP.NEU.AND P0, PT, R3, 1, PT ;  /* 0x3f8000000300780b */ /* 0x000fe40003f0d000 */
[----:B------:R-:W-:Y:S02]  /*e110*/  FMNMX R0, RZ, R0, !PT ;  /* 0x00000000ff007209 */ /* 0x000fe40007800000 */
[----:B------:R-:W-:Y:S02]  /*e120*/  FSETP.NEU.AND P2, PT, R2, 1, PT ;  /* 0x3f8000000200780b */ /* 0x000fe40003f4d000 */
[----:B------:R-:W-:-:S07]  /*e130*/  FSETP.NEU.AND P1, PT, R0, 1, PT ;  /* 0x3f8000000000780b */ /* 0x000fce0003f2d000 */
[----:B------:R-:W-:Y:S06]  /*e140*/  @!P0 BRA `(.L_x_297) ;  /* 0x0000000400048947 */ /* 0x000fec0003800000 */
[----:B------:R-:W-:-:S13]  /*e150*/  FSETP.NAN.AND P0, PT, |R3|, |R3|, PT ;  /* 0x400000030300720b */ /* 0x000fda0003f08200 */
[----:B------:R-:W-:Y:S01]  /*e160*/  @P0 FADD R4, R3, 0.44444444775581359863 ;  /* 0x3ee38e3903040421 */ /* 0x000fe20000000000 */
[----:B------:R-:W-:Y:S06]  /*e170*/  @P0 BRA `(.L_x_297) ;  /* 0x0000000000f80947 */ /* 0x000fec0003800000 */
[C---:B------:R-:W-:Y:S01]  /*e180*/  FMUL R4, |R3|.reuse, 16777216 ;  /* 0x4b80000003047820 */ /* 0x040fe20000400200 */
[----:B------:R-:W-:Y:S01]  /*e190*/  FSETP.GEU.AND P0, PT, |R3|, 1.175494350822287508e-38, PT ;  /* 0x008000000300780b */ /* 0x000fe20003f0e200 */
[----:B------:R-:W-:-:S03]  /*e1a0*/  HFMA2 R14, -RZ, RZ, 0.771484375, 0.21533203125 ;  /* 0x3a2c32e4ff0e7431 */ /* 0x000fc600000001ff */
[----:B------:R-:W-:-:S05]  /*e1b0*/  FSEL R4, R4, |R3|, !P0 ;  /* 0x4000000304047208 */ /* 0x000fca0004000000 */
[----:B------:R-:W-:-:S05]  /*e1c0*/  VIADD R5, R4, 0xc0cafb0d ;  /* 0xc0cafb0d04057836 */ /* 0x000fca0000000000 */
[----:B------:R-:W-:-:S04]  /*e1d0*/  LOP3.LUT R5, R5, 0xff800000, RZ, 0xc0, !PT ;  /* 0xff80000005057812 */ /* 0x000fc800078ec0ff */
[-C--:B------:R-:W-:Y:S02]  /*e1e0*/  IADD3 R4, PT, PT, R4, -R5.reuse, RZ ;  /* 0x8000000504047210 */ /* 0x080fe40007ffe0ff */
[----:B------:R-:W-:-:S03]  /*e1f0*/  I2FP.F32.S32 R5, R5 ;  /* 0x0000000500057245 */ /* 0x000fc60000201400 */
[C---:B------:R-:W-:Y:S01]  /*e200*/  FADD R9, R4.reuse, 1 ;  /* 0x3f80000004097421 */ /* 0x040fe20000000000 */
[----:B------:R-:W-:Y:S01]  /*e210*/  FADD R6, R4, -1 ;  /* 0xbf80000004067421 */ /* 0x000fe20000000000 */
[----:B------:R-:W-:Y:S02]  /*e220*/  FSEL R4, RZ, -24, P0 ;  /* 0xc1c00000ff047808 */ /* 0x000fe40000000000 */
[----:B------:R-:W-:Y:S01]  /*e230*/  FSETP.NEU.AND P0, PT, |R3|, +INF , PT ;  /* 0x7f8000000300780b */ /* 0x000fe20003f0d200 */
[----:B------:R-:W-:Y:S01]  /*e240*/  FADD R10, R6, R6 ;  /* 0x00000006060a7221 */ /* 0x000fe20000000000 */
[----:B------:R-:W0:Y:S01]  /*e250*/  MUFU.RCP R9, R9 ;  /* 0x0000000900097308 */ /* 0x000e220000001000 */
[----:B------:R-:W-:Y:S01]  /*e260*/  FFMA R5, R5, 1.1920928955078125e-07, R4 ;  /* 0x3400000005057823 */ /* 0x000fe20000000004 */
[----:B------:R-:W-:-:S13]  /*e270*/  FSETP.NEU.AND P0, PT, R3, RZ, P0 ;  /* 0x000000ff0300720b */ /* 0x000fda000070d000 */
[----:B------:R-:W-:Y:S01]  /*e280*/  @!P0 FADD R3, R3, R3 ;  /* 0x0000000303038221 */ /* 0x000fe20000000000 */
[----:B0-----:R-:W-:-:S04]  /*e290*/  FMUL R10, R9, R10 ;  /* 0x0000000a090a7220 */ /* 0x001fc80000400000 */
[----:B------:R-:W-:Y:S01]  /*e2a0*/  FADD R12, R6, -R10 ;  /* 0x8000000a060c7221 */ /* 0x000fe20000000000 */
[C---:B------:R-:W-:Y:S01]  /*e2b0*/  FMUL R11, R10.reuse, R10 ;  /* 0x0000000a0a0b7220 */ /* 0x040fe20000400000 */
[----:B------:R-:W-:Y:S02]  /*e2c0*/  FFMA R4, R10, 1.4426950216293334961, R5 ;  /* 0x3fb8aa3b0a047823 */ /* 0x000fe40000000005 */
[----:B------:R-:W-:Y:S01]  /*e2d0*/  FADD R13, R12, R12 ;  /* 0x0000000c0c0d7221 */ /* 0x000fe20000000000 */
[----:B------:R-:W-:Y:S01]  /*e2e0*/  FFMA R12, R11, R14, 0.0032181653659790754318 ;  /* 0x3b52e7db0b0c7423 */ /* 0x000fe2000000000e */
[----:B------:R-:W-:Y:S02]  /*e2f0*/  FADD R5, R5, -R4 ;  /* 0x8000000405057221 */ /* 0x000fe40000000000 */
[----:B------:R-:W-:Y:S01]  /*e300*/  FFMA R6, R6, -R10, R13 ;  /* 0x8000000a06067223 */ /* 0x000fe2000000000d */
[----:B------:R-:W-:Y:S01]  /*e310*/  FFMA R12, R11, R12, 0.018033718690276145935 ;  /* 0x3c93bb730b0c7423 */ /* 0x000fe2000000000c */
[----:B------:R-:W-:-:S02]  /*e320*/  FFMA R5, R10, 1.4426950216293334961, R5 ;  /* 0x3fb8aa3b0a057823 */ /* 0x000fc40000000005 */
[----:B------:R-:W-:Y:S01]  /*e330*/  FMUL R6, R9, R6 ;  /* 0x0000000609067220 */ /* 0x000fe20000400000 */
[----:B------:R-:W-:-:S03]  /*e340*/  FFMA R12, R11, R12, 0.12022458761930465698 ;  /* 0x3df6384f0b0c7423 */ /* 0x000fc6000000000c */
[----:B------:R-:W-:Y:S01]  /*e350*/  FFMA R5, R6, 1.4426950216293334961, R5 ;  /* 0x3fb8aa3b06057823 */ /* 0x000fe20000000005 */
[----:B------:R-:W-:-:S03]  /*e360*/  FMUL R11, R11, R12 ;  /* 0x0000000c0b0b7220 */ /* 0x000fc60000400000 */
[----:B------:R-:W-:Y:S01]  /*e370*/  FFMA R9, R10, 1.9251366722983220825e-08, R5 ;  /* 0x32a55e340a097823 */ /* 0x000fe20000000005 */
[----:B------:R-:W-:-:S04]  /*e380*/  FMUL R5, R11, 3 ;  /* 0x404000000b057820 */ /* 0x000fc80000400000 */
[----:B------:R-:W-:-:S04]  /*e390*/  FFMA R6, R6, R5, R9 ;  /* 0x0000000506067223 */ /* 0x000fc80000000009 */
[----:B------:R-:W-:-:S04]  /*e3a0*/  FFMA R11, R10, R11, R6 ;  /* 0x0000000b0a0b7223 */ /* 0x000fc80000000006 */
[----:B------:R-:W-:-:S04]  /*e3b0*/  FADD R5, R4, R11 ;  /* 0x0000000b04057221 */ /* 0x000fc80000000000 */
[----:B------:R-:W-:Y:S01]  /*e3c0*/  FMUL R6, R5, 0.44444444775581359863 ;  /* 0x3ee38e3905067820 */ /* 0x000fe20000400000 */
[----:B------:R-:W-:-:S03]  /*e3d0*/  FADD R4, -R4, R5 ;  /* 0x0000000504047221 */ /* 0x000fc60000000100 */
[----:B------:R-:W0:Y:S01]  /*e3e0*/  FRND R9, R6 ;  /* 0x0000000600097307 */ /* 0x000e220000201000 */
[----:B------:R-:W-:Y:S01]  /*e3f0*/  FADD R4, R11, -R4 ;  /* 0x800000040b047221 */ /* 0x000fe20000000000 */
[----:B------:R-:W-:Y:S01]  /*e400*/  FFMA R5, R5, 0.44444444775581359863, -R6 ;  /* 0x3ee38e3905057823 */ /* 0x000fe20000000806 */
[----:B------:R-:W-:Y:S02]  /*e410*/  MOV R11, 0x391fcb8e ;  /* 0x391fcb8e000b7802 */ /* 0x000fe40000000f00 */
[----:B------:R-:W-:Y:S01]  /*e420*/  FSETP.GT.AND P4, PT, |R6|, 152, PT ;  /* 0x431800000600780b */ /* 0x000fe20003f84200 */
[----:B------:R-:W-:Y:S02]  /*e430*/  FFMA R5, R4, 0.44444444775581359863, R5 ;  /* 0x3ee38e3904057823 */ /* 0x000fe40000000005 */
[----:B------:R-:W1:Y:S01]  /*e440*/  F2I.NTZ R10, R6 ;  /* 0x00000006000a7305 */ /* 0x000e620000203100 */
[----:B0-----:R-:W-:Y:S01]  /*e450*/  FADD R4, R6, -R9 ;  /* 0x8000000906047221 */ /* 0x001fe20000000000 */
[----:B------:R-:W-:-:S03]  /*e460*/  FSETP.GT.AND P3, PT, R9, RZ, PT ;  /* 0x000000ff0900720b */ /* 0x000fc60003f64000 */
[----:B------:R-:W-:-:S04]  /*e470*/  FADD R4, R4, R5 ;  /* 0x0000000504047221 */ /* 0x000fc80000000000 */
[----:B------:R-:W-:-:S04]  /*e480*/  FFMA R5, R4, R11, 0.0013391353422775864601 ;  /* 0x3aaf85ed04057423 */ /* 0x000fc8000000000b */
[----:B------:R-:W-:-:S04]  /*e490*/  FFMA R5, R4, R5, 0.0096188392490148544312 ;  /* 0x3c1d985604057423 */ /* 0x000fc80000000005 */
[----:B------:R-:W-:-:S04]  /*e4a0*/  FFMA R5, R4, R5, 0.055503588169813156128 ;  /* 0x3d6357bb04057423 */ /* 0x000fc80000000005 */
[----:B------:R-:W-:Y:S01]  /*e4b0*/  FFMA R9, R4, R5, 0.24022644758224487305 ;  /* 0x3e75fdec04097423 */ /* 0x000fe20000000005 */
[----:B------:R-:W-:Y:S02]  /*e4c0*/  SEL R5, RZ, 0x83000000, P3 ;  /* 0x83000000ff057807 */ /* 0x000fe40001800000 */
[----:B------:R-:W-:Y:S01]  /*e4d0*/  FSETP.GEU.AND P3, PT, R6, RZ, PT ;  /* 0x000000ff0600720b */ /* 0x000fe20003f6e000 */
[----:B------:R-:W-:Y:S01]  /*e4e0*/  FFMA R11, R4, R9, 0.69314718246459960938 ;  /* 0x3f317218040b7423 */ /* 0x000fe20000000009 */
[----:B-1----:R-:W-:Y:S01]  /*e4f0*/  LEA R10, R10, -R5, 0x17 ;  /* 0x800000050a0a7211 */ /* 0x002fe200078eb8ff */
[----:B------:R-:W-:Y:S02]  /*e500*/  VIADD R9, R5, 0x7f000000 ;  /* 0x7f00000005097836 */ /* 0x000fe40000000000 */
[----:B------:R-:W-:Y:S01]  /*e510*/  FFMA R6, R4, R11, 1 ;  /* 0x3f80000004067423 */ /* 0x000fe2000000000b */
[----:B------:R-:W-:-:S03]  /*e520*/  FSEL R4, RZ, +INF , !P3 ;  /* 0x7f800000ff047808 */ /* 0x000fc60005800000 */
[----:B------:R-:W-:-:S04]  /*e530*/  FMUL R9, R9, R6 ;  /* 0x0000000609097220 */ /* 0x000fc80000400000 */
[----:B------:R-:W-:Y:S01]  /*e540*/  @!P4 FMUL R4, R10, R9 ;  /* 0x000000090a04c220 */ /* 0x000fe20000400000 */
[----:B------:R-:W-:-:S07]  /*e550*/  @!P0 LOP3.LUT R4, R3, 0x7fffffff, RZ, 0xc0, !PT ;  /* 0x7fffffff03048812 */ /* 0x000fce00078ec0ff */
.L_x_297:
[----:B------:R-:W-:Y:S05]  /*e560*/  BSYNC.RECONVERGENT B0 ;  /* 0x0000000000007941 */ /* 0x000fea0003800200 */
.L_x_296:
[----:B------:R-:W-:Y:S01]  /*e570*/  BSSY.RECONVERGENT B0, `(.L_x_298) ;  /* 0x0000045000007945 */ /* 0x000fe20003800200 */
[----:B------:R-:W-:Y:S01]  /*e580*/  HFMA2 R3, -RZ, RZ, 1.875, 0 ;  /* 0x3f800000ff037431 */ /* 0x000fe200000001ff */
[----:B------:R-:W-:Y:S02]  /*e590*/  MOV R5, 0x3f800000 ;  /* 0x3f80000000057802 */ /* 0x000fe40000000f00 */
[----:B------:R-:W-:Y:S05]  /*e5a0*/  @!P2 BRA `(.L_x_299) ;  /* 0x000000040004a947 */ /* 0x000fea0003800000 */
        /* <DEDUP_REMOVED lines=65> */
.L_x_299:
[----:B------:R-:W-:Y:S05]  /*e9c0*/  BSYNC.RECONVERGENT B0 ;  /* 0x0000000000007941 */ /* 0x000fea0003800200 */
.L_x_298:
[----:B------:R-:W-:Y:S04]  /*e9d0*/  BSSY.RECONVERGENT B0, `(.L_x_300) ;  /* 0x0000043000007945 */ /* 0x000fe80003800200 */
[----:B------:R-:W-:Y:S05]  /*e9e0*/  @!P1 BRA `(.L_x_301) ;  /* 0x0000000400049947 */ /* 0x000fea0003800000 */
[----:B------:R-:W-:-:S13]  /*e9f0*/  FSETP.NAN.AND P0, PT, |R0|, |R0|, PT ;  /* 0x400000000000720b */ /* 0x000fda0003f08200 */
[----:B------:R-:W-:Y:S01]  /*ea00*/  @P0 FADD R3, R0, 0.44444444775581359863 ;  /* 0x3ee38e3900030421 */ /* 0x000fe20000000000 */
[----:B------:R-:W-:Y:S06]  /*ea10*/  @P0 BRA `(.L_x_301) ;  /* 0x0000000000f80947 */ /* 0x000fec0003800000 */
[C---:B------:R-:W-:Y:S01]  /*ea20*/  FMUL R3, |R0|.reuse, 16777216 ;  /* 0x4b80000000037820 */ /* 0x040fe20000400200 */
[----:B------:R-:W-:Y:S01]  /*ea30*/  FSETP.GEU.AND P0, PT, |R0|, 1.175494350822287508e-38, PT ;  /* 0x008000000000780b */ /* 0x000fe20003f0e200 */
[----:B------:R-:W-:-:S03]  /*ea40*/  IMAD.MOV.U32 R14, RZ, RZ, 0x3a2c32e4 ;  /* 0x3a2c32e4ff0e7424 */ /* 0x000fc600078e00ff */
[----:B------:R-:W-:-:S04]  /*ea50*/  FSEL R3, R3, |R0|, !P0 ;  /* 0x4000000003037208 */ /* 0x000fc80004000000 */
[----:B------:R-:W-:-:S04]  /*ea60*/  IADD3 R2, PT, PT, R3, -0x3f3504f3, RZ ;  /* 0xc0cafb0d03027810 */ /* 0x000fc80007ffe0ff */
        /* <DEDUP_REMOVED lines=36> */
[----:B------:R-:W-:Y:S01]  /*ecb0*/  HFMA2 R11, -RZ, RZ, 0.64013671875, -15.109375 ;  /* 0x391fcb8eff0b7431 */ /* 0x000fe200000001ff */
[----:B------:R-:W-:Y:S02]  /*ecc0*/  FSETP.GT.AND P2, PT, |R6|, 152, PT ;  /* 0x431800000600780b */ /* 0x000fe40003f44200 */
        /* <DEDUP_REMOVED lines=12> */
[----:B------:R-:W-:Y:S02]  /*ed90*/  IADD3 R9, PT, PT, R3, 0x7f000000, RZ ;  /* 0x7f00000003097810 */ /* 0x000fe40007ffe0ff */
[----:B-1----:R-:W-:Y:S01]  /*eda0*/  LEA R10, R10, -R3, 0x17 ;  /* 0x800000030a0a7211 */ /* 0x002fe200078eb8ff */
[----:B------:R-:W-:Y:S01]  /*edb0*/  FFMA R2, R2, R11, 1 ;  /* 0x3f80000002027423 */ /* 0x000fe2000000000b */
[----:B------:R-:W-:-:S03]  /*edc0*/  FSEL R3, RZ, +INF , !P1 ;  /* 0x7f800000ff037808 */ /* 0x000fc60004800000 */
[----:B------:R-:W-:-:S04]  /*edd0*/  FMUL R9, R9, R2 ;  /* 0x0000000209097220 */ /* 0x000fc80000400000 */
[----:B------:R-:W-:Y:S01]  /*ede0*/  @!P2 FMUL R3, R10, R9 ;  /* 0x000000090a03a220 */ /* 0x000fe20000400000 */
[----:B------:R-:W-:-:S07]  /*edf0*/  @!P0 LOP3.LUT R3, R0, 0x7fffffff, RZ, 0xc0, !PT ;  /* 0x7fffffff00038812 */ /* 0x000fce00078ec0ff */
.L_x_301:
[----:B------:R-:W-:Y:S05]  /*ee00*/  BSYNC.RECONVERGENT B0 ;  /* 0x0000000000007941 */ /* 0x000fea0003800200 */
.L_x_300:
[----:B------:R-:W0:Y:S01]  /*ee10*/  LDCU.64 UR4, c[0x0][0x380] ;  /* 0x00007000ff0477ac */ /* 0x000e220008000a00 */
[----:B------:R-:W-:Y:S01]  /*ee20*/  FMNMX R5, R5, 1, PT ;  /* 0x3f80000005057809 */ /* 0x000fe20003800000 */
[----:B------:R-:W-:Y:S01]  /*ee30*/  IMAD R7, R7, 0x320, R8 ;  /* 0x0000032007077824 */ /* 0x000fe200078e0208 */
[----:B------:R-:W-:Y:S02]  /*ee40*/  FMNMX R3, R3, 1, PT ;  /* 0x3f80000003037809 */ /* 0x000fe40003800000 */
[----:B------:R-:W-:Y:S01]  /*ee50*/  FMNMX R4, R4, 1, PT ;  /* 0x3f80000004047809 */ /* 0x000fe20003800000 */
[----:B------:R-:W-:Y:S01]  /*ee60*/  FMUL R5, R5, 255 ;  /* 0x437f000005057820 */ /* 0x000fe20000400000 */
[----:B------:R-:W-:Y:S02]  /*ee70*/  IMAD.SHL.U32 R7, R7, 0x4, RZ ;  /* 0x0000000407077824 */ /* 0x000fe400078e00ff */
[----:B------:R-:W-:Y:S01]  /*ee80*/  FMUL R0, R3, 255 ;  /* 0x437f000003007820 */ /* 0x000fe20000400000 */
[----:B------:R-:W-:Y:S01]  /*ee90*/  MOV R6, 0xff ;  /* 0x000000ff00067802 */ /* 0x000fe20000000f00 */
[----:B------:R-:W-:-:S02]  /*eea0*/  FMUL R4, R4, 255 ;  /* 0x437f000004047820 */ /* 0x000fc40000400000 */
[----:B------:R1:W2:Y:S01]  /*eeb0*/  F2I.U32.TRUNC.NTZ R9, R0 ;  /* 0x0000000000097305 */ /* 0x0002a2000020f000 */
[----:B0-----:R-:W-:-:S07]  /*eec0*/  IADD3 R2, P0, PT, R7, UR4, RZ ;  /* 0x0000000407027c10 */ /* 0x001fce000ff1e0ff */
[----:B------:R-:W0:Y:S01]  /*eed0*/  F2I.U32.TRUNC.NTZ R5, R5 ;  /* 0x0000000500057305 */ /* 0x000e22000020f000 */
[----:B-1----:R-:W-:Y:S02]  /*eee0*/  PRMT R0, R6, 0x7610, R0 ;  /* 0x0000761006007816 */ /* 0x002fe40000000000 */
[----:B------:R-:W-:-:S05]  /*eef0*/  LEA.HI.X.SX32 R3, R7, UR5, 0x1, P0 ;  /* 0x0000000507037c11 */ /* 0x000fca00080f0eff */
[----:B------:R-:W1:Y:S01]  /*ef00*/  F2I.U32.TRUNC.NTZ R11, R4 ;  /* 0x00000004000b7305 */ /* 0x000e62000020f000 */
[----:B--2---:R-:W-:Y:S04]  /*ef10*/  STG.E.U8 desc[UR6][R2.64], R9 ;  /* 0x0000000902007986 */ /* 0x004fe8000c101106 */
[----:B------:R-:W-:Y:S04]  /*ef20*/  STG.E.U8 desc[UR6][R2.64+0x3], R0 ;  /* 0x0000030002007986 */ /* 0x000fe8000c101106 */
[----:B0-----:R-:W-:Y:S04]  /*ef30*/  STG.E.U8 desc[UR6][R2.64+0x1], R5 ;  /* 0x0000010502007986 */ /* 0x001fe8000c101106 */
[----:B-1----:R-:W-:Y:S01]  /*ef40*/  STG.E.U8 desc[UR6][R2.64+0x2], R11 ;  /* 0x0000020b02007986 */ /* 0x002fe2000c101106 */
[----:B------:R-:W-:Y:S05]  /*ef50*/  EXIT ;  /* 0x000000000000794d */ /* 0x000fea0003800000 */
        .weak           $__internal_0_$__cuda_sm20_rcp_rn_f32_slowpath
        .type           $__internal_0_$__cuda_sm20_rcp_rn_f32_slowpath,@function
        .size           $__internal_0_$__cuda_sm20_rcp_rn_f32_slowpath,($__internal_1_$__cuda_sm20_sqrt_rn_f32_slowpath - $__internal_0_$__cuda_sm20_rcp_rn_f32_slowpath)
$__internal_0_$__cuda_sm20_rcp_rn_f32_slowpath:
[----:B------:R-:W-:Y:S01]  /*ef60*/  SHF.L.U32 R13, R4, 0x1, RZ ;  /* 0x00000001040d7819 */ /* 0x000fe200000006ff */
[----:B------:R-:W-:Y:S03]  /*ef70*/  BSSY.RECONVERGENT B0, `(.L_x_302) ;  /* 0x0000030000007945 */ /* 0x000fe60003800200 */
[----:B------:R-:W-:-:S04]  /*ef80*/  SHF.R.U32.HI R13, RZ, 0x18, R13 ;  /* 0x00000018ff0d7819 */ /* 0x000fc8000001160d */
[----:B------:R-:W-:-:S13]  /*ef90*/  ISETP.NE.U32.AND P0, PT, R13, RZ, PT ;  /* 0x000000ff0d00720c */ /* 0x000fda0003f05070 */
[----:B------:R-:W-:Y:S05]  /*efa0*/  @P0 BRA `(.L_x_303) ;  /* 0x0000000000280947 */ /* 0x000fea0003800000 */
[----:B------:R-:W-:-:S04]  /*efb0*/  SHF.L.U32 R12, R4, 0x1, RZ ;  /* 0x00000001040c7819 */ /* 0x000fc800000006ff */
[----:B------:R-:W-:-:S13]  /*efc0*/  ISETP.NE.AND P0, PT, R12, RZ, PT ;  /* 0x000000ff0c00720c */ /* 0x000fda0003f05270 */
[----:B------:R-:W-:Y:S01]  /*efd0*/  @P0 FFMA R13, R4, 1.84467440737095516160e+19, RZ ;  /* 0x5f800000040d0823 */ /* 0x000fe200000000ff */
[----:B------:R-:W-:Y:S08]  /*efe0*/  @!P0 MUFU.RCP R14, R4 ;  /* 0x00000004000e8308 */ /* 0x000ff00000001000 */
[----:B------:R-:W0:Y:S02]  /*eff0*/  @P0 MUFU.RCP R12, R13 ;  /* 0x0000000d000c0308 */ /* 0x000e240000001000 */
[----:B0-----:R-:W-:-:S04]  /*f000*/  @P0 FFMA R15, R13, R12, -1 ;  /* 0xbf8000000d0f0423 */ /* 0x001fc8000000000c */
[----:B------:R-:W-:-:S04]  /*f010*/  @P0 FADD.FTZ R15, -R15, -RZ ;  /* 0x800000ff0f0f0221 */ /* 0x000fc80000010100 */
[----:B------:R-:W-:-:S04]  /*f020*/  @P0 FFMA R15, R12, R15, R12 ;  /* 0x0000000f0c0f0223 */ /* 0x000fc8000000000c */
[----:B------:R-:W-:Y:S01]  /*f030*/  @P0 FFMA R14, R15, 1.84467440737095516160e+19, RZ ;  /* 0x5f8000000f0e0823 */ /* 0x000fe200000000ff */
[----:B------:R-:W-:Y:S06]  /*f040*/  BRA `(.L_x_304) ;  /* 0x0000000000887947 */ /* 0x000fec0003800000 */
.L_x_303:
[----:B------:R-:W-:-:S05]  /*f050*/  VIADD R15, R13, 0xffffff03 ;  /* 0xffffff030d0f7836 */ /* 0x000fca0000000000 */
[----:B------:R-:W-:-:S13]  /*f060*/  ISETP.GT.U32.AND P0, PT, R15, 0x1, PT ;  /* 0x000000010f00780c */ /* 0x000fda0003f04070 */
[----:B------:R-:W-:Y:S05]  /*f070*/  @P0 BRA `(.L_x_305) ;  /* 0x0000000000780947 */ /* 0x000fea0003800000 */
[----:B------:R-:W-:Y:S01]  /*f080*/  LOP3.LUT R29, R4, 0x7fffff, RZ, 0xc0, !PT ;  /* 0x007fffff041d7812 */ /* 0x000fe200078ec0ff */
[----:B------:R-:W-:-:S03]  /*f090*/  VIADD R13, R13, 0xffffff04 ;  /* 0xffffff040d0d7836 */ /* 0x000fc60000000000 */
[----:B------:R-:W-:-:S04]  /*f0a0*/  LOP3.LUT R29, R29, 0x3f800000, RZ, 0xfc, !PT ;  /* 0x3f8000001d1d7812 */ /* 0x000fc800078efcff */
[----:B------:R-:W0:Y:S02]  /*f0b0*/  MUFU.RCP R14, R29 ;  /* 0x0000001d000e7308 */ /* 0x000e240000001000 */
[----:B0-----:R-:W-:-:S04]  /*f0c0*/  FFMA R17, R29, R14, -1 ;  /* 0xbf8000001d117423 */ /* 0x001fc8000000000e */
[----:B------:R-:W-:-:S04]  /*f0d0*/  FADD.FTZ R17, -R17, -RZ ;  /* 0x800000ff11117221 */ /* 0x000fc80000010100 */
[CCC-:B------:R-:W-:Y:S01]  /*f0e0*/  FFMA.RM R12, R14.reuse, R17.reuse, R14.reuse ;  /* 0x000000110e0c7223 */ /* 0x1c0fe2000000400e */
[----:B------:R-:W-:Y:S01]  /*f0f0*/  FFMA.RP R17, R14, R17, R14 ;  /* 0x000000110e117223 */ /* 0x000fe2000000800e */
[----:B------:R-:W-:-:S04]  /*f100*/  HFMA2 R14, -RZ, RZ, 0, 1.78813934326171875e-07 ;  /* 0x00000003ff0e7431 */ /* 0x000fc800000001ff */
[C---:B------:R-:W-:Y:S02]  /*f110*/  FSETP.NEU.FTZ.AND P0, PT, R12.reuse, R17, PT ;  /* 0x000000110c00720b */ /* 0x040fe40003f1d000 */
[----:B------:R-:W-:Y:S02]  /*f120*/  LOP3.LUT R12, R12, 0x7fffff, RZ, 0xc0, !PT ;  /* 0x007fffff0c0c7812 */ /* 0x000fe400078ec0ff */
[----:B------:R-:W-:Y:S02]  /*f130*/  SHF.L.U32 R17, R14, R15, RZ ;  /* 0x0000000f0e117219 */ /* 0x000fe400000006ff */
[----:B------:R-:W-:Y:S02]  /*f140*/  LOP3.LUT R12, R12, 0x800000, RZ, 0xfc, !PT ;  /* 0x008000000c0c7812 */ /* 0x000fe400078efcff */
[----:B------:R-:W-:Y:S02]  /*f150*/  SEL R14, RZ, 0xffffffff, !P0 ;  /* 0xffffffffff0e7807 */ /* 0x000fe40004000000 */
[----:B------:R-:W-:-:S02]  /*f160*/  LOP3.LUT R28, R17, R12, RZ, 0xc0, !PT ;  /* 0x0000000c111c7212 */ /* 0x000fc400078ec0ff */
[----:B------:R-:W-:Y:S02]  /*f170*/  IADD3 R14, PT, PT, -R14, RZ, RZ ;  /* 0x000000ff0e0e7210 */ /* 0x000fe40007ffe1ff */
[-C--:B------:R-:W-:Y:S02]  /*f180*/  SHF.R.U32.HI R28, RZ, R15.reuse, R28 ;  /* 0x0000000fff1c7219 */ /* 0x080fe4000001161c */
[--C-:B------:R-:W-:Y:S02]  /*f190*/  LOP3.LUT P1, RZ, R14, R15, R12.reuse, 0xf8, !PT ;  /* 0x0000000f0eff7212 */ /* 0x100fe4000782f80c */
[C---:B------:R-:W-:Y:S02]  /*f1a0*/  LOP3.LUT P0, RZ, R28.reuse, 0x1, RZ, 0xc0, !PT ;  /* 0x000000011cff7812 */ /* 0x040fe4000780c0ff */
[----:B------:R-:W-:Y:S02]  /*f1b0*/  LOP3.LUT P2, RZ, R28, 0x2, RZ, 0xc0, !PT ;  /* 0x000000021cff7812 */ /* 0x000fe4000784c0ff */
[----:B------:R-:W-:-:S02]  /*f1c0*/  SHF.R.U32.HI R13, RZ, R13, R12 ;  /* 0x0000000dff0d7219 */ /* 0x000fc4000001160c */
[----:B------:R-:W-:Y:S02]  /*f1d0*/  PLOP3.LUT P0, PT, P0, P1, P2, 0xe0, 0x0 ;  /* 0x000000000000781c */ /* 0x000fe40000703c20 */
[----:B------:R-:W-:Y:S02]  /*f1e0*/  LOP3.LUT P1, RZ, R4, 0x7fffff, RZ, 0xc0, !PT ;  /* 0x007fffff04ff7812 */ /* 0x000fe4000782c0ff */
[----:B------:R-:W-:-:S04]  /*f1f0*/  SEL R14, RZ, 0x1, !P0 ;  /* 0x00000001ff0e7807 */ /* 0x000fc80004000000 */
[----:B------:R-:W-:-:S04]  /*f200*/  IADD3 R14, PT, PT, -R14, RZ, RZ ;  /* 0x000000ff0e0e7210 */ /* 0x000fc80007ffe1ff */
[----:B------:R-:W-:-:S13]  /*f210*/  ISETP.GE.AND P0, PT, R14, RZ, PT ;  /* 0x000000ff0e00720c */ /* 0x000fda0003f06270 */
[----:B------:R-:W-:-:S04]  /*f220*/  @!P0 IADD3 R13, PT, PT, R13, 0x1, RZ ;  /* 0x000000010d0d8810 */ /* 0x000fc80007ffe0ff */
[----:B------:R-:W-:-:S04]  /*f230*/  @!P1 SHF.L.U32 R13, R13, 0x1, RZ ;  /* 0x000000010d0d9819 */ /* 0x000fc800000006ff */
[----:B------:R-:W-:Y:S01]  /*f240*/  LOP3.LUT R14, R13, 0x80000000, R4, 0xf8, !PT ;  /* 0x800000000d0e7812 */ /* 0x000fe200078ef804 */
[----:B------:R-:W-:Y:S06]  /*f250*/  BRA `(.L_x_304) ;  /* 0x0000000000047947 */ /* 0x000fec0003800000 */
.L_x_305:
[----:B------:R0:W1:Y:S02]  /*f260*/  MUFU.RCP R14, R4 ;  /* 0x00000004000e7308 */ /* 0x0000640000001000 */
.L_x_304:
[----:B------:R-:W-:Y:S05]  /*f270*/  BSYNC.RECONVERGENT B0 ;  /* 0x0000000000007941 */ /* 0x000fea0003800200 */
.L_x_302:
[----:B------:R-:W-:Y:S01]  /*f280*/  MOV R12, R6 ;  /* 0x00000006000c7202 */ /* 0x000fe20000000f00 */
[----:B------:R-:W-:-:S04]  /*f290*/  IMAD.MOV.U32 R13, RZ, RZ, 0x0 ;  /* 0x00000000ff0d7424 */ /* 0x000fc800078e00ff */
[----:B01----:R-:W-:Y:S05]  /*f2a0*/  RET.REL.NODEC R12 `(_Z12renderKernelPhif4vec2S0_) ;  /* 0xffffff0c0c547950 */ /* 0x003fea0003c3ffff */
        .weak           $__internal_1_$__cuda_sm20_sqrt_rn_f32_slowpath
        .type           $__internal_1_$__cuda_sm20_sqrt_rn_f32_slowpath,@function
        .size           $__internal_1_$__cuda_sm20_sqrt_rn_f32_slowpath,($__internal_2_$__cuda_sm3x_div_rn_noftz_f32_slowpath - $__internal_1_$__cuda_sm20_sqrt_rn_f32_slowpath)
$__internal_1_$__cuda_sm20_sqrt_rn_f32_slowpath:
[----:B------:R-:W-:-:S13]  /*f2b0*/  LOP3.LUT P1, RZ, R6, 0x7fffffff, RZ, 0xc0, !PT ;  /* 0x7fffffff06ff7812 */ /* 0x000fda000782c0ff */
[----:B------:R-:W-:Y:S01]  /*f2c0*/  @!P1 MOV R15, R6 ;  /* 0x00000006000f9202 */ /* 0x000fe20000000f00 */
[----:B------:R-:W-:Y:S06]  /*f2d0*/  @!P1 BRA `(.L_x_306) ;  /* 0x0000000000409947 */ /* 0x000fec0003800000 */
[----:B------:R-:W-:-:S13]  /*f2e0*/  FSETP.GEU.FTZ.AND P1, PT, R6, RZ, PT ;  /* 0x000000ff0600720b */ /* 0x000fda0003f3e000 */
[----:B------:R-:W-:Y:S01]  /*f2f0*/  @!P1 MOV R15, 0x7fffffff ;  /* 0x7fffffff000f9802 */ /* 0x000fe20000000f00 */
[----:B------:R-:W-:Y:S06]  /*f300*/  @!P1 BRA `(.L_x_306) ;  /* 0x0000000000349947 */ /* 0x000fec0003800000 */
[----:B------:R-:W-:-:S13]  /*f310*/  FSETP.GTU.FTZ.AND P1, PT, |R6|, +INF , PT ;  /* 0x7f8000000600780b */ /* 0x000fda0003f3c200 */
[----:B------:R-:W-:Y:S01]  /*f320*/  @P1 FADD.FTZ R15, R6, 1 ;  /* 0x3f800000060f1421 */ /* 0x000fe20000010000 */
[----:B------:R-:W-:Y:S06]  /*f330*/  @P1 BRA `(.L_x_306) ;  /* 0x0000000000281947 */ /* 0x000fec0003800000 */
[----:B------:R-:W-:-:S13]  /*f340*/  FSETP.NEU.FTZ.AND P1, PT, |R6|, +INF , PT ;  /* 0x7f8000000600780b */ /* 0x000fda0003f3d200 */
[----:B------:R-:W-:Y:S01]  /*f350*/  @P1 FFMA R28, R6, 1.84467440737095516160e+19, RZ ;  /* 0x5f800000061c1823 */ /* 0x000fe200000000ff */
[----:B------:R-:W-:-:S03]  /*f360*/  @!P1 MOV R15, R6 ;  /* 0x00000006000f9202 */ /* 0x000fc60000000f00 */
[----:B------:R-:W0:Y:S02]  /*f370*/  @P1 MUFU.RSQ R14, R28 ;  /* 0x0000001c000e1308 */ /* 0x000e240000001400 */
[----:B0-----:R-:W-:Y:S01]  /*f380*/  @P1 FMUL.FTZ R13, R28, R14 ;  /* 0x0000000e1c0d1220 */ /* 0x001fe20000410000 */
[----:B------:R-:W-:-:S03]  /*f390*/  @P1 FMUL.FTZ R14, R14, 0.5 ;  /* 0x3f0000000e0e1820 */ /* 0x000fc60000410000 */
[----:B------:R-:W-:-:S04]  /*f3a0*/  @P1 FADD.FTZ R12, -R13, -RZ ;  /* 0x800000ff0d0c1221 */ /* 0x000fc80000010100 */
[----:B------:R-:W-:-:S04]  /*f3b0*/  @P1 FFMA R12, R13, R12, R28 ;  /* 0x0000000c0d0c1223 */ /* 0x000fc8000000001c */
[----:B------:R-:W-:-:S04]  /*f3c0*/  @P1 FFMA R12, R12, R14, R13 ;  /* 0x0000000e0c0c1223 */ /* 0x000fc8000000000d */
[----:B------:R-:W-:-:S07]  /*f3d0*/  @P1 FMUL.FTZ R15, R12, 2.3283064365386962891e-10 ;  /* 0x2f8000000c0f1820 */ /* 0x000fce0000410000 */
.L_x_306:
[----:B------:R-:W-:Y:S02]  /*f3e0*/  HFMA2 R13, -RZ, RZ, 0, 0 ;  /* 0x00000000ff0d7431 */ /* 0x000fe400000001ff */
[----:B------:R-:W-:-:S04]  /*f3f0*/  IMAD.MOV.U32 R12, RZ, RZ, R4 ;  /* 0x000000ffff0c7224 */ /* 0x000fc800078e0004 */
[----:B------:R-:W-:Y:S05]  /*f400*/  RET.REL.NODEC R12 `(_Z12renderKernelPhif4vec2S0_) ;  /* 0xffffff080cfc7950 */ /* 0x000fea0003c3ffff */
        .weak           $__internal_2_$__cuda_sm3x_div_rn_noftz_f32_slowpath
        .type           $__internal_2_$__cuda_sm3x_div_rn_noftz_f32_slowpath,@function
        .size           $__internal_2_$__cuda_sm3x_div_rn_noftz_f32_slowpath,(.L_x_321 - $__internal_2_$__cuda_sm3x_div_rn_noftz_f32_slowpath)
$__internal_2_$__cuda_sm3x_div_rn_noftz_f32_slowpath:
[----:B------:R-:W-:Y:S01]  /*f410*/  SHF.R.U32.HI R12, RZ, 0x17, R14 ;  /* 0x00000017ff0c7819 */ /* 0x000fe2000001160e */
[----:B------:R-:W-:Y:S01]  /*f420*/  BSSY.RECONVERGENT B0, `(.L_x_307) ;  /* 0x0000063000007945 */ /* 0x000fe20003800200 */
[----:B------:R-:W-:Y:S02]  /*f430*/  SHF.R.U32.HI R27, RZ, 0x17, R26 ;  /* 0x00000017ff1b7819 */ /* 0x000fe4000001161a */
[----:B------:R-:W-:Y:S02]  /*f440*/  LOP3.LUT R12, R12, 0xff, RZ, 0xc0, !PT ;  /* 0x000000ff0c0c7812 */ /* 0x000fe400078ec0ff */
[----:B------:R-:W-:Y:S02]  /*f450*/  LOP3.LUT R27, R27, 0xff, RZ, 0xc0, !PT ;  /* 0x000000ff1b1b7812 */ /* 0x000fe400078ec0ff */
[----:B------:R-:W-:Y:S02]  /*f460*/  IADD3 R6, PT, PT, R12, -0x1, RZ ;  /* 0xffffffff0c067810 */ /* 0x000fe40007ffe0ff */
[----:B------:R-:W-:-:S02]  /*f470*/  IADD3 R13, PT, PT, R27, -0x1, RZ ;  /* 0xffffffff1b0d7810 */ /* 0x000fc40007ffe0ff */
[----:B------:R-:W-:-:S04]  /*f480*/  ISETP.GT.U32.AND P0, PT, R6, 0xfd, PT ;  /* 0x000000fd0600780c */ /* 0x000fc80003f04070 */
[----:B------:R-:W-:-:S13]  /*f490*/  ISETP.GT.U32.OR P0, PT, R13, 0xfd, P0 ;  /* 0x000000fd0d00780c */ /* 0x000fda0000704470 */
[----:B------:R-:W-:Y:S01]  /*f4a0*/  @!P0 IMAD.MOV.U32 R24, RZ, RZ, RZ ;  /* 0x000000ffff188224 */ /* 0x000fe200078e00ff */
[----:B------:R-:W-:Y:S06]  /*f4b0*/  @!P0 BRA `(.L_x_308) ;  /* 0x00000000005c8947 */ /* 0x000fec0003800000 */
[----:B------:R-:W-:Y:S02]  /*f4c0*/  FSETP.GTU.FTZ.AND P0, PT, |R26|, +INF , PT ;  /* 0x7f8000001a00780b */ /* 0x000fe40003f1c200 */
[----:B------:R-:W-:-:S04]  /*f4d0*/  FSETP.GTU.FTZ.AND P2, PT, |R14|, +INF , PT ;  /* 0x7f8000000e00780b */ /* 0x000fc80003f5c200 */
[----:B------:R-:W-:-:S13]  /*f4e0*/  PLOP3.LUT P0, PT, P0, P2, PT, 0xf8, 0x8f ;  /* 0x00000000008f781c */ /* 0x000fda0000705f70 */
[----:B------:R-:W-:Y:S05]  /*f4f0*/  @P0 BRA `(.L_x_309) ;  /* 0x0000000400500947 */ /* 0x000fea0003800000 */
[----:B------:R-:W-:-:S13]  /*f500*/  LOP3.LUT P0, RZ, R14, 0x7fffffff, R26, 0xc8, !PT ;  /* 0x7fffffff0eff7812 */ /* 0x000fda000780c81a */
[----:B------:R-:W-:Y:S05]  /*f510*/  @!P0 BRA `(.L_x_310) ;  /* 0x0000000400408947 */ /* 0x000fea0003800000 */
[----:B------:R-:W-:Y:S02]  /*f520*/  FSETP.NEU.FTZ.AND P2, PT, |R26|, +INF , PT ;  /* 0x7f8000001a00780b */ /* 0x000fe40003f5d200 */
[----:B------:R-:W-:Y:S02]  /*f530*/  FSETP.NEU.FTZ.AND P3, PT, |R14|, +INF , PT ;  /* 0x7f8000000e00780b */ /* 0x000fe40003f7d200 */
[----:B------:R-:W-:-:S11]  /*f540*/  FSETP.NEU.FTZ.AND P0, PT, |R26|, +INF , PT ;  /* 0x7f8000001a00780b */ /* 0x000fd60003f1d200 */
[----:B------:R-:W-:Y:S05]  /*f550*/  @!P3 BRA !P2, `(.L_x_310) ;  /* 0x000000040030b947 */ /* 0x000fea0005000000 */
[----:B------:R-:W-:-:S04]  /*f560*/  LOP3.LUT P2, RZ, R26, 0x7fffffff, RZ, 0xc0, !PT ;  /* 0x7fffffff1aff7812 */ /* 0x000fc8000784c0ff */
[----:B------:R-:W-:-:S13]  /*f570*/  PLOP3.LUT P2, PT, P3, P2, PT, 0x2f, 0xf2 ;  /* 0x0000000000f2781c */ /* 0x000fda0001f44577 */
[----:B------:R-:W-:Y:S05]  /*f580*/  @P2 BRA `(.L_x_311) ;  /* 0x00000004001c2947 */ /* 0x000fea0003800000 */
[----:B------:R-:W-:-:S04]  /*f590*/  LOP3.LUT P2, RZ, R14, 0x7fffffff, RZ, 0xc0, !PT ;  /* 0x7fffffff0eff7812 */ /* 0x000fc8000784c0ff */
[----:B------:R-:W-:-:S13]  /*f5a0*/  PLOP3.LUT P0, PT, P0, P2, PT, 0x2f, 0xf2 ;  /* 0x0000000000f2781c */ /* 0x000fda0000704577 */
[----:B------:R-:W-:Y:S05]  /*f5b0*/  @P0 BRA `(.L_x_312) ;  /* 0x0000000400040947 */ /* 0x000fea0003800000 */
[----:B------:R-:W-:Y:S02]  /*f5c0*/  ISETP.GE.AND P0, PT, R13, RZ, PT ;  /* 0x000000ff0d00720c */ /* 0x000fe40003f06270 */
[----:B------:R-:W-:-:S11]  /*f5d0*/  ISETP.GE.AND P2, PT, R6, RZ, PT ;  /* 0x000000ff0600720c */ /* 0x000fd60003f46270 */
[----:B------:R-:W-:Y:S01]  /*f5e0*/  @P0 MOV R24, RZ ;  /* 0x000000ff00180202 */ /* 0x000fe20000000f00 */
[----:B------:R-:W-:Y:S01]  /*f5f0*/  @!P0 FFMA R26, R26, 1.84467440737095516160e+19, RZ ;  /* 0x5f8000001a1a8823 */ /* 0x000fe200000000ff */
[----:B------:R-:W-:Y:S01]  /*f600*/  @!P0 MOV R24, 0xffffffc0 ;  /* 0xffffffc000188802 */ /* 0x000fe20000000f00 */
[----:B------:R-:W-:-:S03]  /*f610*/  @!P2 FFMA R14, R14, 1.84467440737095516160e+19, RZ ;  /* 0x5f8000000e0ea823 */ /* 0x000fc600000000ff */
[----:B------:R-:W-:-:S07]  /*f620*/  @!P2 IADD3 R24, PT, PT, R24, 0x40, RZ ;  /* 0x000000401818a810 */ /* 0x000fce0007ffe0ff */
.L_x_308:
[----:B------:R-:W-:Y:S01]  /*f630*/  LEA R13, R12, 0xc0800000, 0x17 ;  /* 0xc08000000c0d7811 */ /* 0x000fe200078eb8ff */
[----:B------:R-:W-:Y:S01]  /*f640*/  BSSY.RECONVERGENT B1, `(.L_x_313) ;  /* 0x0000036000017945 */ /* 0x000fe20003800200 */
[----:B------:R-:W-:-:S03]  /*f650*/  IADD3 R27, PT, PT, R27, -0x7f, RZ ;  /* 0xffffff811b1b7810 */ /* 0x000fc60007ffe0ff */
[----:B------:R-:W-:Y:S02]  /*f660*/  IMAD.IADD R28, R14, 0x1, -R13 ;  /* 0x000000010e1c7824 */ /* 0x000fe400078e0a0d */
[C---:B------:R-:W-:Y:S01]  /*f670*/  IMAD R17, R27.reuse, -0x800000, R26 ;  /* 0xff8000001b117824 */ /* 0x040fe200078e021a */
[----:B------:R-:W-:Y:S01]  /*f680*/  IADD3 R27, PT, PT, R27, 0x7f, -R12 ;  /* 0x0000007f1b1b7810 */ /* 0x000fe20007ffe80c */
[----:B------:R-:W0:Y:S01]  /*f690*/  MUFU.RCP R13, R28 ;  /* 0x0000001c000d7308 */ /* 0x000e220000001000 */
[----:B------:R-:W-:Y:S02]  /*f6a0*/  FADD.FTZ R14, -R28, -RZ ;  /* 0x800000ff1c0e7221 */ /* 0x000fe40000010100 */
[----:B------:R-:W-:Y:S02]  /*f6b0*/  IADD3 R24, PT, PT, R27, R24, RZ ;  /* 0x000000181b187210 */ /* 0x000fe40007ffe0ff */
[----:B0-----:R-:W-:-:S04]  /*f6c0*/  FFMA R6, R13, R14, 1 ;  /* 0x3f8000000d067423 */ /* 0x001fc8000000000e */
[----:B------:R-:W-:-:S04]  /*f6d0*/  FFMA R6, R13, R6, R13 ;  /* 0x000000060d067223 */ /* 0x000fc8000000000d */
[----:B------:R-:W-:-:S04]  /*f6e0*/  FFMA R15, R17, R6, RZ ;  /* 0x00000006110f7223 */ /* 0x000fc800000000ff */
[----:B------:R-:W-:-:S04]  /*f6f0*/  FFMA R13, R14, R15, R17 ;  /* 0x0000000f0e0d7223 */ /* 0x000fc80000000011 */
[----:B------:R-:W-:-:S04]  /*f700*/  FFMA R13, R6, R13, R15 ;  /* 0x0000000d060d7223 */ /* 0x000fc8000000000f */
[----:B------:R-:W-:-:S04]  /*f710*/  FFMA R14, R14, R13, R17 ;  /* 0x0000000d0e0e7223 */ /* 0x000fc80000000011 */
[----:B------:R-:W-:-:S05]  /*f720*/  FFMA R15, R6, R14, R13 ;  /* 0x0000000e060f7223 */ /* 0x000fca000000000d */
[----:B------:R-:W-:-:S04]  /*f730*/  SHF.R.U32.HI R12, RZ, 0x17, R15 ;  /* 0x00000017ff0c7819 */ /* 0x000fc8000001160f */
[----:B------:R-:W-:-:S04]  /*f740*/  LOP3.LUT R17, R12, 0xff, RZ, 0xc0, !PT ;  /* 0x000000ff0c117812 */ /* 0x000fc800078ec0ff */
[----:B------:R-:W-:-:S05]  /*f750*/  IADD3 R12, PT, PT, R17, R24, RZ ;  /* 0x00000018110c7210 */ /* 0x000fca0007ffe0ff */
[----:B------:R-:W-:-:S05]  /*f760*/  VIADD R17, R12, 0xffffffff ;  /* 0xffffffff0c117836 */ /* 0x000fca0000000000 */
[----:B------:R-:W-:-:S13]  /*f770*/  ISETP.GE.U32.AND P0, PT, R17, 0xfe, PT ;  /* 0x000000fe1100780c */ /* 0x000fda0003f06070 */
[----:B------:R-:W-:Y:S05]  /*f780*/  @!P0 BRA `(.L_x_314) ;  /* 0x0000000000808947 */ /* 0x000fea0003800000 */
[----:B------:R-:W-:-:S13]  /*f790*/  ISETP.GT.AND P0, PT, R12, 0xfe, PT ;  /* 0x000000fe0c00780c */ /* 0x000fda0003f04270 */
[----:B------:R-:W-:Y:S05]  /*f7a0*/  @P0 BRA `(.L_x_315) ;  /* 0x00000000006c0947 */ /* 0x000fea0003800000 */
[----:B------:R-:W-:-:S13]  /*f7b0*/  ISETP.GE.AND P0, PT, R12, 0x1, PT ;  /* 0x000000010c00780c */ /* 0x000fda0003f06270 */
[----:B------:R-:W-:Y:S05]  /*f7c0*/  @P0 BRA `(.L_x_316) ;  /* 0x0000000000740947 */ /* 0x000fea0003800000 */
[----:B------:R-:W-:Y:S02]  /*f7d0*/  ISETP.GE.AND P0, PT, R12, -0x18, PT ;  /* 0xffffffe80c00780c */ /* 0x000fe40003f06270 */
[----:B------:R-:W-:-:S11]  /*f7e0*/  LOP3.LUT R15, R15, 0x80000000, RZ, 0xc0, !PT ;  /* 0x800000000f0f7812 */ /* 0x000fd600078ec0ff */
[----:B------:R-:W-:Y:S05]  /*f7f0*/  @!P0 BRA `(.L_x_316) ;  /* 0x0000000000688947 */ /* 0x000fea0003800000 */
[CCC-:B------:R-:W-:Y:S01]  /*f800*/  FFMA.RZ R17, R6.reuse, R14.reuse, R13.reuse ;  /* 0x0000000e06117223 */ /* 0x1c0fe2000000c00d */
[CCC-:B------:R-:W-:Y:S01]  /*f810*/  FFMA.RP R24, R6.reuse, R14.reuse, R13.reuse ;  /* 0x0000000e06187223 */ /* 0x1c0fe2000000800d */
[----:B------:R-:W-:Y:S01]  /*f820*/  FFMA.RM R13, R6, R14, R13 ;  /* 0x0000000e060d7223 */ /* 0x000fe2000000400d */
[C---:B------:R-:W-:Y:S02]  /*f830*/  IADD3 R6, PT, PT, R12.reuse, 0x20, RZ ;  /* 0x000000200c067810 */ /* 0x040fe40007ffe0ff */
[----:B------:R-:W-:Y:S02]  /*f840*/  LOP3.LUT R17, R17, 0x7fffff, RZ, 0xc0, !PT ;  /* 0x007fffff11117812 */ /* 0x000fe400078ec0ff */
[C---:B------:R-:W-:Y:S02]  /*f850*/  ISETP.NE.AND P3, PT, R12.reuse, RZ, PT ;  /* 0x000000ff0c00720c */ /* 0x040fe40003f65270 */
[----:B------:R-:W-:Y:S02]  /*f860*/  LOP3.LUT R17, R17, 0x800000, RZ, 0xfc, !PT ;  /* 0x0080000011117812 */ /* 0x000fe400078efcff */
[----:B------:R-:W-:-:S02]  /*f870*/  ISETP.NE.AND P2, PT, R12, RZ, PT ;  /* 0x000000ff0c00720c */ /* 0x000fc40003f45270 */
[----:B------:R-:W-:Y:S02]  /*f880*/  IADD3 R12, PT, PT, -R12, RZ, RZ ;  /* 0x000000ff0c0c7210 */ /* 0x000fe40007ffe1ff */
[----:B------:R-:W-:Y:S02]  /*f890*/  SHF.L.U32 R6, R17, R6, RZ ;  /* 0x0000000611067219 */ /* 0x000fe400000006ff */
[----:B------:R-:W-:Y:S02]  /*f8a0*/  FSETP.NEU.FTZ.AND P0, PT, R24, R13, PT ;  /* 0x0000000d1800720b */ /* 0x000fe40003f1d000 */
[----:B------:R-:W-:Y:S02]  /*f8b0*/  SEL R12, R12, RZ, P3 ;  /* 0x000000ff0c0c7207 */ /* 0x000fe40001800000 */
[----:B------:R-:W-:Y:S02]  /*f8c0*/  ISETP.NE.AND P2, PT, R6, RZ, P2 ;  /* 0x000000ff0600720c */ /* 0x000fe40001745270 */
[----:B------:R-:W-:-:S02]  /*f8d0*/  SHF.R.U32.HI R17, RZ, R12, R17 ;  /* 0x0000000cff117219 */ /* 0x000fc40000011611 */
[----:B------:R-:W-:Y:S02]  /*f8e0*/  PLOP3.LUT P0, PT, P0, P2, PT, 0xf8, 0x8f ;  /* 0x00000000008f781c */ /* 0x000fe40000705f70 */
[----:B------:R-:W-:Y:S02]  /*f8f0*/  SHF.R.U32.HI R12, RZ, 0x1, R17 ;  /* 0x00000001ff0c7819 */ /* 0x000fe40000011611 */
[----:B------:R-:W-:-:S04]  /*f900*/  SEL R13, RZ, 0x1, !P0 ;  /* 0x00000001ff0d7807 */ /* 0x000fc80004000000 */
[----:B------:R-:W-:-:S04]  /*f910*/  LOP3.LUT R6, R13, 0x1, R12, 0xf8, !PT ;  /* 0x000000010d067812 */ /* 0x000fc800078ef80c */
[----:B------:R-:W-:-:S04]  /*f920*/  LOP3.LUT R17, R6, R17, RZ, 0xc0, !PT ;  /* 0x0000001106117212 */ /* 0x000fc800078ec0ff */
[----:B------:R-:W-:-:S04]  /*f930*/  IADD3 R12, PT, PT, R12, R17, RZ ;  /* 0x000000110c0c7210 */ /* 0x000fc80007ffe0ff */
[----:B------:R-:W-:Y:S01]  /*f940*/  LOP3.LUT R15, R12, R15, RZ, 0xfc, !PT ;  /* 0x0000000f0c0f7212 */ /* 0x000fe200078efcff */
[----:B------:R-:W-:Y:S06]  /*f950*/  BRA `(.L_x_316) ;  /* 0x0000000000107947 */ /* 0x000fec0003800000 */
.L_x_315:
[----:B------:R-:W-:-:S04]  /*f960*/  LOP3.LUT R15, R15, 0x80000000, RZ, 0xc0, !PT ;  /* 0x800000000f0f7812 */ /* 0x000fc800078ec0ff */
[----:B------:R-:W-:Y:S01]  /*f970*/  LOP3.LUT R15, R15, 0x7f800000, RZ, 0xfc, !PT ;  /* 0x7f8000000f0f7812 */ /* 0x000fe200078efcff */
[----:B------:R-:W-:Y:S06]  /*f980*/  BRA `(.L_x_316) ;  /* 0x0000000000047947 */ /* 0x000fec0003800000 */
.L_x_314:
[----:B------:R-:W-:-:S07]  /*f990*/  IMAD R15, R24, 0x800000, R15 ;  /* 0x00800000180f7824 */ /* 0x000fce00078e020f */
.L_x_316:
[----:B------:R-:W-:Y:S05]  /*f9a0*/  BSYNC.RECONVERGENT B1 ;  /* 0x0000000000017941 */ /* 0x000fea0003800200 */
.L_x_313:
[----:B------:R-:W-:Y:S01]  /*f9b0*/  MOV R26, R15 ;  /* 0x0000000f001a7202 */ /* 0x000fe20000000f00 */
[----:B------:R-:W-:Y:S06]  /*f9c0*/  BRA `(.L_x_317) ;  /* 0x0000000000207947 */ /* 0x000fec0003800000 */
.L_x_312:
[----:B------:R-:W-:-:S04]  /*f9d0*/  LOP3.LUT R14, R14, 0x80000000, R26, 0x48, !PT ;  /* 0x800000000e0e7812 */ /* 0x000fc800078e481a */
[----:B------:R-:W-:Y:S01]  /*f9e0*/  LOP3.LUT R26, R14, 0x7f800000, RZ, 0xfc, !PT ;  /* 0x7f8000000e1a7812 */ /* 0x000fe200078efcff */
[----:B------:R-:W-:Y:S06]  /*f9f0*/  BRA `(.L_x_317) ;  /* 0x0000000000147947 */ /* 0x000fec0003800000 */
.L_x_311:
[----:B------:R-:W-:Y:S01]  /*fa00*/  LOP3.LUT R26, R14, 0x80000000, R26, 0x48, !PT ;  /* 0x800000000e1a7812 */ /* 0x000fe200078e481a */
[----:B------:R-:W-:Y:S06]  /*fa10*/  BRA `(.L_x_317) ;  /* 0x00000000000c7947 */ /* 0x000fec0003800000 */
.L_x_310:
[----:B------:R-:W0:Y:S01]  /*fa20*/  MUFU.RSQ R26, -QNAN ;  /* 0xffc00000001a7908 */ /* 0x000e220000001400 */
[----:B------:R-:W-:Y:S05]  /*fa30*/  BRA `(.L_x_317) ;  /* 0x0000000000047947 */ /* 0x000fea0003800000 */
.L_x_309:
[----:B------:R-:W-:-:S07]  /*fa40*/  FADD.FTZ R26, R26, R14 ;  /* 0x0000000e1a1a7221 */ /* 0x000fce0000010000 */
.L_x_317:
[----:B------:R-:W-:Y:S05]  /*fa50*/  BSYNC.RECONVERGENT B0 ;  /* 0x0000000000007941 */ /* 0x000fea0003800200 */
.L_x_307:
[----:B------:R-:W-:Y:S01]  /*fa60*/  HFMA2 R13, -RZ, RZ, 0, 0 ;  /* 0x00000000ff0d7431 */ /* 0x000fe200000001ff */
[----:B------:R-:W-:-:S04]  /*fa70*/  MOV R12, R4 ;  /* 0x00000004000c7202 */ /* 0x000fc80000000f00 */
[----:B0-----:R-:W-:Y:S05]  /*fa80*/  RET.REL.NODEC R12 `(_Z12renderKernelPhif4vec2S0_) ;  /* 0xffffff040c5c7950 */ /* 0x001fea0003c3ffff */
.L_x_318:
[----:B------:R-:W-:-:S00]  /*fa90*/  BRA `(.L_x_318) ;  /* 0xfffffffc00fc7947 */ /* 0x000fc0000383ffff */
[----:B------:R-:W-:-:S00]  /*faa0*/  NOP ;  /* 0x0000000000007918 */ /* 0x000fc00000000000 */
        /* <DEDUP_REMOVED lines=13> */
.L_x_321:


//--------------------- .nv.global.init           --------------------------
	.section	.nv.global.init,"aw",@progbits
	.align	4
.nv.global.init:
	.type		__cudart_i2opi_f,@object
	.size		__cudart_i2opi_f,(.L_0 - __cudart_i2opi_f)
__cudart_i2opi_f:
        /*0000*/ 	.byte	0x41, 0x90, 0x43, 0x3c, 0x99, 0x95, 0x62, 0xdb, 0xc0, 0xdd, 0x34, 0xf5, 0xd1, 0x57, 0x27, 0xfc
        /*0010*/ 	.byte	0x29, 0x15, 0x44, 0x4e, 0x6e, 0x83, 0xf9, 0xa2
.L_0:


//--------------------- .nv.shared.reserved.0     --------------------------
	.section	.nv.shared.reserved.0,"aw",@nobits
	.weak		__nv_reservedSMEM_offset_0_alias
	.size		__nv_reservedSMEM_offset_0_alias, 0, 64
	.other		__nv_reservedSMEM_offset_0_alias,@"STO_CUDA_RESERVED_SHARED STV_DEFAULT"
__nv_reservedSMEM_offset_0_alias:
	.zero		0
	.zero		64


//--------------------- .nv.constant0._Z12renderKernelPhif4vec2S0_ --------------------------
	.section	.nv.constant0._Z12renderKernelPhif4vec2S0_,"a",@progbits
	.sectionflags	@""
	.align	4
.nv.constant0._Z12renderKernelPhif4vec2S0_:
	.zero		928


//--------------------- SYMBOLS --------------------------

	.type		.nv.reservedSmem.offset0,@object
	.size		.nv.reservedSmem.offset0,0x4
